	.target	sm_100a

	.elftype	@"ET_EXEC"


//--------------------- .note.nv.tkinfo           --------------------------
	.section	.note.nv.tkinfo,"",@"SHT_NOTE"
	.sectionflags	@"SHF_NOTE_NV_TKINFO"
	.tkinfo
        /*0018*/ 	.word	0x00000002
        /*0030*/ 	.string	""
        /*0030*/ 	.string	"ptxas"
        /*0030*/ 	.string	"Cuda compilation tools, release 13.0, V13.0.88"
        /*0030*/ 	.string	"Build cuda_13.0.r13.0/compiler.36424714_0"
        /*0030*/ 	.string	"-arch sm_100a -m 64 "



//--------------------- .note.nv.cuinfo           --------------------------
	.section	.note.nv.cuinfo,"",@"SHT_NOTE"
	.sectionflags	@"SHF_NOTE_NV_CUINFO"
        /*0018*/ 	.short	0x0002
        /*001a*/ 	.short	0x0064
        /*001c*/ 	.short	0x0082
	.zero		2


//--------------------- .nv.info                  --------------------------
	.section	.nv.info,"",@"SHT_CUDA_INFO"
	.align	4


	//----- nvinfo : EIATTR_REGCOUNT
	.align		4
        /*0000*/ 	.byte	0x04, 0x2f
        /*0002*/ 	.short	(.L_20 - .L_19)
	.align		4
.L_19:
        /*0004*/ 	.word	index@(_ZN7cutlass13device_kernelINS_4gemm6kernel13GemmUniversalIN4cute5tupleIJiiiiEEENS1_10collective13CollectiveMmaINS1_35MainloopSm100TmaUmmaWarpSpecializedILi22ELi2ELi2ENS5_IJNS4_1CILi2EEENSA_ILi1EEESC_EEEEENS5_IJNSA_ILi256EEESF_NSA_ILi32EEEEEENS_12float_e5m2_tENS5_IJlSC_lEEESI_SJ_NS4_8TiledMMAINS4_8MMA_AtomIJNS4_10MMA_TraitsINS4_25SM100_MMA_F8F6F4_2x1SM_SSEJSI_SI_fSF_SF_NS4_17integral_constantINS4_4UMMA5MajorELSQ_0EEESR_NSO_INSP_7ScaleInELSS_0EEEST_EEEEEENS4_6LayoutINS5_IJSC_SC_SC_EEENS5_IJNSA_ILi0EEESY_SY_EEEEENS5_IJNS4_10UnderscoreES11_S11_EEEEENS4_18SM100_TMA_2SM_LOADENS4_14ComposedLayoutINS4_7SwizzleILi1ELi4ELi3EEENS4_18smem_ptr_flag_bitsILi8EEENSW_INS5_IJNSA_ILi8EEESG_EEENS5_IJSG_SC_EEEEEEEvNS4_8identityES14_S1E_vS1F_EENS_8epilogue10collective18CollectiveEpilogueINS1H_23Sm100TmaWarpSpecializedILi4ELi2ELi64ELb0ELb0EEEJNS5_IJNSA_ILi128EEESF_SG_EEENS5_IJNSW_IS1M_SC_EENSW_INSA_ILi64EEESC_EEEEESI_SJ_SI_SJ_NS1H_6fusion15FusionCallbacksIS1L_NS1S_17LinearCombinationISI_fSI_fLNS_15FloatRoundStyleE2EEES1N_S1R_JEEENS4_5SM1004TMEM4LOAD26SM100_TMEM_LOAD_32dp32b64xENS4_13SM90_TMA_LOADENS15_INS16_ILi2ELi4ELi3EEES19_NSW_INS5_IJS1A_S1P_EEENS5_IJS1P_SC_EEEEEEENS4_39AutoVectorizingCopyWithAssumedAlignmentILi128EEENS4_14SM90_TMA_STOREES27_S29_S29_EEEvvEEEEvNT_6ParamsE)
        /*0008*/ 	.word	0x000000de


	//----- nvinfo : EIATTR_FRAME_SIZE
	.align		4
.L_20:
        /*000c*/ 	.byte	0x04, 0x11
        /*000e*/ 	.short	(.L_22 - .L_21)
	.align		4
.L_21:
        /*0010*/ 	.word	index@($__internal_2_$__cuda_sm10x_tcgen05_guardrail_trap_unallocated_columns_being_dealloced)
        /*0014*/ 	.word	0x00000000


	//----- nvinfo : EIATTR_FRAME_SIZE
	.align		4
.L_22:
        /*0018*/ 	.byte	0x04, 0x11
        /*001a*/ 	.short	(.L_24 - .L_23)
	.align		4
.L_23:
        /*001c*/ 	.word	index@($__internal_1_$__cuda_sm10x_tcgen05_guardrail_trap_phase_invalid_during_alloc)
        /*0020*/ 	.word	0x00000000


	//----- nvinfo : EIATTR_FRAME_SIZE
	.align		4
.L_24:
        /*0024*/ 	.byte	0x04, 0x11
        /*0026*/ 	.short	(.L_26 - .L_25)
	.align		4
.L_25:
        /*0028*/ 	.word	index@($__internal_0_$__cuda_sm10x_tcgen05_guardrail_trap_col_being_dealloced_not_returned_by_alloc)
        /*002c*/ 	.word	0x00000000


	//----- nvinfo : EIATTR_FRAME_SIZE
	.align		4
.L_26:
        /*0030*/ 	.byte	0x04, 0x11
        /*0032*/ 	.short	(.L_28 - .L_27)
	.align		4
.L_27:
        /*0034*/ 	.word	index@(_ZN7cutlass13device_kernelINS_4gemm6kernel13GemmUniversalIN4cute5tupleIJiiiiEEENS1_10collective13CollectiveMmaINS1_35MainloopSm100TmaUmmaWarpSpecializedILi22ELi2ELi2ENS5_IJNS4_1CILi2EEENSA_ILi1EEESC_EEEEENS5_IJNSA_ILi256EEESF_NSA_ILi32EEEEEENS_12float_e5m2_tENS5_IJlSC_lEEESI_SJ_NS4_8TiledMMAINS4_8MMA_AtomIJNS4_10MMA_TraitsINS4_25SM100_MMA_F8F6F4_2x1SM_SSEJSI_SI_fSF_SF_NS4_17integral_constantINS4_4UMMA5MajorELSQ_0EEESR_NSO_INSP_7ScaleInELSS_0EEEST_EEEEEENS4_6LayoutINS5_IJSC_SC_SC_EEENS5_IJNSA_ILi0EEESY_SY_EEEEENS5_IJNS4_10UnderscoreES11_S11_EEEEENS4_18SM100_TMA_2SM_LOADENS4_14ComposedLayoutINS4_7SwizzleILi1ELi4ELi3EEENS4_18smem_ptr_flag_bitsILi8EEENSW_INS5_IJNSA_ILi8EEESG_EEENS5_IJSG_SC_EEEEEEEvNS4_8identityES14_S1E_vS1F_EENS_8epilogue10collective18CollectiveEpilogueINS1H_23Sm100TmaWarpSpecializedILi4ELi2ELi64ELb0ELb0EEEJNS5_IJNSA_ILi128EEESF_SG_EEENS5_IJNSW_IS1M_SC_EENSW_INSA_ILi64EEESC_EEEEESI_SJ_SI_SJ_NS1H_6fusion15FusionCallbacksIS1L_NS1S_17LinearCombinationISI_fSI_fLNS_15FloatRoundStyleE2EEES1N_S1R_JEEENS4_5SM1004TMEM4LOAD26SM100_TMEM_LOAD_32dp32b64xENS4_13SM90_TMA_LOADENS15_INS16_ILi2ELi4ELi3EEES19_NSW_INS5_IJS1A_S1P_EEENS5_IJS1P_SC_EEEEEEENS4_39AutoVectorizingCopyWithAssumedAlignmentILi128EEENS4_14SM90_TMA_STOREES27_S29_S29_EEEvvEEEEvNT_6ParamsE)
        /*0038*/ 	.word	0x00000000


	//----- nvinfo : EIATTR_MIN_STACK_SIZE
	.align		4
.L_28:
        /*003c*/ 	.byte	0x04, 0x12
        /*003e*/ 	.short	(.L_30 - .L_29)
	.align		4
.L_29:
        /*0040*/ 	.word	index@(_ZN7cutlass13device_kernelINS_4gemm6kernel13GemmUniversalIN4cute5tupleIJiiiiEEENS1_10collective13CollectiveMmaINS1_35MainloopSm100TmaUmmaWarpSpecializedILi22ELi2ELi2ENS5_IJNS4_1CILi2EEENSA_ILi1EEESC_EEEEENS5_IJNSA_ILi256EEESF_NSA_ILi32EEEEEENS_12float_e5m2_tENS5_IJlSC_lEEESI_SJ_NS4_8TiledMMAINS4_8MMA_AtomIJNS4_10MMA_TraitsINS4_25SM100_MMA_F8F6F4_2x1SM_SSEJSI_SI_fSF_SF_NS4_17integral_constantINS4_4UMMA5MajorELSQ_0EEESR_NSO_INSP_7ScaleInELSS_0EEEST_EEEEEENS4_6LayoutINS5_IJSC_SC_SC_EEENS5_IJNSA_ILi0EEESY_SY_EEEEENS5_IJNS4_10UnderscoreES11_S11_EEEEENS4_18SM100_TMA_2SM_LOADENS4_14ComposedLayoutINS4_7SwizzleILi1ELi4ELi3EEENS4_18smem_ptr_flag_bitsILi8EEENSW_INS5_IJNSA_ILi8EEESG_EEENS5_IJSG_SC_EEEEEEEvNS4_8identityES14_S1E_vS1F_EENS_8epilogue10collective18CollectiveEpilogueINS1H_23Sm100TmaWarpSpecializedILi4ELi2ELi64ELb0ELb0EEEJNS5_IJNSA_ILi128EEESF_SG_EEENS5_IJNSW_IS1M_SC_EENSW_INSA_ILi64EEESC_EEEEESI_SJ_SI_SJ_NS1H_6fusion15FusionCallbacksIS1L_NS1S_17LinearCombinationISI_fSI_fLNS_15FloatRoundStyleE2EEES1N_S1R_JEEENS4_5SM1004TMEM4LOAD26SM100_TMEM_LOAD_32dp32b64xENS4_13SM90_TMA_LOADENS15_INS16_ILi2ELi4ELi3EEES19_NSW_INS5_IJS1A_S1P_EEENS5_IJS1P_SC_EEEEEEENS4_39AutoVectorizingCopyWithAssumedAlignmentILi128EEENS4_14SM90_TMA_STOREES27_S29_S29_EEEvvEEEEvNT_6ParamsE)
        /*0044*/ 	.word	0x00000000
.L_30:


//--------------------- .nv.compat                --------------------------
	.section	.nv.compat,"",@"SHT_CUDA_COMPAT_INFO"
	.align	4
        /*0000*/ 	.byte	0x02, 0x09, 0x01, 0x00, 0x02, 0x02, 0x02, 0x00, 0x02, 0x05, 0x05, 0x00, 0x03, 0x07, 0x01, 0x01
        /*0010*/ 	.byte	0x02, 0x03, 0x01, 0x00, 0x02, 0x06, 0x01, 0x00, 0x04, 0x0b, 0x08, 0x00, 0x09, 0x00, 0x00, 0x00
        /*0020*/ 	.byte	0x00, 0x00, 0x00, 0x00


//--------------------- .nv.info._ZN7cutlass13device_kernelINS_4gemm6kernel13GemmUniversalIN4cute5tupleIJiiiiEEENS1_10collective13CollectiveMmaINS1_35MainloopSm100TmaUmmaWarpSpecializedILi22ELi2ELi2ENS5_IJNS4_1CILi2EEENSA_ILi1EEESC_EEEEENS5_IJNSA_ILi256EEESF_NSA_ILi32EEEEEENS_12float_e5m2_tENS5_IJlSC_lEEESI_SJ_NS4_8TiledMMAINS4_8MMA_AtomIJNS4_10MMA_TraitsINS4_25SM100_MMA_F8F6F4_2x1SM_SSEJSI_SI_fSF_SF_NS4_17integral_constantINS4_4UMMA5MajorELSQ_0EEESR_NSO_INSP_7ScaleInELSS_0EEEST_EEEEEENS4_6LayoutINS5_IJSC_SC_SC_EEENS5_IJNSA_ILi0EEESY_SY_EEEEENS5_IJNS4_10UnderscoreES11_S11_EEEEENS4_18SM100_TMA_2SM_LOADENS4_14ComposedLayoutINS4_7SwizzleILi1ELi4ELi3EEENS4_18smem_ptr_flag_bitsILi8EEENSW_INS5_IJNSA_ILi8EEESG_EEENS5_IJSG_SC_EEEEEEEvNS4_8identityES14_S1E_vS1F_EENS_8epilogue10collective18CollectiveEpilogueINS1H_23Sm100TmaWarpSpecializedILi4ELi2ELi64ELb0ELb0EEEJNS5_IJNSA_ILi128EEESF_SG_EEENS5_IJNSW_IS1M_SC_EENSW_INSA_ILi64EEESC_EEEEESI_SJ_SI_SJ_NS1H_6fusion15FusionCallbacksIS1L_NS1S_17LinearCombinationISI_fSI_fLNS_15FloatRoundStyleE2EEES1N_S1R_JEEENS4_5SM1004TMEM4LOAD26SM100_TMEM_LOAD_32dp32b64xENS4_13SM90_TMA_LOADENS15_INS16_ILi2ELi4ELi3EEES19_NSW_INS5_IJS1A_S1P_EEENS5_IJS1P_SC_EEEEEEENS4_39AutoVectorizingCopyWithAssumedAlignmentILi128EEENS4_14SM90_TMA_STOREES27_S29_S29_EEEvvEEEEvNT_6ParamsE --------------------------
	.section	.nv.info._ZN7cutlass13device_kernelINS_4gemm6kernel13GemmUniversalIN4cute5tupleIJiiiiEEENS1_10collective13CollectiveMmaINS1_35MainloopSm100TmaUmmaWarpSpecializedILi22ELi2ELi2ENS5_IJNS4_1CILi2EEENSA_ILi1EEESC_EEEEENS5_IJNSA_ILi256EEESF_NSA_ILi32EEEEEENS_12float_e5m2_tENS5_IJlSC_lEEESI_SJ_NS4_8TiledMMAINS4_8MMA_AtomIJNS4_10MMA_TraitsINS4_25SM100_MMA_F8F6F4_2x1SM_SSEJSI_SI_fSF_SF_NS4_17integral_constantINS4_4UMMA5MajorELSQ_0EEESR_NSO_INSP_7ScaleInELSS_0EEEST_EEEEEENS4_6LayoutINS5_IJSC_SC_SC_EEENS5_IJNSA_ILi0EEESY_SY_EEEEENS5_IJNS4_10UnderscoreES11_S11_EEEEENS4_18SM100_TMA_2SM_LOADENS4_14ComposedLayoutINS4_7SwizzleILi1ELi4ELi3EEENS4_18smem_ptr_flag_bitsILi8EEENSW_INS5_IJNSA_ILi8EEESG_EEENS5_IJSG_SC_EEEEEEEvNS4_8identityES14_S1E_vS1F_EENS_8epilogue10collective18CollectiveEpilogueINS1H_23Sm100TmaWarpSpecializedILi4ELi2ELi64ELb0ELb0EEEJNS5_IJNSA_ILi128EEESF_SG_EEENS5_IJNSW_IS1M_SC_EENSW_INSA_ILi64EEESC_EEEEESI_SJ_SI_SJ_NS1H_6fusion15FusionCallbacksIS1L_NS1S_17LinearCombinationISI_fSI_fLNS_15FloatRoundStyleE2EEES1N_S1R_JEEENS4_5SM1004TMEM4LOAD26SM100_TMEM_LOAD_32dp32b64xENS4_13SM90_TMA_LOADENS15_INS16_ILi2ELi4ELi3EEES19_NSW_INS5_IJS1A_S1P_EEENS5_IJS1P_SC_EEEEEEENS4_39AutoVectorizingCopyWithAssumedAlignmentILi128EEENS4_14SM90_TMA_STOREES27_S29_S29_EEEvvEEEEvNT_6ParamsE,"",@"SHT_CUDA_INFO"
	.sectionflags	@""
	.align	4


	//----- nvinfo : EIATTR_CUDA_API_VERSION
	.align		4
        /*0000*/ 	.byte	0x04, 0x37
        /*0002*/ 	.short	(.L_32 - .L_31)
.L_31:
        /*0004*/ 	.word	0x00000082


	//----- nvinfo : EIATTR_KPARAM_INFO
	.align		4
.L_32:
        /*0008*/ 	.byte	0x04, 0x17
        /*000a*/ 	.short	(.L_34 - .L_33)
.L_33:
        /*000c*/ 	.word	0x00000000
        /*0010*/ 	.short	0x0000
        /*0012*/ 	.short	0x0000
        /*0014*/ 	.byte	0x00, 0xf0, 0x01, 0x20


	//----- nvinfo : EIATTR_AT_ENTRY_FRAGMENTS
	.align		4
.L_34:
        /*0018*/ 	.byte	0x04, 0x4f
        /*001a*/ 	.short	(.L_36 - .L_35)


	//   ....[0]....
.L_35:
        /*001c*/ 	.word	0x00000007


	//----- nvinfo : EIATTR_RESERVED_SMEM_USED
	.align		4
.L_36:
        /*0020*/ 	.byte	0x01, 0x41
	.zero		2


	//----- nvinfo : EIATTR_SPARSE_MMA_MASK
	.align		4
        /*0024*/ 	.byte	0x03, 0x50
        /*0026*/ 	.short	0x0000


	//----- nvinfo : EIATTR_TCGEN05_2CTA_USED
	.align		4
        /*0028*/ 	.byte	0x01, 0x52
	.zero		2


	//----- nvinfo : EIATTR_MAXREG_COUNT
	.align		4
        /*002c*/ 	.byte	0x03, 0x1b
        /*002e*/ 	.short	0x00ff


	//----- nvinfo : EIATTR_NUM_BARRIERS
	.align		4
        /*0030*/ 	.byte	0x02, 0x4c
        /*0032*/ 	.byte	0x07
	.zero		1


	//----- nvinfo : EIATTR_EXTERNS
	.align		4
        /*0034*/ 	.byte	0x04, 0x0f
        /*0036*/ 	.short	(.L_38 - .L_37)


	//   ....[0]....
	.align		4
.L_37:
        /*0038*/ 	.word	index@(__assertfail)


	//----- nvinfo : EIATTR_MERCURY_ISA_VERSION
	.align		4
.L_38:
        /*003c*/ 	.byte	0x03, 0x5f
        /*003e*/ 	.short	0x0101


	//----- nvinfo : EIATTR_INT_WARP_WIDE_INSTR_OFFSETS
	.align		4
        /*0040*/ 	.byte	0x04, 0x31
        /*0042*/ 	.short	(.L_40 - .L_39)


	//   ....[0]....
.L_39:
        /*0044*/ 	.word	0x00000f40


	//   ....[1]....
        /*0048*/ 	.word	0x00000fe0


	//   ....[2]....
        /*004c*/ 	.word	0x00002300


	//   ....[3]....
        /*0050*/ 	.word	0x00004990


	//   ....[4]....
        /*0054*/ 	.word	0x000049b0


	//   ....[5]....
        /*0058*/ 	.word	0x000049e0


	//   ....[6]....
        /*005c*/ 	.word	0x00005320


	//   ....[7]....
        /*0060*/ 	.word	0x00005390


	//   ....[8]....
        /*0064*/ 	.word	0x00005470


	//   ....[9]....
        /*0068*/ 	.word	0x000054f0


	//   ....[10]....
        /*006c*/ 	.word	0x00005600


	//   ....[11]....
        /*0070*/ 	.word	0x00005690


	//   ....[12]....
        /*0074*/ 	.word	0x00005870


	//   ....[13]....
        /*0078*/ 	.word	0x000059d0


	//----- nvinfo : EIATTR_COOP_GROUP_MASK_REGIDS
	.align		4
.L_40:
        /*007c*/ 	.byte	0x04, 0x29
        /*007e*/ 	.short	(.L_42 - .L_41)


	//   ....[0]....
.L_41:
        /*0080*/ 	.word	0xffffffff


	//   ....[1]....
        /*0084*/ 	.word	0xffffffff


	//   ....[2]....
        /*0088*/ 	.word	0xffffffff


	//   ....[3]....
        /*008c*/ 	.word	0xffffffff


	//   ....[4]....
        /*0090*/ 	.word	0xffffffff


	//   ....[5]....
        /*0094*/ 	.word	0xffffffff


	//   ....[6]....
        /*0098*/ 	.word	0xffffffff


	//   ....[7]....
        /*009c*/ 	.word	0xffffffff


	//   ....[8]....
        /*00a0*/ 	.word	0xffffffff


	//   ....[9]....
        /*00a4*/ 	.word	0xffffffff


	//   ....[10]....
        /*00a8*/ 	.word	0xffffffff


	//   ....[11]....
        /*00ac*/ 	.word	0xffffffff


	//   ....[12]....
        /*00b0*/ 	.word	0xffffffff


	//   ....[13]....
        /*00b4*/ 	.word	0xffffffff


	//----- nvinfo : EIATTR_COOP_GROUP_INSTR_OFFSETS
	.align		4
.L_42:
        /*00b8*/ 	.byte	0x04, 0x28
        /*00ba*/ 	.short	(.L_44 - .L_43)


	//   ....[0]....
.L_43:
        /*00bc*/ 	.word	0x000000c0


	//   ....[1]....
        /*00c0*/ 	.word	0x00000500


	//   ....[2]....
        /*00c4*/ 	.word	0x000008f0


	//   ....[3]....
        /*00c8*/ 	.word	0x00000a80


	//   ....[4]....
        /*00cc*/ 	.word	0x00000b70


	//   ....[5]....
        /*00d0*/ 	.word	0x00000cd0


	//   ....[6]....
        /*00d4*/ 	.word	0x00000e20


	//   ....[7]....
        /*00d8*/ 	.word	0x00001060


	//   ....[8]....
        /*00dc*/ 	.word	0x000021e0


	//   ....[9]....
        /*00e0*/ 	.word	0x000039e0


	//   ....[10]....
        /*00e4*/ 	.word	0x00003eb0


	//   ....[11]....
        /*00e8*/ 	.word	0x00003ee0


	//   ....[12]....
        /*00ec*/ 	.word	0x00004890


	//   ....[13]....
        /*00f0*/ 	.word	0x00004aa0


	//----- nvinfo : EIATTR_VRC_CTA_INIT_COUNT
	.align		4
.L_44:
        /*00f4*/ 	.byte	0x02, 0x4a
        /*00f6*/ 	.byte	0x80
	.zero		1


	//----- nvinfo : EIATTR_SYSCALL_OFFSETS
	.align		4
        /*00f8*/ 	.byte	0x04, 0x46
        /*00fa*/ 	.short	(.L_46 - .L_45)


	//   ....[0]....
.L_45:
        /*00fc*/ 	.word	0x00006440


	//   ....[1]....
        /*0100*/ 	.word	0x00006580


	//   ....[2]....
        /*0104*/ 	.word	0x00006de0


	//   ....[3]....
        /*0108*/ 	.word	0x00008400


	//   ....[4]....
        /*010c*/ 	.word	0x000099b0


	//   ....[5]....
        /*0110*/ 	.word	0x0000af80


	//----- nvinfo : EIATTR_MBARRIER_INSTR_OFFSETS
	.align		4
.L_46:
        /*0114*/ 	.byte	0x04, 0x39
        /*0116*/ 	.short	(.L_48 - .L_47)


	//   ....[0]....
.L_47:
        /*0118*/ 	.word	0x00000610
        /*011c*/ 	.word	0x000000ff
        /*0120*/ 	.word	0x00000000
        /*0124*/ 	.short	0x0100
        /*0126*/ 	.byte	0x08
	.zero		1


	//   ....[1]....
        /*0128*/ 	.word	0x00000620
        /*012c*/ 	.word	0x000000ff
        /*0130*/ 	.word	0x000000b0
        /*0134*/ 	.short	0x0100
        /*0136*/ 	.byte	0x08
	.zero		1


	//   ....[2]....
        /*0138*/ 	.word	0x00000630
        /*013c*/ 	.word	0x000000ff
        /*0140*/ 	.word	0x00000008
        /*0144*/ 	.short	0x0100
        /*0146*/ 	.byte	0x08
	.zero		1


	//   ....[3]....
        /*0148*/ 	.word	0x00000640
        /*014c*/ 	.word	0x000000ff
        /*0150*/ 	.word	0x000000b8
        /*0154*/ 	.short	0x0100
        /*0156*/ 	.byte	0x08
	.zero		1


	//   ....[4]....
        /*0158*/ 	.word	0x00000650
        /*015c*/ 	.word	0x000000ff
        /*0160*/ 	.word	0x00000010
        /*0164*/ 	.short	0x0100
        /*0166*/ 	.byte	0x08
	.zero		1


	//   ....[5]....
        /*0168*/ 	.word	0x00000660
        /*016c*/ 	.word	0x000000ff
        /*0170*/ 	.word	0x000000c0
        /*0174*/ 	.short	0x0100
        /*0176*/ 	.byte	0x08
	.zero		1


	//   ....[6]....
        /*0178*/ 	.word	0x00000670
        /*017c*/ 	.word	0x000000ff
        /*0180*/ 	.word	0x00000018
        /*0184*/ 	.short	0x0100
        /*0186*/ 	.byte	0x08
	.zero		1


	//   ....[7]....
        /*0188*/ 	.word	0x00000680
        /*018c*/ 	.word	0x000000ff
        /*0190*/ 	.word	0x000000c8
        /*0194*/ 	.short	0x0100
        /*0196*/ 	.byte	0x08
	.zero		1


	//   ....[8]....
        /*0198*/ 	.word	0x00000690
        /*019c*/ 	.word	0x000000ff
        /*01a0*/ 	.word	0x00000020
        /*01a4*/ 	.short	0x0100
        /*01a6*/ 	.byte	0x08
	.zero		1


	//   ....[9]....
        /*01a8*/ 	.word	0x000006a0
        /*01ac*/ 	.word	0x000000ff
        /*01b0*/ 	.word	0x000000d0
        /*01b4*/ 	.short	0x0100
        /*01b6*/ 	.byte	0x08
	.zero		1


	//   ....[10]....
        /*01b8*/ 	.word	0x000006b0
        /*01bc*/ 	.word	0x000000ff
        /*01c0*/ 	.word	0x00000028
        /*01c4*/ 	.short	0x0100
        /*01c6*/ 	.byte	0x08
	.zero		1


	//   ....[11]....
        /*01c8*/ 	.word	0x000006c0
        /*01cc*/ 	.word	0x000000ff
        /*01d0*/ 	.word	0x000000d8
        /*01d4*/ 	.short	0x0100
        /*01d6*/ 	.byte	0x08
	.zero		1


	//   ....[12]....
        /*01d8*/ 	.word	0x000006d0
        /*01dc*/ 	.word	0x000000ff
        /*01e0*/ 	.word	0x00000030
        /*01e4*/ 	.short	0x0100
        /*01e6*/ 	.byte	0x08
	.zero		1


	//   ....[13]....
        /*01e8*/ 	.word	0x000006e0
        /*01ec*/ 	.word	0x000000ff
        /*01f0*/ 	.word	0x000000e0
        /*01f4*/ 	.short	0x0100
        /*01f6*/ 	.byte	0x08
	.zero		1


	//   ....[14]....
        /*01f8*/ 	.word	0x000006f0
        /*01fc*/ 	.word	0x000000ff
        /*0200*/ 	.word	0x00000038
        /*0204*/ 	.short	0x0100
        /*0206*/ 	.byte	0x08
	.zero		1


	//   ....[15]....
        /*0208*/ 	.word	0x00000700
        /*020c*/ 	.word	0x000000ff
        /*0210*/ 	.word	0x000000e8
        /*0214*/ 	.short	0x0100
        /*0216*/ 	.byte	0x08
	.zero		1


	//   ....[16]....
        /*0218*/ 	.word	0x00000710
        /*021c*/ 	.word	0x000000ff
        /*0220*/ 	.word	0x00000040
        /*0224*/ 	.short	0x0100
        /*0226*/ 	.byte	0x08
	.zero		1


	//   ....[17]....
        /*0228*/ 	.word	0x00000720
        /*022c*/ 	.word	0x000000ff
        /*0230*/ 	.word	0x000000f0
        /*0234*/ 	.short	0x0100
        /*0236*/ 	.byte	0x08
	.zero		1


	//   ....[18]....
        /*0238*/ 	.word	0x00000730
        /*023c*/ 	.word	0x000000ff
        /*0240*/ 	.word	0x00000048
        /*0244*/ 	.short	0x0100
        /*0246*/ 	.byte	0x08
	.zero		1


	//   ....[19]....
        /*0248*/ 	.word	0x00000740
        /*024c*/ 	.word	0x000000ff
        /*0250*/ 	.word	0x000000f8
        /*0254*/ 	.short	0x0100
        /*0256*/ 	.byte	0x08
	.zero		1


	//   ....[20]....
        /*0258*/ 	.word	0x00000750
        /*025c*/ 	.word	0x000000ff
        /*0260*/ 	.word	0x00000050
        /*0264*/ 	.short	0x0100
        /*0266*/ 	.byte	0x08
	.zero		1


	//   ....[21]....
        /*0268*/ 	.word	0x00000760
        /*026c*/ 	.word	0x000000ff
        /*0270*/ 	.word	0x00000100
        /*0274*/ 	.short	0x0100
        /*0276*/ 	.byte	0x08
	.zero		1


	//   ....[22]....
        /*0278*/ 	.word	0x00000770
        /*027c*/ 	.word	0x000000ff
        /*0280*/ 	.word	0x00000058
        /*0284*/ 	.short	0x0100
        /*0286*/ 	.byte	0x08
	.zero		1


	//   ....[23]....
        /*0288*/ 	.word	0x00000780
        /*028c*/ 	.word	0x000000ff
        /*0290*/ 	.word	0x00000108
        /*0294*/ 	.short	0x0100
        /*0296*/ 	.byte	0x08
	.zero		1


	//   ....[24]....
        /*0298*/ 	.word	0x00000790
        /*029c*/ 	.word	0x000000ff
        /*02a0*/ 	.word	0x00000060
        /*02a4*/ 	.short	0x0100
        /*02a6*/ 	.byte	0x08
	.zero		1


	//   ....[25]....
        /*02a8*/ 	.word	0x000007a0
        /*02ac*/ 	.word	0x000000ff
        /*02b0*/ 	.word	0x00000110
        /*02b4*/ 	.short	0x0100
        /*02b6*/ 	.byte	0x08
	.zero		1


	//   ....[26]....
        /*02b8*/ 	.word	0x000007b0
        /*02bc*/ 	.word	0x000000ff
        /*02c0*/ 	.word	0x00000068
        /*02c4*/ 	.short	0x0100
        /*02c6*/ 	.byte	0x08
	.zero		1


	//   ....[27]....
        /*02c8*/ 	.word	0x000007c0
        /*02cc*/ 	.word	0x000000ff
        /*02d0*/ 	.word	0x00000118
        /*02d4*/ 	.short	0x0100
        /*02d6*/ 	.byte	0x08
	.zero		1


	//   ....[28]....
        /*02d8*/ 	.word	0x000007d0
        /*02dc*/ 	.word	0x000000ff
        /*02e0*/ 	.word	0x00000070
        /*02e4*/ 	.short	0x0100
        /*02e6*/ 	.byte	0x08
	.zero		1


	//   ....[29]....
        /*02e8*/ 	.word	0x000007e0
        /*02ec*/ 	.word	0x000000ff
        /*02f0*/ 	.word	0x00000120
        /*02f4*/ 	.short	0x0100
        /*02f6*/ 	.byte	0x08
	.zero		1


	//   ....[30]....
        /*02f8*/ 	.word	0x000007f0
        /*02fc*/ 	.word	0x000000ff
        /*0300*/ 	.word	0x00000078
        /*0304*/ 	.short	0x0100
        /*0306*/ 	.byte	0x08
	.zero		1


	//   ....[31]....
        /*0308*/ 	.word	0x00000800
        /*030c*/ 	.word	0x000000ff
        /*0310*/ 	.word	0x00000128
        /*0314*/ 	.short	0x0100
        /*0316*/ 	.byte	0x08
	.zero		1


	//   ....[32]....
        /*0318*/ 	.word	0x00000810
        /*031c*/ 	.word	0x000000ff
        /*0320*/ 	.word	0x00000080
        /*0324*/ 	.short	0x0100
        /*0326*/ 	.byte	0x08
	.zero		1


	//   ....[33]....
        /*0328*/ 	.word	0x00000820
        /*032c*/ 	.word	0x000000ff
        /*0330*/ 	.word	0x00000130
        /*0334*/ 	.short	0x0100
        /*0336*/ 	.byte	0x08
	.zero		1


	//   ....[34]....
        /*0338*/ 	.word	0x00000830
        /*033c*/ 	.word	0x000000ff
        /*0340*/ 	.word	0x00000088
        /*0344*/ 	.short	0x0100
        /*0346*/ 	.byte	0x08
	.zero		1


	//   ....[35]....
        /*0348*/ 	.word	0x00000840
        /*034c*/ 	.word	0x000000ff
        /*0350*/ 	.word	0x00000138
        /*0354*/ 	.short	0x0100
        /*0356*/ 	.byte	0x08
	.zero		1


	//   ....[36]....
        /*0358*/ 	.word	0x00000850
        /*035c*/ 	.word	0x000000ff
        /*0360*/ 	.word	0x00000090
        /*0364*/ 	.short	0x0100
        /*0366*/ 	.byte	0x08
	.zero		1


	//   ....[37]....
        /*0368*/ 	.word	0x00000860
        /*036c*/ 	.word	0x000000ff
        /*0370*/ 	.word	0x00000140
        /*0374*/ 	.short	0x0100
        /*0376*/ 	.byte	0x08
	.zero		1


	//   ....[38]....
        /*0378*/ 	.word	0x00000870
        /*037c*/ 	.word	0x000000ff
        /*0380*/ 	.word	0x00000098
        /*0384*/ 	.short	0x0100
        /*0386*/ 	.byte	0x08
	.zero		1


	//   ....[39]....
        /*0388*/ 	.word	0x00000880
        /*038c*/ 	.word	0x000000ff
        /*0390*/ 	.word	0x00000148
        /*0394*/ 	.short	0x0100
        /*0396*/ 	.byte	0x08
	.zero		1


	//   ....[40]....
        /*0398*/ 	.word	0x00000890
        /*039c*/ 	.word	0x000000ff
        /*03a0*/ 	.word	0x000000a0
        /*03a4*/ 	.short	0x0100
        /*03a6*/ 	.byte	0x08
	.zero		1


	//   ....[41]....
        /*03a8*/ 	.word	0x000008a0
        /*03ac*/ 	.word	0x000000ff
        /*03b0*/ 	.word	0x00000150
        /*03b4*/ 	.short	0x0100
        /*03b6*/ 	.byte	0x08
	.zero		1


	//   ....[42]....
        /*03b8*/ 	.word	0x000008b0
        /*03bc*/ 	.word	0x000000ff
        /*03c0*/ 	.word	0x000000a8
        /*03c4*/ 	.short	0x0100
        /*03c6*/ 	.byte	0x08
	.zero		1


	//   ....[43]....
        /*03c8*/ 	.word	0x000008c0
        /*03cc*/ 	.word	0x000000ff
        /*03d0*/ 	.word	0x00000158
        /*03d4*/ 	.short	0x0100
        /*03d6*/ 	.byte	0x08
	.zero		1


	//   ....[44]....
        /*03d8*/ 	.word	0x000009f0
        /*03dc*/ 	.word	0x000000ff
        /*03e0*/ 	.word	0x00000160
        /*03e4*/ 	.short	0x0100
        /*03e6*/ 	.byte	0x09
	.zero		1


	//   ....[45]....
        /*03e8*/ 	.word	0x00000a00
        /*03ec*/ 	.word	0x000000ff
        /*03f0*/ 	.word	0x00000180
        /*03f4*/ 	.short	0x0100
        /*03f6*/ 	.byte	0x09
	.zero		1


	//   ....[46]....
        /*03f8*/ 	.word	0x00000a10
        /*03fc*/ 	.word	0x000000ff
        /*0400*/ 	.word	0x00000168
        /*0404*/ 	.short	0x0100
        /*0406*/ 	.byte	0x09
	.zero		1


	//   ....[47]....
        /*0408*/ 	.word	0x00000a20
        /*040c*/ 	.word	0x000000ff
        /*0410*/ 	.word	0x00000188
        /*0414*/ 	.short	0x0100
        /*0416*/ 	.byte	0x09
	.zero		1


	//   ....[48]....
        /*0418*/ 	.word	0x00000a30
        /*041c*/ 	.word	0x000000ff
        /*0420*/ 	.word	0x00000170
        /*0424*/ 	.short	0x0100
        /*0426*/ 	.byte	0x09
	.zero		1


	//   ....[49]....
        /*0428*/ 	.word	0x00000a40
        /*042c*/ 	.word	0x000000ff
        /*0430*/ 	.word	0x00000190
        /*0434*/ 	.short	0x0100
        /*0436*/ 	.byte	0x09
	.zero		1


	//   ....[50]....
        /*0438*/ 	.word	0x00000a50
        /*043c*/ 	.word	0x000000ff
        /*0440*/ 	.word	0x00000178
        /*0444*/ 	.short	0x0100
        /*0446*/ 	.byte	0x09
	.zero		1


	//   ....[51]....
        /*0448*/ 	.word	0x00000a60
        /*044c*/ 	.word	0x000000ff
        /*0450*/ 	.word	0x00000198
        /*0454*/ 	.short	0x0100
        /*0456*/ 	.byte	0x09
	.zero		1


	//   ....[52]....
        /*0458*/ 	.word	0x00000b40
        /*045c*/ 	.word	0x000000ff
        /*0460*/ 	.word	0x000001a0
        /*0464*/ 	.short	0x0100
        /*0466*/ 	.byte	0x08
	.zero		1


	//   ....[53]....
        /*0468*/ 	.word	0x00000b50
        /*046c*/ 	.word	0x000000ff
        /*0470*/ 	.word	0x000001a8
        /*0474*/ 	.short	0x0100
        /*0476*/ 	.byte	0x08
	.zero		1


	//   ....[54]....
        /*0478*/ 	.word	0x00000c80
        /*047c*/ 	.word	0x000000ff
        /*0480*/ 	.word	0x000001b0
        /*0484*/ 	.short	0x0100
        /*0486*/ 	.byte	0x08
	.zero		1


	//   ....[55]....
        /*0488*/ 	.word	0x00000c90
        /*048c*/ 	.word	0x000000ff
        /*0490*/ 	.word	0x000001c0
        /*0494*/ 	.short	0x0100
        /*0496*/ 	.byte	0x08
	.zero		1


	//   ....[56]....
        /*0498*/ 	.word	0x00000ca0
        /*049c*/ 	.word	0x000000ff
        /*04a0*/ 	.word	0x000001b8
        /*04a4*/ 	.short	0x0100
        /*04a6*/ 	.byte	0x08
	.zero		1


	//   ....[57]....
        /*04a8*/ 	.word	0x00000cb0
        /*04ac*/ 	.word	0x000000ff
        /*04b0*/ 	.word	0x000001c8
        /*04b4*/ 	.short	0x0100
        /*04b6*/ 	.byte	0x08
	.zero		1


	//   ....[58]....
        /*04b8*/ 	.word	0x00000dd0
        /*04bc*/ 	.word	0x000000ff
        /*04c0*/ 	.word	0x000001d0
        /*04c4*/ 	.short	0x0100
        /*04c6*/ 	.byte	0x09
	.zero		1


	//   ....[59]....
        /*04c8*/ 	.word	0x00000de0
        /*04cc*/ 	.word	0x000000ff
        /*04d0*/ 	.word	0x000001e0
        /*04d4*/ 	.short	0x0100
        /*04d6*/ 	.byte	0x09
	.zero		1


	//   ....[60]....
        /*04d8*/ 	.word	0x00000df0
        /*04dc*/ 	.word	0x000000ff
        /*04e0*/ 	.word	0x000001d8
        /*04e4*/ 	.short	0x0100
        /*04e6*/ 	.byte	0x09
	.zero		1


	//   ....[61]....
        /*04e8*/ 	.word	0x00000e00
        /*04ec*/ 	.word	0x000000ff
        /*04f0*/ 	.word	0x000001e8
        /*04f4*/ 	.short	0x0100
        /*04f6*/ 	.byte	0x09
	.zero		1


	//   ....[62]....
        /*04f8*/ 	.word	0x00000ef0
        /*04fc*/ 	.word	0x000000ff
        /*0500*/ 	.word	0x000001f0
        /*0504*/ 	.short	0x0100
        /*0506*/ 	.byte	0x08
	.zero		1


	//   ....[63]....
        /*0508*/ 	.word	0x00000f00
        /*050c*/ 	.word	0x000000ff
        /*0510*/ 	.word	0x00000200
        /*0514*/ 	.short	0x0100
        /*0516*/ 	.byte	0x08
	.zero		1


	//   ....[64]....
        /*0518*/ 	.word	0x00000f10
        /*051c*/ 	.word	0x000000ff
        /*0520*/ 	.word	0x000001f8
        /*0524*/ 	.short	0x0100
        /*0526*/ 	.byte	0x08
	.zero		1


	//   ....[65]....
        /*0528*/ 	.word	0x00000f20
        /*052c*/ 	.word	0x000000ff
        /*0530*/ 	.word	0x00000208
        /*0534*/ 	.short	0x0100
        /*0536*/ 	.byte	0x08
	.zero		1


	//   ....[66]....
        /*0538*/ 	.word	0x00001010
        /*053c*/ 	.word	0x000000ff
        /*0540*/ 	.word	0x00000210
        /*0544*/ 	.short	0x0100
        /*0546*/ 	.byte	0x07
	.zero		1


	//   ....[67]....
        /*0548*/ 	.word	0x00001a10
        /*054c*/ 	.word	0x00000003
        /*0550*/ 	.word	0x00000200
        /*0554*/ 	.short	0x010a
        /*0556*/ 	.byte	0xff
	.zero		1


	//   ....[68]....
        /*0558*/ 	.word	0x00001a40
        /*055c*/ 	.word	0x00000003
        /*0560*/ 	.word	0x000001f0
        /*0564*/ 	.short	0x0101
        /*0566*/ 	.byte	0xff
	.zero		1


	//   ....[69]....
        /*0568*/ 	.word	0x00001b40
        /*056c*/ 	.word	0x000000ff
        /*0570*/ 	.word	0x000000b0
        /*0574*/ 	.short	0x010a
        /*0576*/ 	.byte	0x08
	.zero		1


	//   ....[70]....
        /*0578*/ 	.word	0x00001c00
        /*057c*/ 	.word	0x000000ff
        /*0580*/ 	.word	0x000000b0
        /*0584*/ 	.short	0x010a
        /*0586*/ 	.byte	0x21
	.zero		1


	//   ....[71]....
        /*0588*/ 	.word	0x00001dc0
        /*058c*/ 	.word	0x000000ff
        /*0590*/ 	.word	0x000000b0
        /*0594*/ 	.short	0x010a
        /*0596*/ 	.byte	0x08
	.zero		1


	//   ....[72]....
        /*0598*/ 	.word	0x00001ea0
        /*059c*/ 	.word	0x000000ff
        /*05a0*/ 	.word	0x000001a8
        /*05a4*/ 	.short	0x0101
        /*05a6*/ 	.byte	0x06
	.zero		1


	//   ....[73]....
        /*05a8*/ 	.word	0x00001ec0
        /*05ac*/ 	.word	0x000000ff
        /*05b0*/ 	.word	0x000000b0
        /*05b4*/ 	.short	0x010a
        /*05b6*/ 	.byte	0x08
	.zero		1


	//   ....[74]....
        /*05b8*/ 	.word	0x00001f40
        /*05bc*/ 	.word	0x000000ff
        /*05c0*/ 	.word	0x000000b0
        /*05c4*/ 	.short	0x010a
        /*05c6*/ 	.byte	0x11
	.zero		1


	//   ....[75]....
        /*05c8*/ 	.word	0x000020d0
        /*05cc*/ 	.word	0x000000ff
        /*05d0*/ 	.word	0x000000b0
        /*05d4*/ 	.short	0x010a
        /*05d6*/ 	.byte	0x08
	.zero		1


	//   ....[76]....
        /*05d8*/ 	.word	0x00002210
        /*05dc*/ 	.word	0x00000002
        /*05e0*/ 	.word	0x000001b0
        /*05e4*/ 	.short	0x010a
        /*05e6*/ 	.byte	0xff
	.zero		1


	//   ....[77]....
        /*05e8*/ 	.word	0x000022d0
        /*05ec*/ 	.word	0x00000002
        /*05f0*/ 	.word	0x00000000
        /*05f4*/ 	.short	0x0101
        /*05f6*/ 	.byte	0xff
	.zero		1


	//   ....[78]....
        /*05f8*/ 	.word	0x00002830
        /*05fc*/ 	.word	0x000000ff
        /*0600*/ 	.word	0x00000000
        /*0604*/ 	.short	0x010a
        /*0606*/ 	.byte	0x04
	.zero		1


	//   ....[79]....
        /*0608*/ 	.word	0x000028c0
        /*060c*/ 	.word	0x000000ff
        /*0610*/ 	.word	0x00000000
        /*0614*/ 	.short	0x010a
        /*0616*/ 	.byte	0x04
	.zero		1


	//   ....[80]....
        /*0618*/ 	.word	0x00002950
        /*061c*/ 	.word	0x000000ff
        /*0620*/ 	.word	0x00000000
        /*0624*/ 	.short	0x010a
        /*0626*/ 	.byte	0x04
	.zero		1


	//   ....[81]....
        /*0628*/ 	.word	0x000029e0
        /*062c*/ 	.word	0x000000ff
        /*0630*/ 	.word	0x00000000
        /*0634*/ 	.short	0x010a
        /*0636*/ 	.byte	0x04
	.zero		1


	//   ....[82]....
        /*0638*/ 	.word	0x00002a70
        /*063c*/ 	.word	0x000000ff
        /*0640*/ 	.word	0x00000000
        /*0644*/ 	.short	0x010a
        /*0646*/ 	.byte	0x04
	.zero		1


	//   ....[83]....
        /*0648*/ 	.word	0x00002b00
        /*064c*/ 	.word	0x000000ff
        /*0650*/ 	.word	0x00000000
        /*0654*/ 	.short	0x010a
        /*0656*/ 	.byte	0x04
	.zero		1


	//   ....[84]....
        /*0658*/ 	.word	0x00002b90
        /*065c*/ 	.word	0x000000ff
        /*0660*/ 	.word	0x00000000
        /*0664*/ 	.short	0x010a
        /*0666*/ 	.byte	0x04
	.zero		1


	//   ....[85]....
        /*0668*/ 	.word	0x00002c20
        /*066c*/ 	.word	0x000000ff
        /*0670*/ 	.word	0x00000000
        /*0674*/ 	.short	0x010a
        /*0676*/ 	.byte	0x04
	.zero		1


	//   ....[86]....
        /*0678*/ 	.word	0x00002cb0
        /*067c*/ 	.word	0x000000ff
        /*0680*/ 	.word	0x00000000
        /*0684*/ 	.short	0x010a
        /*0686*/ 	.byte	0x04
	.zero		1


	//   ....[87]....
        /*0688*/ 	.word	0x00002d40
        /*068c*/ 	.word	0x000000ff
        /*0690*/ 	.word	0x00000000
        /*0694*/ 	.short	0x010a
        /*0696*/ 	.byte	0x04
	.zero		1


	//   ....[88]....
        /*0698*/ 	.word	0x00002dd0
        /*069c*/ 	.word	0x000000ff
        /*06a0*/ 	.word	0x00000000
        /*06a4*/ 	.short	0x010a
        /*06a6*/ 	.byte	0x04
	.zero		1


	//   ....[89]....
        /*06a8*/ 	.word	0x00002e60
        /*06ac*/ 	.word	0x000000ff
        /*06b0*/ 	.word	0x00000000
        /*06b4*/ 	.short	0x010a
        /*06b6*/ 	.byte	0x04
	.zero		1


	//   ....[90]....
        /*06b8*/ 	.word	0x00002ef0
        /*06bc*/ 	.word	0x000000ff
        /*06c0*/ 	.word	0x00000000
        /*06c4*/ 	.short	0x010a
        /*06c6*/ 	.byte	0x04
	.zero		1


	//   ....[91]....
        /*06c8*/ 	.word	0x00002f80
        /*06cc*/ 	.word	0x000000ff
        /*06d0*/ 	.word	0x00000000
        /*06d4*/ 	.short	0x010a
        /*06d6*/ 	.byte	0x04
	.zero		1


	//   ....[92]....
        /*06d8*/ 	.word	0x00003010
        /*06dc*/ 	.word	0x000000ff
        /*06e0*/ 	.word	0x00000000
        /*06e4*/ 	.short	0x010a
        /*06e6*/ 	.byte	0x04
	.zero		1


	//   ....[93]....
        /*06e8*/ 	.word	0x000030a0
        /*06ec*/ 	.word	0x000000ff
        /*06f0*/ 	.word	0x00000000
        /*06f4*/ 	.short	0x010a
        /*06f6*/ 	.byte	0x04
	.zero		1


	//   ....[94]....
        /*06f8*/ 	.word	0x00003130
        /*06fc*/ 	.word	0x000000ff
        /*0700*/ 	.word	0x00000000
        /*0704*/ 	.short	0x010a
        /*0706*/ 	.byte	0x04
	.zero		1


	//   ....[95]....
        /*0708*/ 	.word	0x000031c0
        /*070c*/ 	.word	0x000000ff
        /*0710*/ 	.word	0x00000000
        /*0714*/ 	.short	0x010a
        /*0716*/ 	.byte	0x04
	.zero		1


	//   ....[96]....
        /*0718*/ 	.word	0x00003250
        /*071c*/ 	.word	0x000000ff
        /*0720*/ 	.word	0x00000000
        /*0724*/ 	.short	0x010a
        /*0726*/ 	.byte	0x04
	.zero		1


	//   ....[97]....
        /*0728*/ 	.word	0x000032e0
        /*072c*/ 	.word	0x000000ff
        /*0730*/ 	.word	0x00000000
        /*0734*/ 	.short	0x010a
        /*0736*/ 	.byte	0x04
	.zero		1


	//   ....[98]....
        /*0738*/ 	.word	0x00003370
        /*073c*/ 	.word	0x000000ff
        /*0740*/ 	.word	0x00000000
        /*0744*/ 	.short	0x010a
        /*0746*/ 	.byte	0x04
	.zero		1


	//   ....[99]....
        /*0748*/ 	.word	0x00003410
        /*074c*/ 	.word	0x00000000
        /*0750*/ 	.word	0x00000000
        /*0754*/ 	.short	0x010a
        /*0756*/ 	.byte	0xff
	.zero		1


	//   ....[100]....
        /*0758*/ 	.word	0x00003540
        /*075c*/ 	.word	0x00000000
        /*0760*/ 	.word	0x000001f0
        /*0764*/ 	.short	0x010a
        /*0766*/ 	.byte	0xff
	.zero		1


	//   ....[101]....
        /*0768*/ 	.word	0x000035b0
        /*076c*/ 	.word	0x00000004
        /*0770*/ 	.word	0x00000000
        /*0774*/ 	.short	0x0101
        /*0776*/ 	.byte	0xff
	.zero		1


	//   ....[102]....
        /*0778*/ 	.word	0x000035d0
        /*077c*/ 	.word	0x000000ff
        /*0780*/ 	.word	0x000001c0
        /*0784*/ 	.short	0x010a
        /*0786*/ 	.byte	0x05
	.zero		1


	//   ....[103]....
        /*0788*/ 	.word	0x000036f0
        /*078c*/ 	.word	0x00000000
        /*0790*/ 	.word	0x000001b0
        /*0794*/ 	.short	0x010a
        /*0796*/ 	.byte	0xff
	.zero		1


	//   ....[104]....
        /*0798*/ 	.word	0x000037f0
        /*079c*/ 	.word	0x00000000
        /*07a0*/ 	.word	0x00000000
        /*07a4*/ 	.short	0x0101
        /*07a6*/ 	.byte	0xff
	.zero		1


	//   ....[105]....
        /*07a8*/ 	.word	0x00003880
        /*07ac*/ 	.word	0x000000ff
        /*07b0*/ 	.word	0x000001c0
        /*07b4*/ 	.short	0x0106
        /*07b6*/ 	.byte	0x05
	.zero		1


	//   ....[106]....
        /*07b8*/ 	.word	0x000038a0
        /*07bc*/ 	.word	0x000000ff
        /*07c0*/ 	.word	0x000001c0
        /*07c4*/ 	.short	0x010a
        /*07c6*/ 	.byte	0x05
	.zero		1


	//   ....[107]....
        /*07c8*/ 	.word	0x00003930
        /*07cc*/ 	.word	0x000000ff
        /*07d0*/ 	.word	0x000001c0
        /*07d4*/ 	.short	0x0106
        /*07d6*/ 	.byte	0x04
	.zero		1


	//   ....[108]....
        /*07d8*/ 	.word	0x00003970
        /*07dc*/ 	.word	0x00000000
        /*07e0*/ 	.word	0x000001c0
        /*07e4*/ 	.short	0x010a
        /*07e6*/ 	.byte	0xff
	.zero		1


	//   ....[109]....
        /*07e8*/ 	.word	0x00003bb0
        /*07ec*/ 	.word	0x000000ff
        /*07f0*/ 	.word	0x00000008
        /*07f4*/ 	.short	0x010a
        /*07f6*/ 	.byte	0x06
	.zero		1


	//   ....[110]....
        /*07f8*/ 	.word	0x00003bd0
        /*07fc*/ 	.word	0x000000ff
        /*0800*/ 	.word	0x00000008
        /*0804*/ 	.short	0x010a
        /*0806*/ 	.byte	0x06
	.zero		1


	//   ....[111]....
        /*0808*/ 	.word	0x00003d60
        /*080c*/ 	.word	0x000000ff
        /*0810*/ 	.word	0x00000008
        /*0814*/ 	.short	0x010a
        /*0816*/ 	.byte	0x06
	.zero		1


	//   ....[112]....
        /*0818*/ 	.word	0x00003d80
        /*081c*/ 	.word	0x000000ff
        /*0820*/ 	.word	0x00000008
        /*0824*/ 	.short	0x010a
        /*0826*/ 	.byte	0x06
	.zero		1


	//   ....[113]....
        /*0828*/ 	.word	0x00003e40
        /*082c*/ 	.word	0x000000ff
        /*0830*/ 	.word	0x00000000
        /*0834*/ 	.short	0x0101
        /*0836*/ 	.byte	0x07
	.zero		1


	//   ....[114]....
        /*0838*/ 	.word	0x00004120
        /*083c*/ 	.word	0x00000000
        /*0840*/ 	.word	0x000001b0
        /*0844*/ 	.short	0x010a
        /*0846*/ 	.byte	0xff
	.zero		1


	//   ....[115]....
        /*0848*/ 	.word	0x000041e0
        /*084c*/ 	.word	0x00000000
        /*0850*/ 	.word	0x00000000
        /*0854*/ 	.short	0x0101
        /*0856*/ 	.byte	0xff
	.zero		1


	//   ....[116]....
        /*0858*/ 	.word	0x00004290
        /*085c*/ 	.word	0x000000ff
        /*0860*/ 	.word	0x00000000
        /*0864*/ 	.short	0x010a
        /*0866*/ 	.byte	0x06
	.zero		1


	//   ....[117]....
        /*0868*/ 	.word	0x000042a0
        /*086c*/ 	.word	0x000000ff
        /*0870*/ 	.word	0x000001e0
        /*0874*/ 	.short	0x010a
        /*0876*/ 	.byte	0x0b
	.zero		1


	//   ....[118]....
        /*0878*/ 	.word	0x00004360
        /*087c*/ 	.word	0x000000ff
        /*0880*/ 	.word	0x00000000
        /*0884*/ 	.short	0x010a
        /*0886*/ 	.byte	0x09
	.zero		1


	//   ....[119]....
        /*0888*/ 	.word	0x000044a0
        /*088c*/ 	.word	0x000000ff
        /*0890*/ 	.word	0x00000000
        /*0894*/ 	.short	0x010a
        /*0896*/ 	.byte	0x06
	.zero		1


	//   ....[120]....
        /*0898*/ 	.word	0x000046a0
        /*089c*/ 	.word	0x000000ff
        /*08a0*/ 	.word	0x00000000
        /*08a4*/ 	.short	0x010a
        /*08a6*/ 	.byte	0x05
	.zero		1


	//   ....[121]....
        /*08a8*/ 	.word	0x00004740
        /*08ac*/ 	.word	0x00000000
        /*08b0*/ 	.word	0x00000000
        /*08b4*/ 	.short	0x010a
        /*08b6*/ 	.byte	0xff
	.zero		1


	//   ....[122]....
        /*08b8*/ 	.word	0x00004780
        /*08bc*/ 	.word	0x00000000
        /*08c0*/ 	.word	0x00000000
        /*08c4*/ 	.short	0x010a
        /*08c6*/ 	.byte	0xff
	.zero		1


	//   ....[123]....
        /*08c8*/ 	.word	0x000047f0
        /*08cc*/ 	.word	0x000000ff
        /*08d0*/ 	.word	0x00000000
        /*08d4*/ 	.short	0x0101
        /*08d6*/ 	.byte	0x05
	.zero		1


	//   ....[124]....
        /*08d8*/ 	.word	0x00004830
        /*08dc*/ 	.word	0x000000ff
        /*08e0*/ 	.word	0x00000210
        /*08e4*/ 	.short	0x010a
        /*08e6*/ 	.byte	0x08
	.zero		1


	//   ....[125]....
        /*08e8*/ 	.word	0x00004880
        /*08ec*/ 	.word	0x000000ff
        /*08f0*/ 	.word	0x00000000
        /*08f4*/ 	.short	0x0101
        /*08f6*/ 	.byte	0x05
	.zero		1


	//   ....[126]....
        /*08f8*/ 	.word	0x00004cd0
        /*08fc*/ 	.word	0x00000000
        /*0900*/ 	.word	0x000001b0
        /*0904*/ 	.short	0x010a
        /*0906*/ 	.byte	0xff
	.zero		1


	//   ....[127]....
        /*0908*/ 	.word	0x00004d90
        /*090c*/ 	.word	0x00000000
        /*0910*/ 	.word	0x00000000
        /*0914*/ 	.short	0x0101
        /*0916*/ 	.byte	0xff
	.zero		1


	//   ....[128]....
        /*0918*/ 	.word	0x000050b0
        /*091c*/ 	.word	0x000000ff
        /*0920*/ 	.word	0x000001a8
        /*0924*/ 	.short	0x010a
        /*0926*/ 	.byte	0x07
	.zero		1


	//   ....[129]....
        /*0928*/ 	.word	0x000052a0
        /*092c*/ 	.word	0x000000ff
        /*0930*/ 	.word	0x00000180
        /*0934*/ 	.short	0x010a
        /*0936*/ 	.byte	0x07
	.zero		1


	//   ....[130]....
        /*0938*/ 	.word	0x00005410
        /*093c*/ 	.word	0x000000ff
        /*0940*/ 	.word	0x00000160
        /*0944*/ 	.short	0x010b
        /*0946*/ 	.byte	0x07
	.zero		1


	//   ....[131]....
        /*0948*/ 	.word	0x00005420
        /*094c*/ 	.word	0x000000ff
        /*0950*/ 	.word	0x00000000
        /*0954*/ 	.short	0x0101
        /*0956*/ 	.byte	0x08
	.zero		1


	//   ....[132]....
        /*0958*/ 	.word	0x00005440
        /*095c*/ 	.word	0x000000ff
        /*0960*/ 	.word	0x00000188
        /*0964*/ 	.short	0x010a
        /*0966*/ 	.byte	0x07
	.zero		1


	//   ....[133]....
        /*0968*/ 	.word	0x000055a0
        /*096c*/ 	.word	0x000000ff
        /*0970*/ 	.word	0x00000168
        /*0974*/ 	.short	0x010b
        /*0976*/ 	.byte	0x07
	.zero		1


	//   ....[134]....
        /*0978*/ 	.word	0x000055b0
        /*097c*/ 	.word	0x000000ff
        /*0980*/ 	.word	0x00000000
        /*0984*/ 	.short	0x0101
        /*0986*/ 	.byte	0x08
	.zero		1


	//   ....[135]....
        /*0988*/ 	.word	0x000055c0
        /*098c*/ 	.word	0x000000ff
        /*0990*/ 	.word	0x00000190
        /*0994*/ 	.short	0x010a
        /*0996*/ 	.byte	0x07
	.zero		1


	//   ....[136]....
        /*0998*/ 	.word	0x00005760
        /*099c*/ 	.word	0x000000ff
        /*09a0*/ 	.word	0x00000170
        /*09a4*/ 	.short	0x010b
        /*09a6*/ 	.byte	0x07
	.zero		1


	//   ....[137]....
        /*09a8*/ 	.word	0x000057d0
        /*09ac*/ 	.word	0x000000ff
        /*09b0*/ 	.word	0x00000000
        /*09b4*/ 	.short	0x0101
        /*09b6*/ 	.byte	0x08
	.zero		1


	//   ....[138]....
        /*09b8*/ 	.word	0x00005800
        /*09bc*/ 	.word	0x000000ff
        /*09c0*/ 	.word	0x00000198
        /*09c4*/ 	.short	0x010a
        /*09c6*/ 	.byte	0x07
	.zero		1


	//   ....[139]....
        /*09c8*/ 	.word	0x00005a10
        /*09cc*/ 	.word	0x000000ff
        /*09d0*/ 	.word	0x00000178
        /*09d4*/ 	.short	0x010b
        /*09d6*/ 	.byte	0x07
	.zero		1


	//   ....[140]....
        /*09d8*/ 	.word	0x00005a30
        /*09dc*/ 	.word	0x000000ff
        /*09e0*/ 	.word	0x00000000
        /*09e4*/ 	.short	0x0101
        /*09e6*/ 	.byte	0x0d
	.zero		1


	//   ....[141]....
        /*09e8*/ 	.word	0x00005a60
        /*09ec*/ 	.word	0x000000ff
        /*09f0*/ 	.word	0x00000180
        /*09f4*/ 	.short	0x010a
        /*09f6*/ 	.byte	0x07
	.zero		1


	//   ....[142]....
        /*09f8*/ 	.word	0x00005a80
        /*09fc*/ 	.word	0x000000ff
        /*0a00*/ 	.word	0x00000188
        /*0a04*/ 	.short	0x010a
        /*0a06*/ 	.byte	0x07
	.zero		1


	//   ....[143]....
        /*0a08*/ 	.word	0x00005aa0
        /*0a0c*/ 	.word	0x000000ff
        /*0a10*/ 	.word	0x00000190
        /*0a14*/ 	.short	0x010a
        /*0a16*/ 	.byte	0x07
	.zero		1


	//   ....[144]....
        /*0a18*/ 	.word	0x00005ae0
        /*0a1c*/ 	.word	0x00000000
        /*0a20*/ 	.word	0x00000198
        /*0a24*/ 	.short	0x010a
        /*0a26*/ 	.byte	0xff
	.zero		1


	//   ....[145]....
        /*0a28*/ 	.word	0x00005e10
        /*0a2c*/ 	.word	0x00000000
        /*0a30*/ 	.word	0x000001b0
        /*0a34*/ 	.short	0x010a
        /*0a36*/ 	.byte	0xff
	.zero		1


	//   ....[146]....
        /*0a38*/ 	.word	0x00005f20
        /*0a3c*/ 	.word	0x00000000
        /*0a40*/ 	.word	0x00000000
        /*0a44*/ 	.short	0x0101
        /*0a46*/ 	.byte	0xff
	.zero		1


	//   ....[147]....
        /*0a48*/ 	.word	0x00006980
        /*0a4c*/ 	.word	0x00000003
        /*0a50*/ 	.word	0x00000160
        /*0a54*/ 	.short	0x010a
        /*0a56*/ 	.byte	0xff
	.zero		1


	//   ....[148]....
        /*0a58*/ 	.word	0x000069c0
        /*0a5c*/ 	.word	0x000000bf
        /*0a60*/ 	.word	0x000001d0
        /*0a64*/ 	.short	0x010a
        /*0a66*/ 	.byte	0xff
	.zero		1


	//   ....[149]....
        /*0a68*/ 	.word	0x00006af0
        /*0a6c*/ 	.word	0x00000003
        /*0a70*/ 	.word	0x00000160
        /*0a74*/ 	.short	0x010a
        /*0a76*/ 	.byte	0xff
	.zero		1


	//   ....[150]....
        /*0a78*/ 	.word	0x00006c50
        /*0a7c*/ 	.word	0x00000000
        /*0a80*/ 	.word	0x00000000
        /*0a84*/ 	.short	0x0101
        /*0a86*/ 	.byte	0xff
	.zero		1


	//   ....[151]....
        /*0a88*/ 	.word	0x00006cb0
        /*0a8c*/ 	.word	0x000000bf
        /*0a90*/ 	.word	0x000001d0
        /*0a94*/ 	.short	0x010a
        /*0a96*/ 	.byte	0xff
	.zero		1


	//   ....[152]....
        /*0a98*/ 	.word	0x00008060
        /*0a9c*/ 	.word	0x000000ce
        /*0aa0*/ 	.word	0x00000160
        /*0aa4*/ 	.short	0x010a
        /*0aa6*/ 	.byte	0xff
	.zero		1


	//   ....[153]....
        /*0aa8*/ 	.word	0x00008130
        /*0aac*/ 	.word	0x000000ce
        /*0ab0*/ 	.word	0x00000160
        /*0ab4*/ 	.short	0x010a
        /*0ab6*/ 	.byte	0xff
	.zero		1


	//   ....[154]....
        /*0ab8*/ 	.word	0x00008270
        /*0abc*/ 	.word	0x00000003
        /*0ac0*/ 	.word	0x00000000
        /*0ac4*/ 	.short	0x0101
        /*0ac6*/ 	.byte	0xff
	.zero		1


	//   ....[155]....
        /*0ac8*/ 	.word	0x00009610
        /*0acc*/ 	.word	0x00000000
        /*0ad0*/ 	.word	0x00000160
        /*0ad4*/ 	.short	0x010a
        /*0ad6*/ 	.byte	0xff
	.zero		1


	//   ....[156]....
        /*0ad8*/ 	.word	0x000096e0
        /*0adc*/ 	.word	0x00000000
        /*0ae0*/ 	.word	0x00000160
        /*0ae4*/ 	.short	0x010a
        /*0ae6*/ 	.byte	0xff
	.zero		1


	//   ....[157]....
        /*0ae8*/ 	.word	0x00009840
        /*0aec*/ 	.word	0x00000000
        /*0af0*/ 	.word	0x00000000
        /*0af4*/ 	.short	0x0101
        /*0af6*/ 	.byte	0xff
	.zero		1


	//   ....[158]....
        /*0af8*/ 	.word	0x0000abf0
        /*0afc*/ 	.word	0x00000000
        /*0b00*/ 	.word	0x00000160
        /*0b04*/ 	.short	0x010a
        /*0b06*/ 	.byte	0xff
	.zero		1


	//   ....[159]....
        /*0b08*/ 	.word	0x0000acc0
        /*0b0c*/ 	.word	0x00000000
        /*0b10*/ 	.word	0x00000160
        /*0b14*/ 	.short	0x010a
        /*0b16*/ 	.byte	0xff
	.zero		1


	//   ....[160]....
        /*0b18*/ 	.word	0x0000ae20
        /*0b1c*/ 	.word	0x00000000
        /*0b20*/ 	.word	0x00000000
        /*0b24*/ 	.short	0x0101
        /*0b26*/ 	.byte	0xff
	.zero		1


	//   ....[161]....
        /*0b28*/ 	.word	0x0000b230
        /*0b2c*/ 	.word	0x000000bf
        /*0b30*/ 	.word	0x00000000
        /*0b34*/ 	.short	0x0101
        /*0b36*/ 	.byte	0xff
	.zero		1


	//   ....[162]....
        /*0b38*/ 	.word	0x0000c280
        /*0b3c*/ 	.word	0x00000003
        /*0b40*/ 	.word	0x00000200
        /*0b44*/ 	.short	0x010a
        /*0b46*/ 	.byte	0xff
	.zero		1


	//   ....[163]....
        /*0b48*/ 	.word	0x0000c2e0
        /*0b4c*/ 	.word	0x00000002
        /*0b50*/ 	.word	0x000000b0
        /*0b54*/ 	.short	0x010a
        /*0b56*/ 	.byte	0xff
	.zero		1


	//   ....[164]....
        /*0b58*/ 	.word	0x0000c340
        /*0b5c*/ 	.word	0x00000002
        /*0b60*/ 	.word	0x000000b0
        /*0b64*/ 	.short	0x010a
        /*0b66*/ 	.byte	0xff
	.zero		1


	//   ....[165]....
        /*0b68*/ 	.word	0x0000c390
        /*0b6c*/ 	.word	0x00000002
        /*0b70*/ 	.word	0x000001b0
        /*0b74*/ 	.short	0x010a
        /*0b76*/ 	.byte	0xff
	.zero		1


	//   ....[166]....
        /*0b78*/ 	.word	0x0000c3f0
        /*0b7c*/ 	.word	0x00000000
        /*0b80*/ 	.word	0x00000000
        /*0b84*/ 	.short	0x010a
        /*0b86*/ 	.byte	0xff
	.zero		1


	//   ....[167]....
        /*0b88*/ 	.word	0x0000c450
        /*0b8c*/ 	.word	0x00000000
        /*0b90*/ 	.word	0x00000000
        /*0b94*/ 	.short	0x010a
        /*0b96*/ 	.byte	0xff
	.zero		1


	//   ....[168]....
        /*0b98*/ 	.word	0x0000c4b0
        /*0b9c*/ 	.word	0x00000000
        /*0ba0*/ 	.word	0x00000000
        /*0ba4*/ 	.short	0x010a
        /*0ba6*/ 	.byte	0xff
	.zero		1


	//   ....[169]....
        /*0ba8*/ 	.word	0x0000c510
        /*0bac*/ 	.word	0x00000000
        /*0bb0*/ 	.word	0x00000000
        /*0bb4*/ 	.short	0x010a
        /*0bb6*/ 	.byte	0xff
	.zero		1


	//   ....[170]....
        /*0bb8*/ 	.word	0x0000c570
        /*0bbc*/ 	.word	0x00000000
        /*0bc0*/ 	.word	0x00000000
        /*0bc4*/ 	.short	0x010a
        /*0bc6*/ 	.byte	0xff
	.zero		1


	//   ....[171]....
        /*0bc8*/ 	.word	0x0000c5d0
        /*0bcc*/ 	.word	0x00000000
        /*0bd0*/ 	.word	0x00000000
        /*0bd4*/ 	.short	0x010a
        /*0bd6*/ 	.byte	0xff
	.zero		1


	//   ....[172]....
        /*0bd8*/ 	.word	0x0000c630
        /*0bdc*/ 	.word	0x00000000
        /*0be0*/ 	.word	0x00000000
        /*0be4*/ 	.short	0x010a
        /*0be6*/ 	.byte	0xff
	.zero		1


	//   ....[173]....
        /*0be8*/ 	.word	0x0000c690
        /*0bec*/ 	.word	0x00000000
        /*0bf0*/ 	.word	0x00000000
        /*0bf4*/ 	.short	0x010a
        /*0bf6*/ 	.byte	0xff
	.zero		1


	//   ....[174]....
        /*0bf8*/ 	.word	0x0000c6f0
        /*0bfc*/ 	.word	0x00000000
        /*0c00*/ 	.word	0x00000000
        /*0c04*/ 	.short	0x010a
        /*0c06*/ 	.byte	0xff
	.zero		1


	//   ....[175]....
        /*0c08*/ 	.word	0x0000c750
        /*0c0c*/ 	.word	0x00000000
        /*0c10*/ 	.word	0x00000000
        /*0c14*/ 	.short	0x010a
        /*0c16*/ 	.byte	0xff
	.zero		1


	//   ....[176]....
        /*0c18*/ 	.word	0x0000c7b0
        /*0c1c*/ 	.word	0x00000000
        /*0c20*/ 	.word	0x00000000
        /*0c24*/ 	.short	0x010a
        /*0c26*/ 	.byte	0xff
	.zero		1


	//   ....[177]....
        /*0c28*/ 	.word	0x0000c810
        /*0c2c*/ 	.word	0x00000000
        /*0c30*/ 	.word	0x00000000
        /*0c34*/ 	.short	0x010a
        /*0c36*/ 	.byte	0xff
	.zero		1


	//   ....[178]....
        /*0c38*/ 	.word	0x0000c870
        /*0c3c*/ 	.word	0x00000000
        /*0c40*/ 	.word	0x00000000
        /*0c44*/ 	.short	0x010a
        /*0c46*/ 	.byte	0xff
	.zero		1


	//   ....[179]....
        /*0c48*/ 	.word	0x0000c8d0
        /*0c4c*/ 	.word	0x00000000
        /*0c50*/ 	.word	0x00000000
        /*0c54*/ 	.short	0x010a
        /*0c56*/ 	.byte	0xff
	.zero		1


	//   ....[180]....
        /*0c58*/ 	.word	0x0000c930
        /*0c5c*/ 	.word	0x00000000
        /*0c60*/ 	.word	0x00000000
        /*0c64*/ 	.short	0x010a
        /*0c66*/ 	.byte	0xff
	.zero		1


	//   ....[181]....
        /*0c68*/ 	.word	0x0000c990
        /*0c6c*/ 	.word	0x00000000
        /*0c70*/ 	.word	0x00000000
        /*0c74*/ 	.short	0x010a
        /*0c76*/ 	.byte	0xff
	.zero		1


	//   ....[182]....
        /*0c78*/ 	.word	0x0000c9f0
        /*0c7c*/ 	.word	0x00000000
        /*0c80*/ 	.word	0x00000000
        /*0c84*/ 	.short	0x010a
        /*0c86*/ 	.byte	0xff
	.zero		1


	//   ....[183]....
        /*0c88*/ 	.word	0x0000ca50
        /*0c8c*/ 	.word	0x00000000
        /*0c90*/ 	.word	0x00000000
        /*0c94*/ 	.short	0x010a
        /*0c96*/ 	.byte	0xff
	.zero		1


	//   ....[184]....
        /*0c98*/ 	.word	0x0000cab0
        /*0c9c*/ 	.word	0x00000000
        /*0ca0*/ 	.word	0x00000000
        /*0ca4*/ 	.short	0x010a
        /*0ca6*/ 	.byte	0xff
	.zero		1


	//   ....[185]....
        /*0ca8*/ 	.word	0x0000cb10
        /*0cac*/ 	.word	0x00000000
        /*0cb0*/ 	.word	0x00000000
        /*0cb4*/ 	.short	0x010a
        /*0cb6*/ 	.byte	0xff
	.zero		1


	//   ....[186]....
        /*0cb8*/ 	.word	0x0000cb70
        /*0cbc*/ 	.word	0x00000000
        /*0cc0*/ 	.word	0x00000000
        /*0cc4*/ 	.short	0x010a
        /*0cc6*/ 	.byte	0xff
	.zero		1


	//   ....[187]....
        /*0cc8*/ 	.word	0x0000cbc0
        /*0ccc*/ 	.word	0x00000000
        /*0cd0*/ 	.word	0x000001f0
        /*0cd4*/ 	.short	0x010a
        /*0cd6*/ 	.byte	0xff
	.zero		1


	//   ....[188]....
        /*0cd8*/ 	.word	0x0000cc20
        /*0cdc*/ 	.word	0x00000000
        /*0ce0*/ 	.word	0x000001c0
        /*0ce4*/ 	.short	0x010a
        /*0ce6*/ 	.byte	0xff
	.zero		1


	//   ....[189]....
        /*0ce8*/ 	.word	0x0000cc70
        /*0cec*/ 	.word	0x00000000
        /*0cf0*/ 	.word	0x000001b0
        /*0cf4*/ 	.short	0x010a
        /*0cf6*/ 	.byte	0xff
	.zero		1


	//   ....[190]....
        /*0cf8*/ 	.word	0x0000ccd0
        /*0cfc*/ 	.word	0x00000000
        /*0d00*/ 	.word	0x000001c0
        /*0d04*/ 	.short	0x010a
        /*0d06*/ 	.byte	0xff
	.zero		1


	//   ....[191]....
        /*0d08*/ 	.word	0x0000cd30
        /*0d0c*/ 	.word	0x00000004
        /*0d10*/ 	.word	0x00000008
        /*0d14*/ 	.short	0x010a
        /*0d16*/ 	.byte	0xff
	.zero		1


	//   ....[192]....
        /*0d18*/ 	.word	0x0000ce10
        /*0d1c*/ 	.word	0x00000002
        /*0d20*/ 	.word	0x00000008
        /*0d24*/ 	.short	0x010a
        /*0d26*/ 	.byte	0xff
	.zero		1


	//   ....[193]....
        /*0d28*/ 	.word	0x0000ce60
        /*0d2c*/ 	.word	0x00000000
        /*0d30*/ 	.word	0x000001b0
        /*0d34*/ 	.short	0x010a
        /*0d36*/ 	.byte	0xff
	.zero		1


	//   ....[194]....
        /*0d38*/ 	.word	0x0000cec0
        /*0d3c*/ 	.word	0x00000000
        /*0d40*/ 	.word	0x000001e0
        /*0d44*/ 	.short	0x010a
        /*0d46*/ 	.byte	0xff
	.zero		1


	//   ....[195]....
        /*0d48*/ 	.word	0x0000cf20
        /*0d4c*/ 	.word	0x00000000
        /*0d50*/ 	.word	0x00000000
        /*0d54*/ 	.short	0x010a
        /*0d56*/ 	.byte	0xff
	.zero		1


	//   ....[196]....
        /*0d58*/ 	.word	0x0000cf80
        /*0d5c*/ 	.word	0x00000000
        /*0d60*/ 	.word	0x00000000
        /*0d64*/ 	.short	0x010a
        /*0d66*/ 	.byte	0xff
	.zero		1


	//   ....[197]....
        /*0d68*/ 	.word	0x0000cfe0
        /*0d6c*/ 	.word	0x00000000
        /*0d70*/ 	.word	0x00000210
        /*0d74*/ 	.short	0x010a
        /*0d76*/ 	.byte	0xff
	.zero		1


	//   ....[198]....
        /*0d78*/ 	.word	0x0000d030
        /*0d7c*/ 	.word	0x00000000
        /*0d80*/ 	.word	0x000001b0
        /*0d84*/ 	.short	0x010a
        /*0d86*/ 	.byte	0xff
	.zero		1


	//   ....[199]....
        /*0d88*/ 	.word	0x0000d090
        /*0d8c*/ 	.word	0x00000000
        /*0d90*/ 	.word	0x000001a8
        /*0d94*/ 	.short	0x010a
        /*0d96*/ 	.byte	0xff
	.zero		1


	//   ....[200]....
        /*0d98*/ 	.word	0x0000d0f0
        /*0d9c*/ 	.word	0x00000003
        /*0da0*/ 	.word	0x00000180
        /*0da4*/ 	.short	0x010a
        /*0da6*/ 	.byte	0xff
	.zero		1


	//   ....[201]....
        /*0da8*/ 	.word	0x0000d150
        /*0dac*/ 	.word	0x00000003
        /*0db0*/ 	.word	0x00000188
        /*0db4*/ 	.short	0x010a
        /*0db6*/ 	.byte	0xff
	.zero		1


	//   ....[202]....
        /*0db8*/ 	.word	0x0000d1b0
        /*0dbc*/ 	.word	0x00000003
        /*0dc0*/ 	.word	0x00000190
        /*0dc4*/ 	.short	0x010a
        /*0dc6*/ 	.byte	0xff
	.zero		1


	//   ....[203]....
        /*0dc8*/ 	.word	0x0000d210
        /*0dcc*/ 	.word	0x00000003
        /*0dd0*/ 	.word	0x00000198
        /*0dd4*/ 	.short	0x010a
        /*0dd6*/ 	.byte	0xff
	.zero		1


	//   ....[204]....
        /*0dd8*/ 	.word	0x0000d270
        /*0ddc*/ 	.word	0x00000000
        /*0de0*/ 	.word	0x00000180
        /*0de4*/ 	.short	0x010a
        /*0de6*/ 	.byte	0xff
	.zero		1


	//   ....[205]....
        /*0de8*/ 	.word	0x0000d2d0
        /*0dec*/ 	.word	0x00000000
        /*0df0*/ 	.word	0x00000188
        /*0df4*/ 	.short	0x010a
        /*0df6*/ 	.byte	0xff
	.zero		1


	//   ....[206]....
        /*0df8*/ 	.word	0x0000d330
        /*0dfc*/ 	.word	0x00000000
        /*0e00*/ 	.word	0x00000190
        /*0e04*/ 	.short	0x010a
        /*0e06*/ 	.byte	0xff
	.zero		1


	//   ....[207]....
        /*0e08*/ 	.word	0x0000d380
        /*0e0c*/ 	.word	0x00000000
        /*0e10*/ 	.word	0x000001b0
        /*0e14*/ 	.short	0x010a
        /*0e16*/ 	.byte	0xff
	.zero		1


	//   ....[208]....
        /*0e18*/ 	.word	0x0000d3d0
        /*0e1c*/ 	.word	0x00000003
        /*0e20*/ 	.word	0x00000160
        /*0e24*/ 	.short	0x010a
        /*0e26*/ 	.byte	0xff
	.zero		1


	//   ....[209]....
        /*0e28*/ 	.word	0x0000d420
        /*0e2c*/ 	.word	0x000000bf
        /*0e30*/ 	.word	0x000001d0
        /*0e34*/ 	.short	0x010a
        /*0e36*/ 	.byte	0xff
	.zero		1


	//   ....[210]....
        /*0e38*/ 	.word	0x0000d470
        /*0e3c*/ 	.word	0x000000ce
        /*0e40*/ 	.word	0x00000160
        /*0e44*/ 	.short	0x010a
        /*0e46*/ 	.byte	0xff
	.zero		1


	//   ....[211]....
        /*0e48*/ 	.word	0x0000d4c0
        /*0e4c*/ 	.word	0x00000000
        /*0e50*/ 	.word	0x00000160
        /*0e54*/ 	.short	0x010a
        /*0e56*/ 	.byte	0xff
	.zero		1


	//   ....[212]....
        /*0e58*/ 	.word	0x0000d510
        /*0e5c*/ 	.word	0x00000000
        /*0e60*/ 	.word	0x00000160
        /*0e64*/ 	.short	0x010a
        /*0e66*/ 	.byte	0xff
	.zero		1


	//----- nvinfo : EIATTR_NUM_MBARRIERS
	.align		4
.L_48:
        /*0e68*/ 	.byte	0x03, 0x38
        /*0e6a*/ 	.short	0x0043


	//----- nvinfo : EIATTR_EXIT_INSTR_OFFSETS
	.align		4
        /*0e6c*/ 	.byte	0x04, 0x1c
        /*0e6e*/ 	.short	(.L_50 - .L_49)


	//   ....[0]....
.L_49:
        /*0e70*/ 	.word	0x00003440


	//   ....[1]....
        /*0e74*/ 	.word	0x00003940


	//   ....[2]....
        /*0e78*/ 	.word	0x000039a0


	//   ....[3]....
        /*0e7c*/ 	.word	0x00004ab0


	//   ....[4]....
        /*0e80*/ 	.word	0x00005b10


	//   ....[5]....
        /*0e84*/ 	.word	0x00005b50


	//   ....[6]....
        /*0e88*/ 	.word	0x0000c270


	//----- nvinfo : EIATTR_MAX_THREADS
	.align		4
.L_50:
        /*0e8c*/ 	.byte	0x04, 0x05
        /*0e8e*/ 	.short	(.L_52 - .L_51)
.L_51:
        /*0e90*/ 	.word	0x00000100
        /*0e94*/ 	.word	0x00000001
        /*0e98*/ 	.word	0x00000001


	//----- nvinfo : EIATTR_CRS_STACK_SIZE
	.align		4
.L_52:
        /*0e9c*/ 	.byte	0x04, 0x1e
        /*0e9e*/ 	.short	(.L_54 - .L_53)
.L_53:
        /*0ea0*/ 	.word	0x00000000


	//----- nvinfo : EIATTR_CBANK_PARAM_SIZE
	.align		4
.L_54:
        /*0ea4*/ 	.byte	0x03, 0x19
        /*0ea6*/ 	.short	0x0800


	//----- nvinfo : EIATTR_PARAM_CBANK
	.align		4
        /*0ea8*/ 	.byte	0x04, 0x0a
        /*0eaa*/ 	.short	(.L_56 - .L_55)
	.align		4
.L_55:
        /*0eac*/ 	.word	index@(.nv.constant0._ZN7cutlass13device_kernelINS_4gemm6kernel13GemmUniversalIN4cute5tupleIJiiiiEEENS1_10collective13CollectiveMmaINS1_35MainloopSm100TmaUmmaWarpSpecializedILi22ELi2ELi2ENS5_IJNS4_1CILi2EEENSA_ILi1EEESC_EEEEENS5_IJNSA_ILi256EEESF_NSA_ILi32EEEEEENS_12float_e5m2_tENS5_IJlSC_lEEESI_SJ_NS4_8TiledMMAINS4_8MMA_AtomIJNS4_10MMA_TraitsINS4_25SM100_MMA_F8F6F4_2x1SM_SSEJSI_SI_fSF_SF_NS4_17integral_constantINS4_4UMMA5MajorELSQ_0EEESR_NSO_INSP_7ScaleInELSS_0EEEST_EEEEEENS4_6LayoutINS5_IJSC_SC_SC_EEENS5_IJNSA_ILi0EEESY_SY_EEEEENS5_IJNS4_10UnderscoreES11_S11_EEEEENS4_18SM100_TMA_2SM_LOADENS4_14ComposedLayoutINS4_7SwizzleILi1ELi4ELi3EEENS4_18smem_ptr_flag_bitsILi8EEENSW_INS5_IJNSA_ILi8EEESG_EEENS5_IJSG_SC_EEEEEEEvNS4_8identityES14_S1E_vS1F_EENS_8epilogue10collective18CollectiveEpilogueINS1H_23Sm100TmaWarpSpecializedILi4ELi2ELi64ELb0ELb0EEEJNS5_IJNSA_ILi128EEESF_SG_EEENS5_IJNSW_IS1M_SC_EENSW_INSA_ILi64EEESC_EEEEESI_SJ_SI_SJ_NS1H_6fusion15FusionCallbacksIS1L_NS1S_17LinearCombinationISI_fSI_fLNS_15FloatRoundStyleE2EEES1N_S1R_JEEENS4_5SM1004TMEM4LOAD26SM100_TMEM_LOAD_32dp32b64xENS4_13SM90_TMA_LOADENS15_INS16_ILi2ELi4ELi3EEES19_NSW_INS5_IJS1A_S1P_EEENS5_IJS1P_SC_EEEEEEENS4_39AutoVectorizingCopyWithAssumedAlignmentILi128EEENS4_14SM90_TMA_STOREES27_S29_S29_EEEvvEEEEvNT_6ParamsE)
        /*0eb0*/ 	.short	0x0380
        /*0eb2*/ 	.short	0x0800


	//----- nvinfo : EIATTR_SW_WAR
	.align		4
.L_56:
        /*0eb4*/ 	.byte	0x04, 0x36
        /*0eb6*/ 	.short	(.L_58 - .L_57)
.L_57:
        /*0eb8*/ 	.word	0x00000008
.L_58:


//--------------------- .nv.callgraph             --------------------------
	.section	.nv.callgraph,"",@"SHT_CUDA_CALLGRAPH"
	.align	4
	.sectionentsize	8
	.align		4
        /*0000*/ 	.word	0x00000000
	.align		4
        /*0004*/ 	.word	0xffffffff
	.align		4
        /*0008*/ 	.word	index@(_ZN7cutlass13device_kernelINS_4gemm6kernel13GemmUniversalIN4cute5tupleIJiiiiEEENS1_10collective13CollectiveMmaINS1_35MainloopSm100TmaUmmaWarpSpecializedILi22ELi2ELi2ENS5_IJNS4_1CILi2EEENSA_ILi1EEESC_EEEEENS5_IJNSA_ILi256EEESF_NSA_ILi32EEEEEENS_12float_e5m2_tENS5_IJlSC_lEEESI_SJ_NS4_8TiledMMAINS4_8MMA_AtomIJNS4_10MMA_TraitsINS4_25SM100_MMA_F8F6F4_2x1SM_SSEJSI_SI_fSF_SF_NS4_17integral_constantINS4_4UMMA5MajorELSQ_0EEESR_NSO_INSP_7ScaleInELSS_0EEEST_EEEEEENS4_6LayoutINS5_IJSC_SC_SC_EEENS5_IJNSA_ILi0EEESY_SY_EEEEENS5_IJNS4_10UnderscoreES11_S11_EEEEENS4_18SM100_TMA_2SM_LOADENS4_14ComposedLayoutINS4_7SwizzleILi1ELi4ELi3EEENS4_18smem_ptr_flag_bitsILi8EEENSW_INS5_IJNSA_ILi8EEESG_EEENS5_IJSG_SC_EEEEEEEvNS4_8identityES14_S1E_vS1F_EENS_8epilogue10collective18CollectiveEpilogueINS1H_23Sm100TmaWarpSpecializedILi4ELi2ELi64ELb0ELb0EEEJNS5_IJNSA_ILi128EEESF_SG_EEENS5_IJNSW_IS1M_SC_EENSW_INSA_ILi64EEESC_EEEEESI_SJ_SI_SJ_NS1H_6fusion15FusionCallbacksIS1L_NS1S_17LinearCombinationISI_fSI_fLNS_15FloatRoundStyleE2EEES1N_S1R_JEEENS4_5SM1004TMEM4LOAD26SM100_TMEM_LOAD_32dp32b64xENS4_13SM90_TMA_LOADENS15_INS16_ILi2ELi4ELi3EEES19_NSW_INS5_IJS1A_S1P_EEENS5_IJS1P_SC_EEEEEEENS4_39AutoVectorizingCopyWithAssumedAlignmentILi128EEENS4_14SM90_TMA_STOREES27_S29_S29_EEEvvEEEEvNT_6ParamsE)
	.align		4
        /*000c*/ 	.word	index@(__assertfail)
	.align		4
        /*0010*/ 	.word	0x00000000
	.align		4
        /*0014*/ 	.word	0xfffffffe
	.align		4
        /*0018*/ 	.word	0x00000000
	.align		4
        /*001c*/ 	.word	0xfffffffd
	.align		4
        /*0020*/ 	.word	0x00000000
	.align		4
        /*0024*/ 	.word	0xfffffffc


//--------------------- .nv.constant4             --------------------------
	.section	.nv.constant4,"a",@progbits
	.align	8
	.align		8
.nv.constant4:
        /*0000*/ 	.dword	__assertfail
	.align		8
        /*0008*/ 	.dword	__unnamed_1
	.align		8
        /*0010*/ 	.dword	__unnamed_2
	.align		8
        /*0018*/ 	.dword	__unnamed_3
	.align		8
        /*0020*/ 	.dword	_ZN39_INTERNAL_509dc34c_4_k_cu_220281fc_91134cuda3std3__45__cpo5beginE
	.align		8
        /*0028*/ 	.dword	_ZN39_INTERNAL_509dc34c_4_k_cu_220281fc_91134cuda3std3__45__cpo3endE
	.align		8
        /*0030*/ 	.dword	_ZN39_INTERNAL_509dc34c_4_k_cu_220281fc_91134cuda3std3__45__cpo6cbeginE
	.align		8
        /*0038*/ 	.dword	_ZN39_INTERNAL_509dc34c_4_k_cu_220281fc_91134cuda3std3__45__cpo4cendE
	.align		8
        /*0040*/ 	.dword	_ZN39_INTERNAL_509dc34c_4_k_cu_220281fc_91134cuda3std3__441_GLOBAL__N__509dc34c_4_k_cu_220281fc_91136ignoreE
	.align		8
        /*0048*/ 	.dword	_ZN39_INTERNAL_509dc34c_4_k_cu_220281fc_91134cuda3std3__419piecewise_constructE
	.align		8
        /*0050*/ 	.dword	_ZN39_INTERNAL_509dc34c_4_k_cu_220281fc_91134cuda3std3__48in_placeE
	.align		8
        /*0058*/ 	.dword	_ZN39_INTERNAL_509dc34c_4_k_cu_220281fc_91134cuda3std6ranges3__45__cpo4swapE
	.align		8
        /*0060*/ 	.dword	_ZN39_INTERNAL_509dc34c_4_k_cu_220281fc_91134cuda3std6ranges3__45__cpo9iter_moveE
	.align		8
        /*0068*/ 	.dword	_ZN39_INTERNAL_509dc34c_4_k_cu_220281fc_91134cute7productE
	.align		8
        /*0070*/ 	.dword	_ZN39_INTERNAL_509dc34c_4_k_cu_220281fc_91134cute1_E
	.align		8
        /*0078*/ 	.dword	$str$25
	.align		8
        /*0080*/ 	.dword	$str$26
	.align		8
        /*0088*/ 	.dword	$str$27
	.align		8
        /*0090*/ 	.dword	$str$28


//--------------------- .text._ZN7cutlass13device_kernelINS_4gemm6kernel13GemmUniversalIN4cute5tupleIJiiiiEEENS1_10collective13CollectiveMmaINS1_35MainloopSm100TmaUmmaWarpSpecializedILi22ELi2ELi2ENS5_IJNS4_1CILi2EEENSA_ILi1EEESC_EEEEENS5_IJNSA_ILi256EEESF_NSA_ILi32EEEEEENS_12float_e5m2_tENS5_IJlSC_lEEESI_SJ_NS4_8TiledMMAINS4_8MMA_AtomIJNS4_10MMA_TraitsINS4_25SM100_MMA_F8F6F4_2x1SM_SSEJSI_SI_fSF_SF_NS4_17integral_constantINS4_4UMMA5MajorELSQ_0EEESR_NSO_INSP_7ScaleInELSS_0EEEST_EEEEEENS4_6LayoutINS5_IJSC_SC_SC_EEENS5_IJNSA_ILi0EEESY_SY_EEEEENS5_IJNS4_10UnderscoreES11_S11_EEEEENS4_18SM100_TMA_2SM_LOADENS4_14ComposedLayoutINS4_7SwizzleILi1ELi4ELi3EEENS4_18smem_ptr_flag_bitsILi8EEENSW_INS5_IJNSA_ILi8EEESG_EEENS5_IJSG_SC_EEEEEEEvNS4_8identityES14_S1E_vS1F_EENS_8epilogue10collective18CollectiveEpilogueINS1H_23Sm100TmaWarpSpecializedILi4ELi2ELi64ELb0ELb0EEEJNS5_IJNSA_ILi128EEESF_SG_EEENS5_IJNSW_IS1M_SC_EENSW_INSA_ILi64EEESC_EEEEESI_SJ_SI_SJ_NS1H_6fusion15FusionCallbacksIS1L_NS1S_17LinearCombinationISI_fSI_fLNS_15FloatRoundStyleE2EEES1N_S1R_JEEENS4_5SM1004TMEM4LOAD26SM100_TMEM_LOAD_32dp32b64xENS4_13SM90_TMA_LOADENS15_INS16_ILi2ELi4ELi3EEES19_NSW_INS5_IJS1A_S1P_EEENS5_IJS1P_SC_EEEEEEENS4_39AutoVectorizingCopyWithAssumedAlignmentILi128EEENS4_14SM90_TMA_STOREES27_S29_S29_EEEvvEEEEvNT_6ParamsE --------------------------
	.section	.text._ZN7cutlass13device_kernelINS_4gemm6kernel13GemmUniversalIN4cute5tupleIJiiiiEEENS1_10collective13CollectiveMmaINS1_35MainloopSm100TmaUmmaWarpSpecializedILi22ELi2ELi2ENS5_IJNS4_1CILi2EEENSA_ILi1EEESC_EEEEENS5_IJNSA_ILi256EEESF_NSA_ILi32EEEEEENS_12float_e5m2_tENS5_IJlSC_lEEESI_SJ_NS4_8TiledMMAINS4_8MMA_AtomIJNS4_10MMA_TraitsINS4_25SM100_MMA_F8F6F4_2x1SM_SSEJSI_SI_fSF_SF_NS4_17integral_constantINS4_4UMMA5MajorELSQ_0EEESR_NSO_INSP_7ScaleInELSS_0EEEST_EEEEEENS4_6LayoutINS5_IJSC_SC_SC_EEENS5_IJNSA_ILi0EEESY_SY_EEEEENS5_IJNS4_10UnderscoreES11_S11_EEEEENS4_18SM100_TMA_2SM_LOADENS4_14ComposedLayoutINS4_7SwizzleILi1ELi4ELi3EEENS4_18smem_ptr_flag_bitsILi8EEENSW_INS5_IJNSA_ILi8EEESG_EEENS5_IJSG_SC_EEEEEEEvNS4_8identityES14_S1E_vS1F_EENS_8epilogue10collective18CollectiveEpilogueINS1H_23Sm100TmaWarpSpecializedILi4ELi2ELi64ELb0ELb0EEEJNS5_IJNSA_ILi128EEESF_SG_EEENS5_IJNSW_IS1M_SC_EENSW_INSA_ILi64EEESC_EEEEESI_SJ_SI_SJ_NS1H_6fusion15FusionCallbacksIS1L_NS1S_17LinearCombinationISI_fSI_fLNS_15FloatRoundStyleE2EEES1N_S1R_JEEENS4_5SM1004TMEM4LOAD26SM100_TMEM_LOAD_32dp32b64xENS4_13SM90_TMA_LOADENS15_INS16_ILi2ELi4ELi3EEES19_NSW_INS5_IJS1A_S1P_EEENS5_IJS1P_SC_EEEEEEENS4_39AutoVectorizingCopyWithAssumedAlignmentILi128EEENS4_14SM90_TMA_STOREES27_S29_S29_EEEvvEEEEvNT_6ParamsE,"ax",@progbits
	.align	128
.text._ZN7cutlass13device_kernelINS_4gemm6kernel13GemmUniversalIN4cute5tupleIJiiiiEEENS1_10collective13CollectiveMmaINS1_35MainloopSm100TmaUmmaWarpSpecializedILi22ELi2ELi2ENS5_IJNS4_1CILi2EEENSA_ILi1EEESC_EEEEENS5_IJNSA_ILi256EEESF_NSA_ILi32EEEEEENS_12float_e5m2_tENS5_IJlSC_lEEESI_SJ_NS4_8TiledMMAINS4_8MMA_AtomIJNS4_10MMA_TraitsINS4_25SM100_MMA_F8F6F4_2x1SM_SSEJSI_SI_fSF_SF_NS4_17integral_constantINS4_4UMMA5MajorELSQ_0EEESR_NSO_INSP_7ScaleInELSS_0EEEST_EEEEEENS4_6LayoutINS5_IJSC_SC_SC_EEENS5_IJNSA_ILi0EEESY_SY_EEEEENS5_IJNS4_10UnderscoreES11_S11_EEEEENS4_18SM100_TMA_2SM_LOADENS4_14ComposedLayoutINS4_7SwizzleILi1ELi4ELi3EEENS4_18smem_ptr_flag_bitsILi8EEENSW_INS5_IJNSA_ILi8EEESG_EEENS5_IJSG_SC_EEEEEEEvNS4_8identityES14_S1E_vS1F_EENS_8epilogue10collective18CollectiveEpilogueINS1H_23Sm100TmaWarpSpecializedILi4ELi2ELi64ELb0ELb0EEEJNS5_IJNSA_ILi128EEESF_SG_EEENS5_IJNSW_IS1M_SC_EENSW_INSA_ILi64EEESC_EEEEESI_SJ_SI_SJ_NS1H_6fusion15FusionCallbacksIS1L_NS1S_17LinearCombinationISI_fSI_fLNS_15FloatRoundStyleE2EEES1N_S1R_JEEENS4_5SM1004TMEM4LOAD26SM100_TMEM_LOAD_32dp32b64xENS4_13SM90_TMA_LOADENS15_INS16_ILi2ELi4ELi3EEES19_NSW_INS5_IJS1A_S1P_EEENS5_IJS1P_SC_EEEEEEENS4_39AutoVectorizingCopyWithAssumedAlignmentILi128EEENS4_14SM90_TMA_STOREES27_S29_S29_EEEvvEEEEvNT_6ParamsE:
        .type           _ZN7cutlass13device_kernelINS_4gemm6kernel13GemmUniversalIN4cute5tupleIJiiiiEEENS1_10collective13CollectiveMmaINS1_35MainloopSm100TmaUmmaWarpSpecializedILi22ELi2ELi2ENS5_IJNS4_1CILi2EEENSA_ILi1EEESC_EEEEENS5_IJNSA_ILi256EEESF_NSA_ILi32EEEEEENS_12float_e5m2_tENS5_IJlSC_lEEESI_SJ_NS4_8TiledMMAINS4_8MMA_AtomIJNS4_10MMA_TraitsINS4_25SM100_MMA_F8F6F4_2x1SM_SSEJSI_SI_fSF_SF_NS4_17integral_constantINS4_4UMMA5MajorELSQ_0EEESR_NSO_INSP_7ScaleInELSS_0EEEST_EEEEEENS4_6LayoutINS5_IJSC_SC_SC_EEENS5_IJNSA_ILi0EEESY_SY_EEEEENS5_IJNS4_10UnderscoreES11_S11_EEEEENS4_18SM100_TMA_2SM_LOADENS4_14ComposedLayoutINS4_7SwizzleILi1ELi4ELi3EEENS4_18smem_ptr_flag_bitsILi8EEENSW_INS5_IJNSA_ILi8EEESG_EEENS5_IJSG_SC_EEEEEEEvNS4_8identityES14_S1E_vS1F_EENS_8epilogue10collective18CollectiveEpilogueINS1H_23Sm100TmaWarpSpecializedILi4ELi2ELi64ELb0ELb0EEEJNS5_IJNSA_ILi128EEESF_SG_EEENS5_IJNSW_IS1M_SC_EENSW_INSA_ILi64EEESC_EEEEESI_SJ_SI_SJ_NS1H_6fusion15FusionCallbacksIS1L_NS1S_17LinearCombinationISI_fSI_fLNS_15FloatRoundStyleE2EEES1N_S1R_JEEENS4_5SM1004TMEM4LOAD26SM100_TMEM_LOAD_32dp32b64xENS4_13SM90_TMA_LOADENS15_INS16_ILi2ELi4ELi3EEES19_NSW_INS5_IJS1A_S1P_EEENS5_IJS1P_SC_EEEEEEENS4_39AutoVectorizingCopyWithAssumedAlignmentILi128EEENS4_14SM90_TMA_STOREES27_S29_S29_EEEvvEEEEvNT_6ParamsE,@function
        .size           _ZN7cutlass13device_kernelINS_4gemm6kernel13GemmUniversalIN4cute5tupleIJiiiiEEENS1_10collective13CollectiveMmaINS1_35MainloopSm100TmaUmmaWarpSpecializedILi22ELi2ELi2ENS5_IJNS4_1CILi2EEENSA_ILi1EEESC_EEEEENS5_IJNSA_ILi256EEESF_NSA_ILi32EEEEEENS_12float_e5m2_tENS5_IJlSC_lEEESI_SJ_NS4_8TiledMMAINS4_8MMA_AtomIJNS4_10MMA_TraitsINS4_25SM100_MMA_F8F6F4_2x1SM_SSEJSI_SI_fSF_SF_NS4_17integral_constantINS4_4UMMA5MajorELSQ_0EEESR_NSO_INSP_7ScaleInELSS_0EEEST_EEEEEENS4_6LayoutINS5_IJSC_SC_SC_EEENS5_IJNSA_ILi0EEESY_SY_EEEEENS5_IJNS4_10UnderscoreES11_S11_EEEEENS4_18SM100_TMA_2SM_LOADENS4_14ComposedLayoutINS4_7SwizzleILi1ELi4ELi3EEENS4_18smem_ptr_flag_bitsILi8EEENSW_INS5_IJNSA_ILi8EEESG_EEENS5_IJSG_SC_EEEEEEEvNS4_8identityES14_S1E_vS1F_EENS_8epilogue10collective18CollectiveEpilogueINS1H_23Sm100TmaWarpSpecializedILi4ELi2ELi64ELb0ELb0EEEJNS5_IJNSA_ILi128EEESF_SG_EEENS5_IJNSW_IS1M_SC_EENSW_INSA_ILi64EEESC_EEEEESI_SJ_SI_SJ_NS1H_6fusion15FusionCallbacksIS1L_NS1S_17LinearCombinationISI_fSI_fLNS_15FloatRoundStyleE2EEES1N_S1R_JEEENS4_5SM1004TMEM4LOAD26SM100_TMEM_LOAD_32dp32b64xENS4_13SM90_TMA_LOADENS15_INS16_ILi2ELi4ELi3EEES19_NSW_INS5_IJS1A_S1P_EEENS5_IJS1P_SC_EEEEEEENS4_39AutoVectorizingCopyWithAssumedAlignmentILi128EEENS4_14SM90_TMA_STOREES27_S29_S29_EEEvvEEEEvNT_6ParamsE,(.L_x_243 - _ZN7cutlass13device_kernelINS_4gemm6kernel13GemmUniversalIN4cute5tupleIJiiiiEEENS1_10collective13CollectiveMmaINS1_35MainloopSm100TmaUmmaWarpSpecializedILi22ELi2ELi2ENS5_IJNS4_1CILi2EEENSA_ILi1EEESC_EEEEENS5_IJNSA_ILi256EEESF_NSA_ILi32EEEEEENS_12float_e5m2_tENS5_IJlSC_lEEESI_SJ_NS4_8TiledMMAINS4_8MMA_AtomIJNS4_10MMA_TraitsINS4_25SM100_MMA_F8F6F4_2x1SM_SSEJSI_SI_fSF_SF_NS4_17integral_constantINS4_4UMMA5MajorELSQ_0EEESR_NSO_INSP_7ScaleInELSS_0EEEST_EEEEEENS4_6LayoutINS5_IJSC_SC_SC_EEENS5_IJNSA_ILi0EEESY_SY_EEEEENS5_IJNS4_10UnderscoreES11_S11_EEEEENS4_18SM100_TMA_2SM_LOADENS4_14ComposedLayoutINS4_7SwizzleILi1ELi4ELi3EEENS4_18smem_ptr_flag_bitsILi8EEENSW_INS5_IJNSA_ILi8EEESG_EEENS5_IJSG_SC_EEEEEEEvNS4_8identityES14_S1E_vS1F_EENS_8epilogue10collective18CollectiveEpilogueINS1H_23Sm100TmaWarpSpecializedILi4ELi2ELi64ELb0ELb0EEEJNS5_IJNSA_ILi128EEESF_SG_EEENS5_IJNSW_IS1M_SC_EENSW_INSA_ILi64EEESC_EEEEESI_SJ_SI_SJ_NS1H_6fusion15FusionCallbacksIS1L_NS1S_17LinearCombinationISI_fSI_fLNS_15FloatRoundStyleE2EEES1N_S1R_JEEENS4_5SM1004TMEM4LOAD26SM100_TMEM_LOAD_32dp32b64xENS4_13SM90_TMA_LOADENS15_INS16_ILi2ELi4ELi3EEES19_NSW_INS5_IJS1A_S1P_EEENS5_IJS1P_SC_EEEEEEENS4_39AutoVectorizingCopyWithAssumedAlignmentILi128EEENS4_14SM90_TMA_STOREES27_S29_S29_EEEvvEEEEvNT_6ParamsE)
        .other          _ZN7cutlass13device_kernelINS_4gemm6kernel13GemmUniversalIN4cute5tupleIJiiiiEEENS1_10collective13CollectiveMmaINS1_35MainloopSm100TmaUmmaWarpSpecializedILi22ELi2ELi2ENS5_IJNS4_1CILi2EEENSA_ILi1EEESC_EEEEENS5_IJNSA_ILi256EEESF_NSA_ILi32EEEEEENS_12float_e5m2_tENS5_IJlSC_lEEESI_SJ_NS4_8TiledMMAINS4_8MMA_AtomIJNS4_10MMA_TraitsINS4_25SM100_MMA_F8F6F4_2x1SM_SSEJSI_SI_fSF_SF_NS4_17integral_constantINS4_4UMMA5MajorELSQ_0EEESR_NSO_INSP_7ScaleInELSS_0EEEST_EEEEEENS4_6LayoutINS5_IJSC_SC_SC_EEENS5_IJNSA_ILi0EEESY_SY_EEEEENS5_IJNS4_10UnderscoreES11_S11_EEEEENS4_18SM100_TMA_2SM_LOADENS4_14ComposedLayoutINS4_7SwizzleILi1ELi4ELi3EEENS4_18smem_ptr_flag_bitsILi8EEENSW_INS5_IJNSA_ILi8EEESG_EEENS5_IJSG_SC_EEEEEEEvNS4_8identityES14_S1E_vS1F_EENS_8epilogue10collective18CollectiveEpilogueINS1H_23Sm100TmaWarpSpecializedILi4ELi2ELi64ELb0ELb0EEEJNS5_IJNSA_ILi128EEESF_SG_EEENS5_IJNSW_IS1M_SC_EENSW_INSA_ILi64EEESC_EEEEESI_SJ_SI_SJ_NS1H_6fusion15FusionCallbacksIS1L_NS1S_17LinearCombinationISI_fSI_fLNS_15FloatRoundStyleE2EEES1N_S1R_JEEENS4_5SM1004TMEM4LOAD26SM100_TMEM_LOAD_32dp32b64xENS4_13SM90_TMA_LOADENS15_INS16_ILi2ELi4ELi3EEES19_NSW_INS5_IJS1A_S1P_EEENS5_IJS1P_SC_EEEEEEENS4_39AutoVectorizingCopyWithAssumedAlignmentILi128EEENS4_14SM90_TMA_STOREES27_S29_S29_EEEvvEEEEvNT_6ParamsE,@"STO_CUDA_ENTRY STV_DEFAULT"
_ZN7cutlass13device_kernelINS_4gemm6kernel13GemmUniversalIN4cute5tupleIJiiiiEEENS1_10collective13CollectiveMmaINS1_35MainloopSm100TmaUmmaWarpSpecializedILi22ELi2ELi2ENS5_IJNS4_1CILi2EEENSA_ILi1EEESC_EEEEENS5_IJNSA_ILi256EEESF_NSA_ILi32EEEEEENS_12float_e5m2_tENS5_IJlSC_lEEESI_SJ_NS4_8TiledMMAINS4_8MMA_AtomIJNS4_10MMA_TraitsINS4_25SM100_MMA_F8F6F4_2x1SM_SSEJSI_SI_fSF_SF_NS4_17integral_constantINS4_4UMMA5MajorELSQ_0EEESR_NSO_INSP_7ScaleInELSS_0EEEST_EEEEEENS4_6LayoutINS5_IJSC_SC_SC_EEENS5_IJNSA_ILi0EEESY_SY_EEEEENS5_IJNS4_10UnderscoreES11_S11_EEEEENS4_18SM100_TMA_2SM_LOADENS4_14ComposedLayoutINS4_7SwizzleILi1ELi4ELi3EEENS4_18smem_ptr_flag_bitsILi8EEENSW_INS5_IJNSA_ILi8EEESG_EEENS5_IJSG_SC_EEEEEEEvNS4_8identityES14_S1E_vS1F_EENS_8epilogue10collective18CollectiveEpilogueINS1H_23Sm100TmaWarpSpecializedILi4ELi2ELi64ELb0ELb0EEEJNS5_IJNSA_ILi128EEESF_SG_EEENS5_IJNSW_IS1M_SC_EENSW_INSA_ILi64EEESC_EEEEESI_SJ_SI_SJ_NS1H_6fusion15FusionCallbacksIS1L_NS1S_17LinearCombinationISI_fSI_fLNS_15FloatRoundStyleE2EEES1N_S1R_JEEENS4_5SM1004TMEM4LOAD26SM100_TMEM_LOAD_32dp32b64xENS4_13SM90_TMA_LOADENS15_INS16_ILi2ELi4ELi3EEES19_NSW_INS5_IJS1A_S1P_EEENS5_IJS1P_SC_EEEEEEENS4_39AutoVectorizingCopyWithAssumedAlignmentILi128EEENS4_14SM90_TMA_STOREES27_S29_S29_EEEvvEEEEvNT_6ParamsE:
[----:B------:R-:W1:Y:S01]  /*0000*/  LDC R1, c[0x0][0x37c] ;  /* 0x0000df00ff017b82 */ /* 0x000e620000000800 */
[----:B------:R-:W2:Y:S01]  /*0010*/  S2R R185, SR_TID.X ;  /* 0x0000000000b97919 */ /* 0x000ea20000002100 */
[----:B------:R-:W3:Y:S06]  /*0020*/  LDCU.64 UR6, c[0x0][0x890] ;  /* 0x00011200ff0677ac */ /* 0x000eec0008000a00 */
[----:B------:R-:W4:Y:S01]  /*0030*/  S2UR UR37, SR_CgaCtaId ;  /* 0x00000000002579c3 */ /* 0x000f220000008800 */
[----:B------:R-:W-:Y:S02]  /*0040*/  PRMT R171, RZ, 0x7610, R171 ;  /* 0x00007610ffab7816 */ /* 0x000fe400000000ab */
[----:B------:R-:W-:Y:S01]  /*0050*/  ELECT P1, URZ, PT ;  /* 0x0000000000ff782f */ /* 0x000fe20003820000 */
[----:B------:R-:W1:Y:S01]  /*0060*/  LDCU.64 UR46, c[0x0][0x358] ;  /* 0x00006b00ff2e77ac */ /* 0x000e620008000a00 */
[----:B---3--:R-:W-:-:S04]  /*0070*/  UISETP.NE.U32.AND UP0, UPT, UR6, URZ, UPT ;  /* 0x000000ff0600728c */ /* 0x008fc8000bf05070 */
[----:B------:R-:W-:Y:S02]  /*0080*/  UISETP.NE.AND.EX UP0, UPT, UR7, URZ, UPT, UP0 ;  /* 0x000000ff0700728c */ /* 0x000fe4000bf05300 */
[----:B----4-:R-:W-:Y:S02]  /*0090*/  ULOP3.LUT UR5, UR37, 0x1, URZ, 0xc0, !UPT ;  /* 0x0000000125057892 */ /* 0x010fe4000f8ec0ff */
[----:B------:R-:W-:Y:S01]  /*00a0*/  ULOP3.LUT UR4, UR37, 0x1, URZ, 0x3c, !UPT ;  /* 0x0000000125047892 */ /* 0x000fe2000f8e3cff */
[----:B--2---:R-:W-:-:S05]  /*00b0*/  SHF.R.U32.HI R173, RZ, 0x5, R185 ;  /* 0x00000005ffad7819 */ /* 0x004fca00000116b9 */
[----:B------:R-:W2:Y:S02]  /*00c0*/  SHFL.IDX PT, R0, R173, RZ, 0x1f ;  /* 0x00001fffad007589 */ /* 0x000ea400000e0000 */
[----:B--2---:R-:W-:Y:S01]  /*00d0*/  R2UR UR10, R0 ;  /* 0x00000000000a72ca */ /* 0x004fe200000e0000 */
[----:B-1----:R-:W-:-:S14]  /*00e0*/  BRA.U UP0, `(.L_x_0) ;  /* 0x00000001002c7547 */ /* 0x002fdc000b800000 */
[----:B------:R-:W1:Y:S02]  /*00f0*/  LDCU.64 UR8, c[0x0][0x888] ;  /* 0x00011100ff0877ac */ /* 0x000e640008000a00 */
[----:B-1----:R-:W-:-:S04]  /*0100*/  UISETP.NE.U32.AND UP0, UPT, UR8, URZ, UPT ;  /* 0x000000ff0800728c */ /* 0x002fc8000bf05070 */
[----:B------:R-:W-:-:S09]  /*0110*/  UISETP.NE.AND.EX UP0, UPT, UR9, URZ, UPT, UP0 ;  /* 0x000000ff0900728c */ /* 0x000fd2000bf05300 */
[----:B------:R-:W-:Y:S05]  /*0120*/  BRA.U !UP0, `(.L_x_1) ;  /* 0x0000000108107547 */ /* 0x000fea000b800000 */
[----:B------:R-:W1:Y:S02]  /*0130*/  LDC.64 R2, c[0x0][0x888] ;  /* 0x00022200ff027b82 */ /* 0x000e640000000a00 */
[----:B-1----:R1:W5:Y:S01]  /*0140*/  LDG.E R81, desc[UR46][R2.64] ;  /* 0x0000002e02517981 */ /* 0x002362000c1e1900 */
[----:B------:R-:W-:Y:S01]  /*0150*/  HFMA2 R171, -RZ, RZ, 0, 5.9604644775390625e-08 ;  /* 0x00000001ffab7431 */ /* 0x000fe200000001ff */
[----:B------:R-:W-:Y:S05]  /*0160*/  BRA `(.L_x_0) ;  /* 0x00000000000c7947 */ /* 0x000fea0003800000 */
.L_x_1:
[----:B------:R-:W1:Y:S01]  /*0170*/  LDCU UR8, c[0x0][0x880] ;  /* 0x00011000ff0877ac */ /* 0x000e620008000800 */
[----:B------:R-:W-:Y:S01]  /*0180*/  HFMA2 R171, -RZ, RZ, 0, 5.9604644775390625e-08 ;  /* 0x00000001ffab7431 */ /* 0x000fe200000001ff */
[----:B-1----:R-:W-:-:S07]  /*0190*/  MOV R81, UR8 ;  /* 0x0000000800517c02 */ /* 0x002fce0008000f00 */
.L_x_0:
[----:B------:R-:W2:Y:S02]  /*01a0*/  LDCU.64 UR8, c[0x0][0x8b0] ;  /* 0x00011600ff0877ac */ /* 0x000ea40008000a00 */
[----:B--2---:R-:W-:-:S04]  /*01b0*/  UISETP.NE.U32.AND UP0, UPT, UR8, URZ, UPT ;  /* 0x000000ff0800728c */ /* 0x004fc8000bf05070 */
[----:B------:R-:W-:-:S09]  /*01c0*/  UISETP.NE.AND.EX UP0, UPT, UR9, URZ, UPT, UP0 ;  /* 0x000000ff0900728c */ /* 0x000fd2000bf05300 */
[----:B------:R-:W-:Y:S05]  /*01d0*/  BRA.U UP0, `(.L_x_2) ;  /* 0x0000000100247547 */ /* 0x000fea000b800000 */
[----:B------:R-:W2:Y:S02]  /*01e0*/  LDCU.64 UR8, c[0x0][0x8a8] ;  /* 0x00011500ff0877ac */ /* 0x000ea40008000a00 */
[----:B--2---:R-:W-:-:S04]  /*01f0*/  UISETP.NE.U32.AND UP0, UPT, UR8, URZ, UPT ;  /* 0x000000ff0800728c */ /* 0x004fc8000bf05070 */
[----:B------:R-:W-:-:S09]  /*0200*/  UISETP.NE.AND.EX UP0, UPT, UR9, URZ, UPT, UP0 ;  /* 0x000000ff0900728c */ /* 0x000fd2000bf05300 */
[----:B------:R-:W-:Y:S05]  /*0210*/  BRA.U !UP0, `(.L_x_3) ;  /* 0x00000001080c7547 */ /* 0x000fea000b800000 */
[----:B------:R-:W2:Y:S02]  /*0220*/  LDC.64 R78, c[0x0][0x8a8] ;  /* 0x00022a00ff4e7b82 */ /* 0x000ea40000000a00 */
[----:B--2---:R2:W5:Y:S01]  /*0230*/  LDG.E R78, desc[UR46][R78.64] ;  /* 0x0000002e4e4e7981 */ /* 0x004562000c1e1900 */
[----:B------:R-:W-:Y:S05]  /*0240*/  BRA `(.L_x_2) ;  /* 0x0000000000087947 */ /* 0x000fea0003800000 */
.L_x_3:
[----:B------:R-:W2:Y:S02]  /*0250*/  LDCU UR8, c[0x0][0x8a0] ;  /* 0x00011400ff0877ac */ /* 0x000ea40008000800 */
[----:B--2---:R-:W-:Y:S02]  /*0260*/  MOV R78, UR8 ;  /* 0x00000008004e7c02 */ /* 0x004fe40008000f00 */
.L_x_2:
[----:B------:R-:W-:Y:S01]  /*0270*/  IMAD.U32 R0, RZ, RZ, UR10 ;  /* 0x0000000aff007e24 */ /* 0x000fe2000f8e00ff */
[----:B------:R-:W-:Y:S04]  /*0280*/  BSSY.RECONVERGENT B0, `(.L_x_4) ;  /* 0x000000c000007945 */ /* 0x000fe80003800200 */
[C---:B------:R-:W-:Y:S02]  /*0290*/  ISETP.NE.OR P2, PT, R0.reuse, 0x1, !P1 ;  /* 0x000000010000780c */ /* 0x040fe40004f45670 */
[----:B------:R-:W-:-:S11]  /*02a0*/  ISETP.NE.OR P0, PT, R0, 0x3, !P1 ;  /* 0x000000030000780c */ /* 0x000fd60004f05670 */
[----:B------:R-:W-:Y:S05]  /*02b0*/  @P2 BRA `(.L_x_5) ;  /* 0x0000000000202947 */ /* 0x000fea0003800000 */
[----:B------:R-:W3:Y:S02]  /*02c0*/  LDCU.64 UR8, c[0x0][0x348] ;  /* 0x00006900ff0877ac */ /* 0x000ee40008000a00 */
[----:B---3--:R-:W-:Y:S02]  /*02d0*/  UIADD3 UR12, UP1, UPT, UR8, 0x80, URZ ;  /* 0x00000080080c7890 */ /* 0x008fe4000ff3e0ff */
[----:B------:R-:W-:Y:S02]  /*02e0*/  UIADD3 UR8, UP0, UPT, UR8, 0x180, URZ ;  /* 0x0000018008087890 */ /* 0x000fe4000ff1e0ff */
[----:B------:R-:W-:Y:S02]  /*02f0*/  UIADD3.X UR13, UPT, UPT, URZ, UR9, URZ, UP1, !UPT ;  /* 0x00000009ff0d7290 */ /* 0x000fe40008ffe4ff */
[----:B------:R-:W-:-:S07]  /*0300*/  UIADD3.X UR9, UPT, UPT, URZ, UR9, URZ, UP0, !UPT ;  /* 0x00000009ff097290 */ /* 0x000fce00087fe4ff */
[----:B------:R3:W-:Y:S02]  /*0310*/  UTMACCTL.PF [UR12] ;  /* 0x000000000c0079b9 */ /* 0x0007e40008040000 */
[----:B------:R3:W-:Y:S02]  /*0320*/  UTMACCTL.PF [UR8] ;  /* 0x00000000080079b9 */ /* 0x0007e40008040000 */
[----:B---3--:R-:W-:Y:S01]  /*0330*/  NOP ;  /* 0x0000000000007918 */ /* 0x008fe20000000000 */
.L_x_5:
[----:B------:R-:W-:Y:S05]  /*0340*/  BSYNC.RECONVERGENT B0 ;  /* 0x0000000000007941 */ /* 0x000fea0003800200 */
.L_x_4:
[----:B------:R-:W-:Y:S04]  /*0350*/  BSSY.RECONVERGENT B0, `(.L_x_6) ;  /* 0x000000a000007945 */ /* 0x000fe80003800200 */
        /* <DEDUP_REMOVED lines=9> */
.L_x_7:
[----:B------:R-:W-:Y:S05]  /*03f0*/  BSYNC.RECONVERGENT B0 ;  /* 0x0000000000007941 */ /* 0x000fea0003800200 */
.L_x_6:
[----:B------:R-:W3:Y:S01]  /*0400*/  LDCU.64 UR8, c[0x0][0x888] ;  /* 0x00011100ff0877ac */ /* 0x000ee20008000a00 */
[----:B------:R-:W-:Y:S02]  /*0410*/  UISETP.EQ.U32.AND UP1, UPT, UR6, URZ, UPT ;  /* 0x000000ff0600728c */ /* 0x000fe4000bf22070 */
[----:B------:R-:W-:Y:S02]  /*0420*/  UPLOP3.LUT UP5, UPT, UPT, UPT, UPT, 0x80, 0x8 ;  /* 0x000000000008789c */ /* 0x000fe40003faf070 */
[----:B---3--:R-:W-:-:S04]  /*0430*/  UISETP.NE.U32.AND UP0, UPT, UR8, URZ, UPT ;  /* 0x000000ff0800728c */ /* 0x008fc8000bf05070 */
[----:B------:R-:W-:-:S04]  /*0440*/  UISETP.NE.AND.EX UP0, UPT, UR9, URZ, UPT, UP0 ;  /* 0x000000ff0900728c */ /* 0x000fc8000bf05300 */
[----:B------:R-:W-:-:S04]  /*0450*/  UISETP.EQ.OR.EX UP2, UPT, UR7, URZ, !UP0, UP1 ;  /* 0x000000ff0700728c */ /* 0x000fc8000c742710 */
[----:B------:R-:W-:-:S05]  /*0460*/  UP2UR UR50, UPR, URZ, 0x4 ;  /* 0x00000004ff327883 */ /* 0x000fca0008000000 */
[----:B------:R-:W-:Y:S07]  /*0470*/  BRA.U !UP2, `(.L_x_8) ;  /* 0x000000010a207547 */ /* 0x000fee000b800000 */
[----:B------:R-:W-:Y:S01]  /*0480*/  UISETP.NE.U32.AND UP2, UPT, UR6, URZ, UPT ;  /* 0x000000ff0600728c */ /* 0x000fe2000bf45070 */
[----:B-----5:R-:W-:Y:S01]  /*0490*/  FSETP.NEU.AND P0, PT, R81, RZ, PT ;  /* 0x000000ff5100720b */ /* 0x020fe20003f0d000 */
[----:B------:R-:W-:Y:S02]  /*04a0*/  USEL UR6, URZ, 0xffffffff, UP0 ;  /* 0xffffffffff067887 */ /* 0x000fe40008000000 */
[----:B------:R-:W-:-:S10]  /*04b0*/  UISETP.NE.AND.EX UP2, UPT, UR7, URZ, UPT, UP2 ;  /* 0x000000ff0700728c */ /* 0x000fd4000bf45320 */
[----:B------:R-:W-:Y:S01]  /*04c0*/  VOTEU.ANY UP1, P0 ;  /* 0x0000000000ff7886 */ /* 0x000fe20000020100 */
[----:B------:R-:W-:-:S04]  /*04d0*/  @!UP2 USEL UR6, URZ, 0xffffffff, UP1 ;  /* 0xffffffffff06a887 */ /* 0x000fc80008800000 */
[----:B------:R-:W-:-:S04]  /*04e0*/  ULOP3.LUT UR6, UR6, 0x1, URZ, 0xc0, !UPT ;  /* 0x0000000106067892 */ /* 0x000fc8000f8ec0ff */
[----:B------:R-:W-:-:S11]  /*04f0*/  UISETP.NE.U32.AND UP5, UPT, UR6, 0x1, UPT ;  /* 0x000000010600788c */ /* 0x000fd6000bfa5070 */
.L_x_8:
[----:B------:R-:W3:Y:S01]  /*0500*/  SHFL.IDX PT, R0, R173, RZ, 0x1f ;  /* 0x00001fffad007589 */ /* 0x000ee200000e0000 */
[----:B------:R-:W-:-:S04]  /*0510*/  UISETP.NE.AND UP1, UPT, UR10, 0x2, UPT ;  /* 0x000000020a00788c */ /* 0x000fc8000bf25270 */
[----:B------:R-:W-:Y:S02]  /*0520*/  UISETP.EQ.AND UP2, UPT, UR5, URZ, !UP1 ;  /* 0x000000ff0500728c */ /* 0x000fe4000cf42270 */
[----:B------:R-:W-:-:S04]  /*0530*/  USEL UR6, URZ, 0x1, UP1 ;  /* 0x00000001ff067887 */ /* 0x000fc80008800000 */
[----:B------:R-:W-:Y:S02]  /*0540*/  PLOP3.LUT P5, PT, P1, PT, UP2, 0x80, 0x8 ;  /* 0x000000000008781c */ /* 0x000fe40000faf028 */
[----:B---3--:R-:W-:-:S13]  /*0550*/  ISETP.NE.AND P0, PT, R0, RZ, PT ;  /* 0x000000ff0000720c */ /* 0x008fda0003f05270 */
[----:B------:R-:W-:Y:S05]  /*0560*/  @P0 BRA `(.L_x_9) ;  /* 0x0000000000e00947 */ /* 0x000fea0003800000 */
[----:B------:R-:W-:Y:S01]  /*0570*/  ELECT P0, URZ, PT ;  /* 0x0000000000ff782f */ /* 0x000fe20003800000 */
[----:B------:R-:W-:-:S12]  /*0580*/  BSSY.RECONVERGENT B0, `(.L_x_9) ;  /* 0x0000036000007945 */ /* 0x000fd80003800200 */
[----:B------:R-:W-:Y:S05]  /*0590*/  @!P0 BRA `(.L_x_10) ;  /* 0x0000000000d08947 */ /* 0x000fea0003800000 */
[----:B------:R-:W-:Y:S01]  /*05a0*/  UMOV UR8, 0x400 ;  /* 0x0000040000087882 */ /* 0x000fe20000000000 */
[----:B------:R-:W-:Y:S01]  /*05b0*/  UMOV UR7, 0x1 ;  /* 0x0000000100077882 */ /* 0x000fe20000000000 */
[----:B------:R-:W-:Y:S02]  /*05c0*/  ULEA UR8, UR37, UR8, 0x18 ;  /* 0x0000000825087291 */ /* 0x000fe4000f8ec0ff */
[----:B------:R-:W-:-:S04]  /*05d0*/  UIADD3 UR12, UPT, UPT, -UR7, 0x100000, URZ ;  /* 0x00100000070c7890 */ /* 0x000fc8000fffe1ff */
[----:B------:R-:W-:Y:S02]  /*05e0*/  USHF.L.U32 UR13, UR12, 0xb, URZ ;  /* 0x0000000b0c0d7899 */ /* 0x000fe400080006ff */
[----:B------:R-:W-:Y:S01]  /*05f0*/  USHF.L.U32 UR12, UR12, 0x1, URZ ;  /* 0x000000010c0c7899 */ /* 0x000fe200080006ff */
[----:B------:R-:W3:Y:S11]  /*0600*/  FENCE.VIEW.ASYNC.S ;  /* 0x00000000000073c6 */ /* 0x000ef60000000000 */
[----:B---3--:R3:W4:Y:S01]  /*0610*/  SYNCS.EXCH.64 URZ, [UR8], UR12 ;  /* 0x0000000c08ff75b2 */ /* 0x0087220008000100 */
[----:B------:R3:W1:Y:S01]  /*0620*/  SYNCS.EXCH.64 URZ, [UR8+0xb0], UR12 ;  /* 0x0000b00c08ff75b2 */ /* 0x0006620008000100 */
        /* <DEDUP_REMOVED lines=41> */
[----:B------:R3:W1:Y:S02]  /*08c0*/  SYNCS.EXCH.64 URZ, [UR8+0x158], UR12 ;  /* 0x0001580c08ff75b2 */ /* 0x0006640008000100 */
[----:B---34-:R-:W-:Y:S01]  /*08d0*/  NOP ;  /* 0x0000000000007918 */ /* 0x018fe20000000000 */
.L_x_10:
[----:B------:R-:W-:Y:S05]  /*08e0*/  BSYNC.RECONVERGENT B0 ;  /* 0x0000000000007941 */ /* 0x000fea0003800200 */
.L_x_9:
[----:B------:R-:W3:Y:S01]  /*08f0*/  SHFL.IDX PT, R0, R173, RZ, 0x1f ;  /* 0x00001fffad007589 */ /* 0x000ee200000e0000 */
[----:B------:R-:W-:Y:S01]  /*0900*/  NOP ;  /* 0x0000000000007918 */ /* 0x000fe20000000000 */
[----:B---3--:R-:W-:-:S13]  /*0910*/  ISETP.NE.AND P0, PT, R0, 0x1, PT ;  /* 0x000000010000780c */ /* 0x008fda0003f05270 */
[----:B------:R-:W-:Y:S05]  /*0920*/  @P0 BRA `(.L_x_11) ;  /* 0x0000000000540947 */ /* 0x000fea0003800000 */
[----:B------:R-:W-:Y:S01]  /*0930*/  UMOV UR9, 0x400 ;  /* 0x0000040000097882 */ /* 0x000fe20000000000 */
[----:B------:R-:W-:Y:S01]  /*0940*/  UMOV UR8, 0x20 ;  /* 0x0000002000087882 */ /* 0x000fe20000000000 */
[----:B------:R-:W-:Y:S01]  /*0950*/  UMOV UR7, 0x80 ;  /* 0x0000008000077882 */ /* 0x000fe20000000000 */
[----:B------:R-:W-:Y:S02]  /*0960*/  ULEA UR9, UR37, UR9, 0x18 ;  /* 0x0000000925097291 */ /* 0x000fe4000f8ec0ff */
[----:B------:R-:W-:-:S04]  /*0970*/  UIADD3 UR12, UPT, UPT, -UR8, 0x100000, URZ ;  /* 0x00100000080c7890 */ /* 0x000fc8000fffe1ff */
[----:B------:R-:W-:Y:S02]  /*0980*/  USHF.L.U32 UR13, UR12, 0xb, URZ ;  /* 0x0000000b0c0d7899 */ /* 0x000fe400080006ff */
[----:B------:R-:W-:Y:S02]  /*0990*/  USHF.L.U32 UR12, UR12, 0x1, URZ ;  /* 0x000000010c0c7899 */ /* 0x000fe400080006ff */
[----:B------:R-:W-:-:S04]  /*09a0*/  UIADD3 UR14, UPT, UPT, -UR7, 0x100000, URZ ;  /* 0x00100000070e7890 */ /* 0x000fc8000fffe1ff */
[----:B------:R-:W-:Y:S02]  /*09b0*/  USHF.L.U32 UR15, UR14, 0xb, URZ ;  /* 0x0000000b0e0f7899 */ /* 0x000fe400080006ff */
[----:B------:R-:W-:Y:S01]  /*09c0*/  USHF.L.U32 UR14, UR14, 0x1, URZ ;  /* 0x000000010e0e7899 */ /* 0x000fe200080006ff */
[----:B------:R-:W-:Y:S01]  /*09d0*/  ELECT P0, URZ, PT ;  /* 0x0000000000ff782f */ /* 0x000fe20003800000 */
[----:B------:R-:W3:Y:S02]  /*09e0*/  FENCE.VIEW.ASYNC.S ;  /* 0x00000000000073c6 */ /* 0x000ee40000000000 */
[----:B---3--:R3:W4:Y:S08]  /*09f0*/  SYNCS.EXCH.64 URZ, [UR9+0x160], UR12 ;  /* 0x0001600c09ff75b2 */ /* 0x0087300008000100 */
[----:B------:R3:W1:Y:S01]  /*0a00*/  SYNCS.EXCH.64 URZ, [UR9+0x180], UR14 ;  /* 0x0001800e09ff75b2 */ /* 0x0006620008000100 */
[----:B------:R3:W1:Y:S01]  /*0a10*/  SYNCS.EXCH.64 URZ, [UR9+0x168], UR12 ;  /* 0x0001680c09ff75b2 */ /* 0x0006620008000100 */
[----:B------:R3:W1:Y:S01]  /*0a20*/  SYNCS.EXCH.64 URZ, [UR9+0x188], UR14 ;  /* 0x0001880e09ff75b2 */ /* 0x0006620008000100 */
[----:B------:R3:W1:Y:S01]  /*0a30*/  SYNCS.EXCH.64 URZ, [UR9+0x170], UR12 ;  /* 0x0001700c09ff75b2 */ /* 0x0006620008000100 */
[----:B------:R3:W1:Y:S01]  /*0a40*/  SYNCS.EXCH.64 URZ, [UR9+0x190], UR14 ;  /* 0x0001900e09ff75b2 */ /* 0x0006620008000100 */
[----:B------:R3:W1:Y:S01]  /*0a50*/  SYNCS.EXCH.64 URZ, [UR9+0x178], UR12 ;  /* 0x0001780c09ff75b2 */ /* 0x0006620008000100 */
[----:B------:R3:W1:Y:S01]  /*0a60*/  SYNCS.EXCH.64 URZ, [UR9+0x198], UR14 ;  /* 0x0001980e09ff75b2 */ /* 0x0006620008000100 */
[----:B------:R-:W-:Y:S01]  /*0a70*/  NOP ;  /* 0x0000000000007918 */ /* 0x000fe20000000000 */
.L_x_11:
[----:B------:R-:W2:Y:S01]  /*0a80*/  SHFL.IDX PT, R0, R173, RZ, 0x1f ;  /* 0x00001fffad007589 */ /* 0x000ea200000e0000 */
[----:B------:R-:W-:Y:S01]  /*0a90*/  NOP ;  /* 0x0000000000007918 */ /* 0x000fe20000000000 */
[----:B--2---:R-:W-:-:S13]  /*0aa0*/  ISETP.NE.AND P0, PT, R0, 0x3, PT ;  /* 0x000000030000780c */ /* 0x004fda0003f05270 */
[----:B------:R-:W-:Y:S05]  /*0ab0*/  @P0 BRA `(.L_x_12) ;  /* 0x00000000002c0947 */ /* 0x000fea0003800000 */
[----:B------:R-:W-:Y:S01]  /*0ac0*/  UMOV UR8, 0x400 ;  /* 0x0000040000087882 */ /* 0x000fe20000000000 */
[----:B------:R-:W-:Y:S01]  /*0ad0*/  UMOV UR7, 0x20 ;  /* 0x0000002000077882 */ /* 0x000fe20000000000 */
[----:B------:R-:W-:Y:S02]  /*0ae0*/  ULEA UR8, UR37, UR8, 0x18 ;  /* 0x0000000825087291 */ /* 0x000fe4000f8ec0ff */
[----:B---3--:R-:W-:-:S04]  /*0af0*/  UIADD3 UR12, UPT, UPT, -UR7, 0x100000, URZ ;  /* 0x00100000070c7890 */ /* 0x008fc8000fffe1ff */
[----:B------:R-:W-:Y:S02]  /*0b00*/  USHF.L.U32 UR13, UR12, 0xb, URZ ;  /* 0x0000000b0c0d7899 */ /* 0x000fe400080006ff */
[----:B------:R-:W-:Y:S01]  /*0b10*/  USHF.L.U32 UR12, UR12, 0x1, URZ ;  /* 0x000000010c0c7899 */ /* 0x000fe200080006ff */
[----:B------:R-:W-:Y:S01]  /*0b20*/  ELECT P0, URZ, PT ;  /* 0x0000000000ff782f */ /* 0x000fe20003800000 */
[----:B------:R-:W2:Y:S10]  /*0b30*/  FENCE.VIEW.ASYNC.S ;  /* 0x00000000000073c6 */ /* 0x000eb40000000000 */
[----:B--2---:R2:W3:Y:S01]  /*0b40*/  SYNCS.EXCH.64 URZ, [UR8+0x1a0], UR12 ;  /* 0x0001a00c08ff75b2 */ /* 0x0044e20008000100 */
[----:B------:R2:W1:Y:S01]  /*0b50*/  SYNCS.EXCH.64 URZ, [UR8+0x1a8], UR12 ;  /* 0x0001a80c08ff75b2 */ /* 0x0004620008000100 */
[----:B------:R-:W-:Y:S01]  /*0b60*/  NOP ;  /* 0x0000000000007918 */ /* 0x000fe20000000000 */
.L_x_12:
[----:B------:R-:W4:Y:S01]  /*0b70*/  SHFL.IDX PT, R0, R173, RZ, 0x1f ;  /* 0x00001fffad007589 */ /* 0x000f2200000e0000 */
[----:B------:R-:W-:Y:S01]  /*0b80*/  NOP ;  /* 0x0000000000007918 */ /* 0x000fe20000000000 */
[----:B----4-:R-:W-:-:S13]  /*0b90*/  ISETP.NE.AND P0, PT, R0, 0x4, PT ;  /* 0x000000040000780c */ /* 0x010fda0003f05270 */
[----:B------:R-:W-:Y:S05]  /*0ba0*/  @P0 BRA `(.L_x_13) ;  /* 0x0000000000480947 */ /* 0x000fea0003800000 */
[----:B---3--:R-:W-:Y:S01]  /*0bb0*/  UMOV UR9, 0x1e0 ;  /* 0x000001e000097882 */ /* 0x008fe20000000000 */
[----:B--2---:R-:W-:Y:S01]  /*0bc0*/  UMOV UR8, 0x400 ;  /* 0x0000040000087882 */ /* 0x004fe20000000000 */
[----:B------:R-:W-:Y:S01]  /*0bd0*/  USEL UR9, UR9, 0x1a0, UP5 ;  /* 0x000001a009097887 */ /* 0x000fe2000a800000 */
        /* <DEDUP_REMOVED lines=9> */
[----:B------:R-:W2:Y:S02]  /*0c70*/  FENCE.VIEW.ASYNC.S ;  /* 0x00000000000073c6 */ /* 0x000ea40000000000 */
[----:B--2---:R4:W2:Y:S08]  /*0c80*/  SYNCS.EXCH.64 URZ, [UR8+0x1b0], UR12 ;  /* 0x0001b00c08ff75b2 */ /* 0x0048b00008000100 */
[----:B------:R4:W3:Y:S01]  /*0c90*/  SYNCS.EXCH.64 URZ, [UR8+0x1c0], UR14 ;  /* 0x0001c00e08ff75b2 */ /* 0x0008e20008000100 */
[----:B------:R4:W1:Y:S01]  /*0ca0*/  SYNCS.EXCH.64 URZ, [UR8+0x1b8], UR12 ;  /* 0x0001b80c08ff75b2 */ /* 0x0008620008000100 */
[----:B------:R4:W1:Y:S02]  /*0cb0*/  SYNCS.EXCH.64 URZ, [UR8+0x1c8], UR14 ;  /* 0x0001c80e08ff75b2 */ /* 0x0008640008000100 */
[----:B----4-:R-:W-:Y:S01]  /*0cc0*/  NOP ;  /* 0x0000000000007918 */ /* 0x010fe20000000000 */
.L_x_13:
[----:B------:R-:W4:Y:S01]  /*0cd0*/  SHFL.IDX PT, R0, R173, RZ, 0x1f ;  /* 0x00001fffad007589 */ /* 0x000f2200000e0000 */
[----:B------:R-:W-:Y:S01]  /*0ce0*/  NOP ;  /* 0x0000000000007918 */ /* 0x000fe20000000000 */
[----:B----4-:R-:W-:-:S13]  /*0cf0*/  ISETP.NE.AND P0, PT, R0, 0x5, PT ;  /* 0x000000050000780c */ /* 0x010fda0003f05270 */
[----:B------:R-:W-:Y:S05]  /*0d00*/  @P0 BRA `(.L_x_14) ;  /* 0x0000000000440947 */ /* 0x000fea0003800000 */
[----:B---3--:R-:W-:Y:S01]  /*0d10*/  UMOV UR9, 0x400 ;  /* 0x0000040000097882 */ /* 0x008fe20000000000 */
[----:B--2---:R-:W-:Y:S01]  /*0d20*/  UMOV UR8, 0x1 ;  /* 0x0000000100087882 */ /* 0x004fe20000000000 */
        /* <DEDUP_REMOVED lines=15> */
.L_x_14:
[----:B------:R-:W4:Y:S01]  /*0e20*/  SHFL.IDX PT, R0, R173, RZ, 0x1f ;  /* 0x00001fffad007589 */ /* 0x000f2200000e0000 */
[----:B------:R-:W-:Y:S01]  /*0e30*/  ISETP.NE.OR P1, PT, RZ, UR10, !P1 ;  /* 0x0000000aff007c0c */ /* 0x000fe2000cf25670 */
[----:B------:R-:W-:Y:S01]  /*0e40*/  NOP ;  /* 0x0000000000007918 */ /* 0x000fe20000000000 */
[----:B----4-:R-:W-:-:S13]  /*0e50*/  ISETP.NE.AND P0, PT, R0, 0x3, PT ;  /* 0x000000030000780c */ /* 0x010fda0003f05270 */
[----:B------:R-:W-:Y:S05]  /*0e60*/  @P0 BRA `(.L_x_15) ;  /* 0x0000000000340947 */ /* 0x000fea0003800000 */
[----:B--2---:R-:W-:Y:S01]  /*0e70*/  UMOV UR8, 0x400 ;  /* 0x0000040000087882 */ /* 0x004fe20000000000 */
[----:B------:R-:W-:Y:S01]  /*0e80*/  UMOV UR7, 0x20 ;  /* 0x0000002000077882 */ /* 0x000fe20000000000 */
[----:B------:R-:W-:Y:S02]  /*0e90*/  ULEA UR8, UR37, UR8, 0x18 ;  /* 0x0000000825087291 */ /* 0x000fe4000f8ec0ff */
[----:B---3--:R-:W-:-:S04]  /*0ea0*/  UIADD3 UR12, UPT, UPT, -UR7, 0x100000, URZ ;  /* 0x00100000070c7890 */ /* 0x008fc8000fffe1ff */
[----:B------:R-:W-:Y:S02]  /*0eb0*/  USHF.L.U32 UR13, UR12, 0xb, URZ ;  /* 0x0000000b0c0d7899 */ /* 0x000fe400080006ff */
[----:B------:R-:W-:Y:S01]  /*0ec0*/  USHF.L.U32 UR12, UR12, 0x1, URZ ;  /* 0x000000010c0c7899 */ /* 0x000fe200080006ff */
[----:B------:R-:W-:Y:S01]  /*0ed0*/  ELECT P0, URZ, PT ;  /* 0x0000000000ff782f */ /* 0x000fe20003800000 */
[----:B------:R-:W2:Y:S10]  /*0ee0*/  FENCE.VIEW.ASYNC.S ;  /* 0x00000000000073c6 */ /* 0x000eb40000000000 */
[----:B--2---:R4:W2:Y:S01]  /*0ef0*/  SYNCS.EXCH.64 URZ, [UR8+0x1f0], UR12 ;  /* 0x0001f00c08ff75b2 */ /* 0x0048a20008000100 */
[----:B------:R4:W3:Y:S01]  /*0f00*/  SYNCS.EXCH.64 URZ, [UR8+0x200], UR12 ;  /* 0x0002000c08ff75b2 */ /* 0x0008e20008000100 */
[----:B------:R4:W1:Y:S01]  /*0f10*/  SYNCS.EXCH.64 URZ, [UR8+0x1f8], UR12 ;  /* 0x0001f80c08ff75b2 */ /* 0x0008620008000100 */
[----:B------:R4:W1:Y:S02]  /*0f20*/  SYNCS.EXCH.64 URZ, [UR8+0x208], UR12 ;  /* 0x0002080c08ff75b2 */ /* 0x0008640008000100 */
[----:B----4-:R-:W-:Y:S01]  /*0f30*/  NOP ;  /* 0x0000000000007918 */ /* 0x010fe20000000000 */
.L_x_15:
[----:B------:R-:W-:Y:S01]  /*0f40*/  VOTEU.ALL UP1, P1 ;  /* 0x0000000000ff7886 */ /* 0x000fe20000820000 */
[----:B--2---:R-:W2:Y:S01]  /*0f50*/  LDCU UR8, c[0x0][0x36c] ;  /* 0x00006d80ff0877ac */ /* 0x004ea20008000800 */
[----:B------:R-:W-:Y:S01]  /*0f60*/  NOP ;  /* 0x0000000000007918 */ /* 0x000fe20000000000 */
[----:B------:R-:W-:Y:S01]  /*0f70*/  LOP3.LUT R10, R185, 0x1f, RZ, 0xc0, !PT ;  /* 0x0000001fb90a7812 */ /* 0x000fe200078ec0ff */
[----:B---3--:R-:W-:Y:S01]  /*0f80*/  UMOV UR12, 0x20 ;  /* 0x00000020000c7882 */ /* 0x008fe20000000000 */
[----:B------:R-:W-:Y:S01]  /*0f90*/  @!UP1 UMOV UR7, 0x400 ;  /* 0x0000040000079882 */ /* 0x000fe20000000000 */
[----:B------:R-:W-:-:S04]  /*0fa0*/  @!UP1 UIADD3 UR12, UPT, UPT, -UR12, 0x100000, URZ ;  /* 0x001000000c0c9890 */ /* 0x000fc8000fffe1ff */
[----:B------:R-:W-:Y:S02]  /*0fb0*/  @!UP1 USHF.L.U32 UR13, UR12, 0xb, URZ ;  /* 0x0000000b0c0d9899 */ /* 0x000fe400080006ff */
[----:B------:R-:W-:Y:S02]  /*0fc0*/  @!UP1 USHF.L.U32 UR12, UR12, 0x1, URZ ;  /* 0x000000010c0c9899 */ /* 0x000fe400080006ff */
[----:B------:R-:W-:Y:S01]  /*0fd0*/  @!UP1 ULEA UR7, UR37, UR7, 0x18 ;  /* 0x0000000725079291 */ /* 0x000fe2000f8ec0ff */
[----:B------:R-:W-:Y:S01]  /*0fe0*/  VOTEU.ALL UP1, P1 ;  /* 0x0000000000ff7886 */ /* 0x000fe20000820000 */
[----:B------:R-:W-:Y:S01]  /*0ff0*/  UISETP.NE.AND UP4, UPT, UR10, URZ, UPT ;  /* 0x000000ff0a00728c */ /* 0x000fe2000bf85270 */
[----:B------:R-:W3:Y:S09]  /*1000*/  FENCE.VIEW.ASYNC.S ;  /* 0x00000000000073c6 */ /* 0x000ef20000000000 */
[----:B---3--:R3:W4:Y:S01]  /*1010*/  @!UP1 SYNCS.EXCH.64 URZ, [UR7+0x210], UR12 ;  /* 0x0002100c07ff95b2 */ /* 0x0087220008000100 */
[----:B--2---:R-:W-:-:S09]  /*1020*/  UISETP.EQ.U32.AND UP1, UPT, UR8, 0x1, UPT ;  /* 0x000000010800788c */ /* 0x004fd2000bf22070 */
[----:B------:R-:W-:Y:S05]  /*1030*/  BRA.U !UP1, `(.L_x_16) ;  /* 0x0000000109087547 */ /* 0x000fea000b800000 */
[----:B-1--4-:R-:W-:Y:S01]  /*1040*/  UCGABAR_ARV ;  /* 0x00000000000079c7 */ /* 0x012fe20008000000 */
[----:B------:R-:W-:Y:S05]  /*1050*/  BRA `(.L_x_17) ;  /* 0x0000000000047947 */ /* 0x000fea0003800000 */
.L_x_16:
[----:B-1--4-:R-:W-:Y:S01]  /*1060*/  NOP ;  /* 0x0000000000007918 */ /* 0x012fe20000000000 */
.L_x_17:
[----:B------:R-:W1:Y:S01]  /*1070*/  S2R R20, SR_CTAID.Y ;  /* 0x0000000000147919 */ /* 0x000e620000002600 */
[----:B------:R-:W-:-:S05]  /*1080*/  CS2R.32 R170, SR_CgaSize ;  /* 0x0000000000aa7805 */ /* 0x000fca0000008a00 */
[----:B------:R-:W-:-:S05]  /*1090*/  IMAD R170, R170, -0xa0, RZ ;  /* 0xffffff60aaaa7824 */ /* 0x000fca00078e02ff */
[----:B---3--:R-:W-:-:S14]  /*10a0*/  R2UR UR7, R170 ;  /* 0x00000000aa0772ca */ /* 0x008fdc00000e0000 */
[----:B------:R-:W2:Y:S01]  /*10b0*/  LDCU UR7, c[0x0][UR7+0x2b4] ;  /* 0x00005680070777ac */ /* 0x000ea20008000800 */
[----:B------:R-:W-:-:S05]  /*10c0*/  CS2R.32 R0, SR_CgaSize ;  /* 0x0000000000007805 */ /* 0x000fca0000008a00 */
[----:B------:R-:W-:-:S06]  /*10d0*/  IMAD R0, R0, -0xa0, RZ ;  /* 0xffffff6000007824 */ /* 0x000fcc00078e02ff */
[----:B------:R-:W3:Y:S01]  /*10e0*/  LDC R0, c[0x0][R0+0x2a4] ;  /* 0x0000a90000007b82 */ /* 0x000ee20000000800 */
[----:B------:R-:W-:Y:S01]  /*10f0*/  PRMT R8, RZ, 0x7610, R8 ;  /* 0x00007610ff087816 */ /* 0x000fe20000000008 */
[----:B------:R-:W4:Y:S01]  /*1100*/  S2R R11, SR_CTAID.X ;  /* 0x00000000000b7919 */ /* 0x000f220000002500 */
[----:B------:R-:W-:-:S05]  /*1110*/  CS2R.32 R170, SR_CgaSize ;  /* 0x0000000000aa7805 */ /* 0x000fca0000008a00 */
[----:B------:R-:W-:-:S05]  /*1120*/  IMAD R170, R170, -0xa0, RZ ;  /* 0xffffff60aaaa7824 */ /* 0x000fca00078e02ff */
[----:B------:R-:W-:-:S14]  /*1130*/  R2UR UR8, R170 ;  /* 0x00000000aa0872ca */ /* 0x000fdc00000e0000 */
[----:B------:R-:W3:Y:S01]  /*1140*/  LDCU UR8, c[0x0][UR8+0x2b0] ;  /* 0x00005600080877ac */ /* 0x000ee20008000800 */
[----:B------:R-:W-:Y:S01]  /*1150*/  UISETP.NE.AND UP2, UPT, UR10, 0x2, UPT ;  /* 0x000000020a00788c */ /* 0x000fe2000bf45270 */
[----:B------:R-:W2:Y:S01]  /*1160*/  LDC R9, c[0x0][0xb24] ;  /* 0x0002c900ff097b82 */ /* 0x000ea20000000800 */
[----:B------:R-:W-:-:S05]  /*1170*/  CS2R.32 R2, SR_CgaSize ;  /* 0x0000000000027805 */ /* 0x000fca0000008a00 */
[----:B------:R-:W-:-:S06]  /*1180*/  IMAD R2, R2, -0xa0, RZ ;  /* 0xffffff6002027824 */ /* 0x000fcc00078e02ff */
[----:B------:R-:W3:Y:S08]  /*1190*/  LDC R2, c[0x0][R2+0x2a0] ;  /* 0x0000a80002027b82 */ /* 0x000ef00000000800 */
[----:B------:R-:W3:Y:S01]  /*11a0*/  LDC R72, c[0x0][0xb24] ;  /* 0x0002c900ff487b82 */ /* 0x000ee20000000800 */
[----:B-1----:R-:W-:-:S07]  /*11b0*/  I2FP.F32.U32 R3, R20 ;  /* 0x0000001400037245 */ /* 0x002fce0000201000 */
[----:B------:R-:W1:Y:S01]  /*11c0*/  S2UR UR36, SR_CTAID.Z ;  /* 0x00000000002479c3 */ /* 0x000e620000002700 */
[----:B--2---:R-:W-:Y:S01]  /*11d0*/  ISETP.GE.AND P0, PT, R9, 0x1, PT ;  /* 0x000000010900780c */ /* 0x004fe20003f06270 */
[----:B----4-:R-:W-:Y:S01]  /*11e0*/  IMAD.MOV.U32 R21, RZ, RZ, R11 ;  /* 0x000000ffff157224 */ /* 0x010fe200078e000b */
[----:B------:R-:W-:Y:S01]  /*11f0*/  I2FP.F32.U32 R4, R11 ;  /* 0x0000000b00047245 */ /* 0x000fe20000201000 */
[----:B------:R-:W-:Y:S01]  /*1200*/  FMUL R3, R3, UR7 ;  /* 0x0000000703037c20 */ /* 0x000fe20008400000 */
[----:B------:R-:W2:Y:S03]  /*1210*/  LDCU UR7, c[0x0][0xb30] ;  /* 0x00016600ff0777ac */ /* 0x000ea60008000800 */
[----:B---3--:R-:W-:Y:S01]  /*1220*/  FMUL R4, R4, UR8 ;  /* 0x0000000804047c20 */ /* 0x008fe20008400000 */
[----:B------:R-:W3:Y:S08]  /*1230*/  F2I.U32.TRUNC.NTZ R147, R3 ;  /* 0x0000000300937305 */ /* 0x000ef0000020f000 */
[----:B------:R-:W4:Y:S01]  /*1240*/  F2I.U32.TRUNC.NTZ R170, R4 ;  /* 0x0000000400aa7305 */ /* 0x000f22000020f000 */
[----:B--2---:R-:W-:Y:S01]  /*1250*/  UISETP.NE.AND UP3, UPT, UR7, 0x1, UPT ;  /* 0x000000010700788c */ /* 0x004fe2000bf65270 */
[----:B---3--:R-:W-:-:S05]  /*1260*/  IADD3 R147, PT, PT, -R147, RZ, RZ ;  /* 0x000000ff93937210 */ /* 0x008fca0007ffe1ff */
[----:B------:R-:W-:Y:S01]  /*1270*/  IMAD R147, R0, R147, R20 ;  /* 0x0000009300937224 */ /* 0x000fe200078e0214 */
[----:B------:R-:W-:Y:S01]  /*1280*/  PRMT R0, RZ, 0x7610, R0 ;  /* 0x00007610ff007816 */ /* 0x000fe20000000000 */
[----:B----4-:R-:W-:-:S04]  /*1290*/  IMAD.MOV R170, RZ, RZ, -R170 ;  /* 0x000000ffffaa7224 */ /* 0x010fc800078e0aaa */
[----:B------:R-:W-:Y:S01]  /*12a0*/  IMAD R170, R2, R170, R11 ;  /* 0x000000aa02aa7224 */ /* 0x000fe200078e020b */
[----:B-1----:R-:W-:Y:S06]  /*12b0*/  BRA.U UP4, `(.L_x_18) ;  /* 0x0000000104247547 */ /* 0x002fec000b800000 */
[----:B------:R-:W-:Y:S01]  /*12c0*/  ISETP.NE.AND P1, PT, R147, RZ, PT ;  /* 0x000000ff9300720c */ /* 0x000fe20003f25270 */
[----:B------:R-:W-:Y:S01]  /*12d0*/  IMAD.MOV.U32 R0, RZ, RZ, 0x3 ;  /* 0x00000003ff007424 */ /* 0x000fe200078e00ff */
[C---:B------:R-:W-:Y:S02]  /*12e0*/  LOP3.LUT R3, R170.reuse, 0xfffffffe, RZ, 0xc0, !PT ;  /* 0xfffffffeaa037812 */ /* 0x040fe400078ec0ff */
[----:B------:R-:W-:Y:S02]  /*12f0*/  ISETP.LT.U32.OR P1, PT, R170, 0x2, !P1 ;  /* 0x00000002aa00780c */ /* 0x000fe40004f21470 */
[----:B------:R-:W-:Y:S02]  /*1300*/  SHF.L.U32 R0, R0, R3, RZ ;  /* 0x0000000300007219 */ /* 0x000fe400000006ff */
[----:B------:R-:W-:Y:S02]  /*1310*/  SEL R5, RZ, 0x1, !P1 ;  /* 0x00000001ff057807 */ /* 0x000fe40004800000 */
[----:B------:R-:W-:-:S05]  /*1320*/  SEL R2, RZ, 0x2, !P1 ;  /* 0x00000002ff027807 */ /* 0x000fca0004800000 */
[----:B------:R-:W-:-:S05]  /*1330*/  IMAD.IADD R2, R5, 0x1, R2 ;  /* 0x0000000105027824 */ /* 0x000fca00078e0202 */
[----:B------:R-:W-:Y:S02]  /*1340*/  PRMT R8, R2, 0x7610, R8 ;  /* 0x0000761002087816 */ /* 0x000fe40000000008 */
.L_x_18:
[----:B------:R-:W-:Y:S05]  /*1350*/  @!P0 BRA `(.L_x_19) ;  /* 0x0000000000b88947 */ /* 0x000fea0003800000 */
[----:B------:R-:W1:Y:S01]  /*1360*/  LDC.64 R4, c[0x0][0xb18] ;  /* 0x0002c600ff047b82 */ /* 0x000e620000000a00 */
[----:B------:R-:W-:-:S07]  /*1370*/  ISETP.NE.AND P0, PT, R9, 0x1, PT ;  /* 0x000000010900780c */ /* 0x000fce0003f05270 */
[----:B------:R-:W2:Y:S08]  /*1380*/  LDC R14, c[0x0][0xb0c] ;  /* 0x0002c300ff0e7b82 */ /* 0x000eb00000000800 */
[----:B------:R-:W3:Y:S08]  /*1390*/  LDC R13, c[0x0][0x370] ;  /* 0x0000dc00ff0d7b82 */ /* 0x000ef00000000800 */
[----:B------:R-:W4:Y:S01]  /*13a0*/  LDC R16, c[0x0][0x374] ;  /* 0x0000dd00ff107b82 */ /* 0x000f220000000800 */
[----:B-1----:R-:W-:-:S07]  /*13b0*/  ISETP.NE.AND P1, PT, R4, 0x1, PT ;  /* 0x000000010400780c */ /* 0x002fce0003f25270 */
[----:B------:R-:W3:Y:S01]  /*13c0*/  LDC.64 R6, c[0x0][0xb10] ;  /* 0x0002c400ff067b82 */ /* 0x000ee20000000a00 */
[----:B--2---:R-:W-:-:S07]  /*13d0*/  ISETP.NE.AND P2, PT, R14, 0x1, PT ;  /* 0x000000010e00780c */ /* 0x004fce0003f45270 */
[----:B------:R-:W1:Y:S08]  /*13e0*/  LDC R12, c[0x0][0xb20] ;  /* 0x0002c800ff0c7b82 */ /* 0x000e700000000800 */
[----:B------:R-:W2:Y:S01]  /*13f0*/  LDC.64 R2, c[0x0][0xb28] ;  /* 0x0002ca00ff027b82 */ /* 0x000ea20000000a00 */
[----:B----4-:R-:W-:-:S04]  /*1400*/  IMAD.HI.U32 R15, R16, R5, RZ ;  /* 0x00000005100f7227 */ /* 0x010fc800078e00ff */
[----:B------:R-:W-:-:S04]  /*1410*/  IMAD.HI.U32 R5, R20, R5, RZ ;  /* 0x0000000514057227 */ /* 0x000fc800078e00ff */
[----:B---3--:R-:W-:-:S04]  /*1420*/  IMAD.HI.U32 R18, R13, R6, RZ ;  /* 0x000000060d127227 */ /* 0x008fc800078e00ff */
[C---:B------:R-:W-:Y:S01]  /*1430*/  IMAD.HI.U32 R22, R11.reuse, R6, RZ ;  /* 0x000000060b167227 */ /* 0x040fe200078e00ff */
[-C--:B------:R-:W-:Y:S02]  /*1440*/  @P2 SHF.R.U32.HI R13, RZ, R7.reuse, R18 ;  /* 0x00000007ff0d2219 */ /* 0x080fe40000011612 */
[-C--:B-1----:R-:W-:Y:S02]  /*1450*/  @P1 SHF.R.U32.HI R16, RZ, R12.reuse, R15 ;  /* 0x0000000cff101219 */ /* 0x082fe4000001160f */
[----:B------:R-:W-:Y:S02]  /*1460*/  SHF.R.U32.HI R5, RZ, R12, R5 ;  /* 0x0000000cff057219 */ /* 0x000fe40000011605 */
[----:B------:R-:W-:Y:S02]  /*1470*/  SHF.R.U32.HI R22, RZ, R7, R22 ;  /* 0x00000007ff167219 */ /* 0x000fe40000011616 */
[----:B------:R-:W-:Y:S01]  /*1480*/  SEL R5, R20, R5, !P1 ;  /* 0x0000000514057207 */ /* 0x000fe20004800000 */
[----:B--2---:R-:W-:Y:S01]  /*1490*/  IMAD.HI.U32 R18, R16, R2, RZ ;  /* 0x0000000210127227 */ /* 0x004fe200078e00ff */
[----:B------:R-:W-:-:S02]  /*14a0*/  SEL R21, R11, R22, !P2 ;  /* 0x000000160b157207 */ /* 0x000fc40005000000 */
[----:B------:R-:W-:Y:S01]  /*14b0*/  IADD3 R7, PT, PT, -R5, RZ, RZ ;  /* 0x000000ff05077210 */ /* 0x000fe20007ffe1ff */
[----:B------:R-:W-:Y:S01]  /*14c0*/  IMAD.HI.U32 R6, R13, R2, RZ ;  /* 0x000000020d067227 */ /* 0x000fe200078e00ff */
[----:B------:R-:W-:-:S03]  /*14d0*/  @P0 SHF.R.U32.HI R16, RZ, R3, R18 ;  /* 0x00000003ff100219 */ /* 0x000fc60000011612 */
[----:B------:R-:W-:Y:S01]  /*14e0*/  IMAD R7, R4, R7, R20 ;  /* 0x0000000704077224 */ /* 0x000fe200078e0214 */
[----:B------:R-:W-:Y:S01]  /*14f0*/  @P0 SHF.R.U32.HI R13, RZ, R3, R6 ;  /* 0x00000003ff0d0219 */ /* 0x000fe20000011606 */
[----:B------:R-:W-:-:S04]  /*1500*/  IMAD R16, R16, R9, RZ ;  /* 0x0000000910107224 */ /* 0x000fc800078e02ff */
[----:B------:R-:W-:Y:S01]  /*1510*/  IMAD R6, R13, R9, RZ ;  /* 0x000000090d067224 */ /* 0x000fe200078e02ff */
[----:B------:R-:W-:-:S04]  /*1520*/  ISETP.GE.AND P1, PT, R5, R16, PT ;  /* 0x000000100500720c */ /* 0x000fc80003f26270 */
[----:B------:R-:W-:Y:S01]  /*1530*/  ISETP.GE.OR P1, PT, R21, R6, P1 ;  /* 0x000000061500720c */ /* 0x000fe20000f26670 */
[----:B------:R-:W-:-:S05]  /*1540*/  IMAD.HI.U32 R6, R5, R2, RZ ;  /* 0x0000000205067227 */ /* 0x000fca00078e00ff */
[----:B------:R-:W-:-:S04]  /*1550*/  SHF.R.U32.HI R6, RZ, R3, R6 ;  /* 0x00000003ff067219 */ /* 0x000fc80000011606 */
[----:B------:R-:W-:-:S03]  /*1560*/  SEL R6, R5, R6, !P0 ;  /* 0x0000000605067207 */ /* 0x000fc60004000000 */
[----:B------:R-:W-:Y:S01]  /*1570*/  @!P1 IMAD.HI.U32 R12, R21, R2, RZ ;  /* 0x00000002150c9227 */ /* 0x000fe200078e00ff */
[----:B------:R-:W-:-:S04]  /*1580*/  IADD3 R2, PT, PT, -R6, RZ, RZ ;  /* 0x000000ff06027210 */ /* 0x000fc80007ffe1ff */
[----:B------:R-:W-:Y:S01]  /*1590*/  @!P1 SHF.R.U32.HI R12, RZ, R3, R12 ;  /* 0x00000003ff0c9219 */ /* 0x000fe2000001160c */
[----:B------:R-:W-:-:S03]  /*15a0*/  IMAD R2, R9, R2, R5 ;  /* 0x0000000209027224 */ /* 0x000fc600078e0205 */
[----:B------:R-:W-:-:S05]  /*15b0*/  @!P1 SEL R3, R21, R12, !P0 ;  /* 0x0000000c15039207 */ /* 0x000fca0004000000 */
[--C-:B------:R-:W-:Y:S02]  /*15c0*/  @!P1 IMAD.IADD R6, R6, 0x1, -R3.reuse ;  /* 0x0000000106069824 */ /* 0x100fe400078e0a03 */
[----:B------:R-:W-:Y:S01]  /*15d0*/  @!P1 IMAD R3, R2, R13, R3 ;  /* 0x0000000d02039224 */ /* 0x000fe200078e0203 */
[----:B------:R-:W-:Y:S01]  /*15e0*/  IADD3 R2, PT, PT, -R21, RZ, RZ ;  /* 0x000000ff15027210 */ /* 0x000fe20007ffe1ff */
[----:B------:R-:W-:Y:S02]  /*15f0*/  @!P1 IMAD R5, R6, R9, R21 ;  /* 0x0000000906059224 */ /* 0x000fe400078e0215 */
[----:B------:R-:W-:Y:S02]  /*1600*/  @!P1 IMAD.MOV.U32 R21, RZ, RZ, R3 ;  /* 0x000000ffff159224 */ /* 0x000fe400078e0003 */
[----:B------:R-:W-:Y:S02]  /*1610*/  IMAD R2, R14, R2, R11 ;  /* 0x000000020e027224 */ /* 0x000fe400078e020b */
[----:B------:R-:W-:-:S02]  /*1620*/  IMAD R20, R5, R4, R7 ;  /* 0x0000000405147224 */ /* 0x000fc400078e0207 */
[----:B------:R-:W-:Y:S02]  /*1630*/  IMAD R21, R21, R14, R2 ;  /* 0x0000000e15157224 */ /* 0x000fe400078e0202 */
.L_x_19:
[----:B------:R-:W-:Y:S05]  /*1640*/  BRA.U UP3, `(.L_x_20) ;  /* 0x0000000103407547 */ /* 0x000fea000b800000 */
[----:B------:R-:W1:Y:S08]  /*1650*/  LDC.64 R4, c[0x0][0xb10] ;  /* 0x0002c400ff047b82 */ /* 0x000e700000000a00 */
[----:B------:R-:W2:Y:S08]  /*1660*/  LDC.64 R2, c[0x0][0xb18] ;  /* 0x0002c600ff027b82 */ /* 0x000eb00000000a00 */
[----:B------:R-:W3:Y:S08]  /*1670*/  LDC R6, c[0x0][0xb20] ;  /* 0x0002c800ff067b82 */ /* 0x000ef00000000800 */
[----:B------:R-:W4:Y:S01]  /*1680*/  LDC R12, c[0x0][0xb0c] ;  /* 0x0002c300ff0c7b82 */ /* 0x000f220000000800 */
[----:B-1----:R-:W-:-:S05]  /*1690*/  IMAD.HI.U32 R4, R21, R4, RZ ;  /* 0x0000000415047227 */ /* 0x002fca00078e00ff */
[----:B------:R-:W-:Y:S01]  /*16a0*/  SHF.R.U32.HI R4, RZ, R5, R4 ;  /* 0x00000005ff047219 */ /* 0x000fe20000011604 */
[----:B--2---:R-:W-:Y:S01]  /*16b0*/  IMAD.HI.U32 R3, R20, R3, RZ ;  /* 0x0000000314037227 */ /* 0x004fe200078e00ff */
[----:B------:R-:W-:-:S04]  /*16c0*/  ISETP.NE.AND P0, PT, R2, 0x1, PT ;  /* 0x000000010200780c */ /* 0x000fc80003f05270 */
[----:B---3--:R-:W-:-:S04]  /*16d0*/  SHF.R.U32.HI R3, RZ, R6, R3 ;  /* 0x00000006ff037219 */ /* 0x008fc80000011603 */
[----:B------:R-:W-:Y:S02]  /*16e0*/  SEL R3, R20, R3, !P0 ;  /* 0x0000000314037207 */ /* 0x000fe40004000000 */
[----:B----4-:R-:W-:-:S04]  /*16f0*/  ISETP.NE.AND P1, PT, R12, 0x1, PT ;  /* 0x000000010c00780c */ /* 0x010fc80003f25270 */
[----:B------:R-:W-:-:S05]  /*1700*/  SEL R6, R21, R4, !P1 ;  /* 0x0000000415067207 */ /* 0x000fca0004800000 */
[----:B------:R-:W-:Y:S02]  /*1710*/  IMAD.IADD R4, R3, 0x1, -R6 ;  /* 0x0000000103047824 */ /* 0x000fe400078e0a06 */
[----:B------:R-:W-:Y:S02]  /*1720*/  IMAD.IADD R3, R6, 0x1, -R3 ;  /* 0x0000000106037824 */ /* 0x000fe400078e0a03 */
[----:B------:R-:W-:Y:S02]  /*1730*/  IMAD R21, R4, R12, R21 ;  /* 0x0000000c04157224 */ /* 0x000fe400078e0215 */
[----:B------:R-:W-:Y:S02]  /*1740*/  IMAD R20, R3, R2, R20 ;  /* 0x0000000203147224 */ /* 0x000fe400078e0214 */
.L_x_20:
[----:B------:R-:W-:Y:S05]  /*1750*/  BRA.U !UP1, `(.L_x_21) ;  /* 0x00000001090c7547 */ /* 0x000fea000b800000 */
[----:B------:R-:W-:Y:S01]  /*1760*/  UCGABAR_WAIT ;  /* 0x0000000000007dc7 */ /* 0x000fe20008000000 */
[----:B------:R-:W-:Y:S01]  /*1770*/  CCTL.IVALL ;  /* 0x00000000ff00798f */ /* 0x000fe20002000000 */
[----:B------:R-:W-:Y:S05]  /*1780*/  BRA `(.L_x_22) ;  /* 0x0000000000047947 */ /* 0x000fea0003800000 */
.L_x_21:
[----:B------:R-:W-:Y:S06]  /*1790*/  BAR.SYNC.DEFER_BLOCKING 0x0 ;  /* 0x0000000000007b1d */ /* 0x000fec0000010000 */
.L_x_22:
[----:B------:R-:W-:Y:S05]  /*17a0*/  BRA.U UP2, `(.L_x_23) ;  /* 0x0000001d022c7547 */ /* 0x000fea000b800000 */
[----:B------:R-:W1:Y:S01]  /*17b0*/  LDCU UR4, c[0x0][0x38c] ;  /* 0x00007180ff0477ac */ /* 0x000e620008000800 */
[----:B------:R-:W2:Y:S01]  /*17c0*/  LDC R9, c[0x0][0x370] ;  /* 0x0000dc00ff097b82 */ /* 0x000ea20000000800 */
[----:B------:R-:W-:Y:S01]  /*17d0*/  IMAD.SHL.U32 R16, R11, 0x80, RZ ;  /* 0x000000800b107824 */ /* 0x000fe200078e00ff */
[----:B------:R-:W-:Y:S01]  /*17e0*/  PLOP3.LUT P1, PT, PT, PT, UP5, 0x80, 0x8 ;  /* 0x000000000008781c */ /* 0x000fe20003f2f058 */
[----:B------:R-:W-:Y:S01]  /*17f0*/  UISETP.NE.AND UP1, UPT, UR10, URZ, UPT ;  /* 0x000000ff0a00728c */ /* 0x000fe2000bf25270 */
[----:B------:R-:W-:Y:S01]  /*1800*/  ISETP.NE.AND P4, PT, R10, RZ, P5 ;  /* 0x000000ff0a00720c */ /* 0x000fe20002f85270 */
[----:B------:R-:W-:Y:S01]  /*1810*/  IMAD.MOV.U32 R15, RZ, RZ, 0x1 ;  /* 0x00000001ff0f7424 */ /* 0x000fe200078e00ff */
[----:B------:R-:W-:Y:S01]  /*1820*/  PLOP3.LUT P1, PT, P1, PT, PT, 0x8, 0x80 ;  /* 0x000000000080781c */ /* 0x000fe20000f2e170 */
[----:B------:R-:W-:Y:S01]  /*1830*/  IMAD.MOV.U32 R14, RZ, RZ, RZ ;  /* 0x000000ffff0e7224 */ /* 0x000fe200078e00ff */
[----:B------:R-:W3:Y:S01]  /*1840*/  LDC R0, c[0x0][0x374] ;  /* 0x0000dd00ff007b82 */ /* 0x000ee20000000800 */
[----:B------:R-:W-:Y:S01]  /*1850*/  CS2R R12, SRZ ;  /* 0x00000000000c7805 */ /* 0x000fe2000001ff00 */
[----:B------:R-:W-:Y:S01]  /*1860*/  IMAD.MOV.U32 R10, RZ, RZ, 0x1 ;  /* 0x00000001ff0a7424 */ /* 0x000fe200078e00ff */
[----:B------:R-:W-:Y:S01]  /*1870*/  LOP3.LUT R16, R16, 0x80, RZ, 0xc0, !PT ;  /* 0x0000008010107812 */ /* 0x000fe200078ec0ff */
[----:B------:R-:W4:Y:S01]  /*1880*/  LDCU.64 UR14, c[0x0][0x348] ;  /* 0x00006900ff0e77ac */ /* 0x000f220008000a00 */
[----:B------:R-:W-:-:S02]  /*1890*/  USEL UR22, UR6, 0x2, UP1 ;  /* 0x0000000206167887 */ /* 0x000fc40008800000 */
[----:B-1----:R-:W-:Y:S01]  /*18a0*/  UIADD3 UR5, UPT, UPT, UR4, 0x1f, URZ ;  /* 0x0000001f04057890 */ /* 0x002fe2000fffe0ff */
[----:B------:R-:W-:-:S03]  /*18b0*/  UMOV UR23, URZ ;  /* 0x000000ff00177c82 */ /* 0x000fc60008000000 */
[----:B------:R-:W-:-:S04]  /*18c0*/  USHF.R.S32.HI UR7, URZ, 0x1f, UR5 ;  /* 0x0000001fff077899 */ /* 0x000fc80008011405 */
[----:B------:R-:W-:Y:S02]  /*18d0*/  ULEA.HI UR7, UR7, UR5, URZ, 0x5 ;  /* 0x0000000507077291 */ /* 0x000fe4000f8f28ff */
[----:B------:R-:W-:Y:S02]  /*18e0*/  UIADD3 UR5, UPT, UPT, UR4, -0x1, URZ ;  /* 0xffffffff04057890 */ /* 0x000fe4000fffe0ff */
[----:B------:R-:W-:Y:S02]  /*18f0*/  USHF.R.S32.HI UR7, URZ, 0x5, UR7 ;  /* 0x00000005ff077899 */ /* 0x000fe40008011407 */
[----:B------:R-:W-:Y:S02]  /*1900*/  UISETP.GE.U32.AND UP2, UPT, UR5, -0x3f, UPT ;  /* 0xffffffc10500788c */ /* 0x000fe4000bf46070 */
[----:B------:R-:W-:Y:S02]  /*1910*/  UISETP.LT.U32.AND UP0, UPT, UR7, 0x16, UPT ;  /* 0x000000160700788c */ /* 0x000fe4000bf01070 */
[----:B------:R-:W-:-:S02]  /*1920*/  UIADD3 UR4, UPT, UPT, UR4, 0x3e, URZ ;  /* 0x0000003e04047890 */ /* 0x000fc4000fffe0ff */
[----:B------:R-:W-:-:S04]  /*1930*/  USEL UR5, UR7, 0x16, UP0 ;  /* 0x0000001607057887 */ /* 0x000fc80008000000 */
[----:B------:R-:W-:Y:S02]  /*1940*/  UIADD3 UR21, UPT, UPT, UR5, -0x1, URZ ;  /* 0xffffffff05157890 */ /* 0x000fe4000fffe0ff */
[----:B------:R-:W-:Y:S02]  /*1950*/  @UP2 UIADD3 UR21, UPT, UPT, UR5, URZ, URZ ;  /* 0x000000ff05152290 */ /* 0x000fe4000fffe0ff */
[----:B------:R-:W-:Y:S02]  /*1960*/  UIADD3 UR24, UPT, UPT, UR7, -UR5, URZ ;  /* 0x8000000507187290 */ /* 0x000fe4000fffe0ff */
[----:B------:R-:W-:Y:S02]  /*1970*/  UIADD3 UR13, UPT, UPT, UR21, 0x1, URZ ;  /* 0x00000001150d7890 */ /* 0x000fe4000fffe0ff */
[----:B--2-4-:R-:W-:-:S12]  /*1980*/  UIADD3 UR21, UPT, UPT, -UR21, URZ, URZ ;  /* 0x000000ff15157290 */ /* 0x014fd8000fffe1ff */
.L_x_43:
[----:B------:R-:W-:Y:S01]  /*1990*/  UISETP.NE.AND UP0, UPT, UR37, URZ, UPT ;  /* 0x000000ff2500728c */ /* 0x000fe2000bf05270 */
[----:B------:R-:W1:Y:S08]  /*19a0*/  S2UR UR37, SR_CgaCtaId ;  /* 0x00000000002579c3 */ /* 0x000e700000008800 */
[----:B------:R-:W-:Y:S05]  /*19b0*/  BRA.U UP0, `(.L_x_24) ;  /* 0x0000000100347547 */ /* 0x000fea000b800000 */
[----:B------:R-:W2:Y:S01]  /*19c0*/  S2R R2, SR_CgaCtaId ;  /* 0x0000000000027919 */ /* 0x000ea20000008800 */
[----:B------:R-:W-:-:S04]  /*19d0*/  MOV R3, 0x400 ;  /* 0x0000040000037802 */ /* 0x000fc80000000f00 */
[----:B--2---:R-:W-:Y:S02]  /*19e0*/  LEA R3, R2, R3, 0x18 ;  /* 0x0000000302037211 */ /* 0x004fe400078ec0ff */
[----:B------:R-:W-:-:S03]  /*19f0*/  SHF.L.U32 R2, R10, 0x1f, RZ ;  /* 0x0000001f0a027819 */ /* 0x000fc600000006ff */
[----:B------:R-:W-:-:S04]  /*1a00*/  IMAD R3, R12, 0x8, R3 ;  /* 0x000000080c037824 */ /* 0x000fc800078e0203 */
[----:B------:R-:W2:Y:S02]  /*1a10*/  SYNCS.PHASECHK.TRANS64.TRYWAIT P0, [R3+URZ+0x200], R2 ;  /* 0x00020002030075a7 */ /* 0x000ea400080011ff */
[----:B--2---:R-:W-:Y:S05]  /*1a20*/  @!P0 BRA `(.L_x_25) ;  /* 0x000000a800148947 */ /* 0x004fea0003800000 */
.L_x_163:
[----:B------:R-:W-:Y:S01]  /*1a30*/  VIADD R12, R12, 0x1 ;  /* 0x000000010c0c7836 */ /* 0x000fe20000000000 */
[----:B------:R2:W-:Y:S04]  /*1a40*/  SYNCS.ARRIVE.TRANS64.A1T0 RZ, [R3+URZ+0x1f0], RZ ;  /* 0x0001f0ff03ff79a7 */ /* 0x0005e800081000ff */
[----:B------:R-:W-:-:S04]  /*1a50*/  ISETP.NE.AND P0, PT, R12, 0x2, PT ;  /* 0x000000020c00780c */ /* 0x000fc80003f05270 */
[----:B------:R-:W-:Y:S02]  /*1a60*/  SEL R12, R12, RZ, P0 ;  /* 0x000000ff0c0c7207 */ /* 0x000fe40000000000 */
[----:B--2---:R-:W-:-:S04]  /*1a70*/  SEL R3, RZ, 0x1, P0 ;  /* 0x00000001ff037807 */ /* 0x004fc80000000000 */
[----:B------:R-:W-:-:S07]  /*1a80*/  LOP3.LUT R10, R10, R3, RZ, 0x3c, !PT ;  /* 0x000000030a0a7212 */ /* 0x000fce00078e3cff */
.L_x_24:
[----:B------:R-:W-:Y:S01]  /*1a90*/  UMOV UR6, 0x400 ;  /* 0x0000040000067882 */ /* 0x000fe20000000000 */
[----:B------:R-:W-:Y:S01]  /*1aa0*/  LEA.HI R3, R21, R21, RZ, 0x1 ;  /* 0x0000001515037211 */ /* 0x000fe200078f08ff */
[----:B-1----:R-:W-:Y:S01]  /*1ab0*/  ULEA UR6, UR37, UR6, 0x18 ;  /* 0x0000000625067291 */ /* 0x002fe2000f8ec0ff */
[----:B------:R-:W-:Y:S01]  /*1ac0*/  SHF.L.U32 R2, R15, 0x1f, RZ ;  /* 0x0000001f0f027819 */ /* 0x000fe200000006ff */
[----:B------:R-:W-:Y:S01]  /*1ad0*/  UISETP.GE.U32.AND UP0, UPT, UR4, 0x3f, UPT ;  /* 0x0000003f0400788c */ /* 0x000fe2000bf06070 */
[C---:B------:R-:W-:Y:S01]  /*1ae0*/  R2UR UR9, R16.reuse ;  /* 0x00000000100972ca */ /* 0x040fe200000e0000 */
[----:B------:R-:W-:Y:S01]  /*1af0*/  ULEA UR8, UR23, UR6, 0x3 ;  /* 0x0000000617087291 */ /* 0x000fe2000f8e18ff */
[----:B------:R-:W-:Y:S01]  /*1b00*/  IMAD.SHL.U32 R3, R3, 0x80, RZ ;  /* 0x0000008003037824 */ /* 0x000fe200078e00ff */
[----:B------:R-:W-:Y:S01]  /*1b10*/  R2UR UR11, R16 ;  /* 0x00000000100b72ca */ /* 0x000fe200000e0000 */
[----:B------:R-:W-:-:S03]  /*1b20*/  UMOV UR25, URZ ;  /* 0x000000ff00197c82 */ /* 0x000fc60008000000 */
[----:B------:R-:W-:-:S03]  /*1b30*/  R2UR UR35, R3 ;  /* 0x00000000032372ca */ /* 0x000fc600000e0000 */
[----:B------:R1:W2:Y:S01]  /*1b40*/  SYNCS.PHASECHK.TRANS64.TRYWAIT P0, [UR8+0xb0], R2 ;  /* 0x0000b002ff0075a7 */ /* 0x0002a20008001108 */
[----:B------:R-:W-:-:S09]  /*1b50*/  R2UR UR8, R20 ;  /* 0x00000000140872ca */ /* 0x000fd200000e0000 */
[----:B------:R-:W-:-:S04]  /*1b60*/  ULOP3.LUT UR35, UR9, 0xffffff00, UR35, 0xf8, !UPT ;  /* 0xffffff0009237892 */ /* 0x000fc8000f8ef823 */
[----:B------:R-:W-:Y:S01]  /*1b70*/  ULEA UR11, UR8, UR11, 0x8 ;  /* 0x0000000b080b7291 */ /* 0x000fe2000f8e40ff */
[----:B------:R-:W-:Y:S11]  /*1b80*/  BRA.U !UP0, `(.L_x_26) ;  /* 0x0000000108bc7547 */ /* 0x000ff6000b800000 */
[----:B------:R-:W-:Y:S01]  /*1b90*/  UMOV UR16, UR21 ;  /* 0x0000001500107c82 */ /* 0x000fe20008000000 */
[----:B------:R-:W-:Y:S01]  /*1ba0*/  UMOV UR17, UR23 ;  /* 0x0000001700117c82 */ /* 0x000fe20008000000 */
[----:B------:R-:W-:-:S05]  /*1bb0*/  UMOV UR34, URZ ;  /* 0x000000ff00227c82 */ /* 0x000fca0008000000 */
.L_x_32:
[----:B------:R-:W-:Y:S01]  /*1bc0*/  ULEA UR33, UR17, UR6, 0x3 ;  /* 0x0000000611217291 */ /* 0x000fe2000f8e18ff */
[----:B------:R-:W-:Y:S01]  /*1bd0*/  @P5 MOV R3, 0x4000 ;  /* 0x0000400000035802 */ /* 0x000fe20000000f00 */
[----:B-12-4-:R-:W-:Y:S10]  /*1be0*/  @P0 BRA `(.L_x_27) ;  /* 0x00000000000c0947 */ /* 0x016ff40003800000 */
[----:B------:R-:W-:-:S04]  /*1bf0*/  SHF.L.U32 R5, R15, 0x1f, RZ ;  /* 0x0000001f0f057819 */ /* 0x000fc800000006ff */
[----:B------:R-:W2:Y:S02]  /*1c00*/  SYNCS.PHASECHK.TRANS64.TRYWAIT P0, [UR33+0xb0], R5 ;  /* 0x0000b005ff0075a7 */ /* 0x000ea40008001121 */
[----:B--2---:R-:W-:Y:S05]  /*1c10*/  @!P0 BRA `(.L_x_28) ;  /* 0x000000a400ac8947 */ /* 0x004fea0003800000 */
.L_x_27:
[----:B------:R2:W-:Y:S01]  /*1c20*/  @P5 SYNCS.ARRIVE.TRANS64 RZ, [UR33], R3 ;  /* 0x00000003ffff59a7 */ /* 0x0005e20008000021 */
[----:B------:R-:W-:Y:S02]  /*1c30*/  ULOP3.LUT UR8, UR22, 0x2, URZ, 0xfc, !UPT ;  /* 0x0000000216087892 */ /* 0x000fe4000f8efcff */
[----:B------:R-:W-:Y:S02]  /*1c40*/  UIADD3 UR16, UPT, UPT, UR16, 0x1, URZ ;  /* 0x0000000110107890 */ /* 0x000fe4000fffe0ff */
[----:B------:R-:W-:Y:S02]  /*1c50*/  UISETP.NE.AND UP0, UPT, UR8, 0x2, UPT ;  /* 0x000000020800788c */ /* 0x000fe4000bf05270 */
[----:B------:R-:W-:-:S07]  /*1c60*/  UISETP.NE.AND UP2, UPT, UR16, 0x1, UPT ;  /* 0x000000011000788c */ /* 0x000fce000bf45270 */
[----:B------:R-:W-:Y:S05]  /*1c70*/  BRA.U UP0, `(.L_x_29) ;  /* 0x0000000100047547 */ /* 0x000fea000b800000 */
[----:B------:R-:W-:Y:S05]  /*1c80*/  BPT.TRAP 0x1 ;  /* 0x000000040000795c */ /* 0x000fea0000300000 */
.L_x_29:
[----:B------:R-:W-:Y:S04]  /*1c90*/  BSSY.RECONVERGENT B0, `(.L_x_30) ;  /* 0x0000003000007945 */ /* 0x000fe80003800200 */
[----:B------:R-:W-:Y:S05]  /*1ca0*/  @!P4 BRA `(.L_x_31) ;  /* 0x000000000004c947 */ /* 0x000fea0003800000 */
[----:B------:R-:W-:Y:S05]  /*1cb0*/  BPT.TRAP 0x1 ;  /* 0x000000040000795c */ /* 0x000fea0000300000 */
.L_x_31:
[----:B------:R-:W-:Y:S05]  /*1cc0*/  BSYNC.RECONVERGENT B0 ;  /* 0x0000000000007941 */ /* 0x000fea0003800200 */
.L_x_30:
[----:B------:R-:W-:Y:S02]  /*1cd0*/  UIADD3 UR23, UPT, UPT, UR17, 0x1, URZ ;  /* 0x0000000111177890 */ /* 0x000fe4000fffe0ff */
[----:B------:R-:W-:Y:S02]  /*1ce0*/  UIADD3 UR28, UP1, UPT, UR14, 0x80, URZ ;  /* 0x000000800e1c7890 */ /* 0x000fe4000ff3e0ff */
[----:B------:R-:W-:Y:S02]  /*1cf0*/  UISETP.NE.AND UP0, UPT, UR23, 0x16, UPT ;  /* 0x000000161700788c */ /* 0x000fe4000bf05270 */
[----:B------:R-:W-:Y:S02]  /*1d00*/  ULOP3.LUT UR33, UR33, 0xfefffff8, URZ, 0xc0, !UPT ;  /* 0xfefffff821217892 */ /* 0x000fe4000f8ec0ff */
[----:B------:R-:W-:Y:S02]  /*1d10*/  USEL UR9, URZ, 0x1, UP0 ;  /* 0x00000001ff097887 */ /* 0x000fe40008000000 */
[----:B------:R-:W-:-:S02]  /*1d20*/  USEL UR23, UR23, URZ, UP0 ;  /* 0x000000ff17177287 */ /* 0x000fc40008000000 */
[----:B------:R-:W-:Y:S02]  /*1d30*/  UIADD3 UR26, UP0, UPT, UR14, 0x180, URZ ;  /* 0x000001800e1a7890 */ /* 0x000fe4000ff1e0ff */
[----:B------:R-:W-:Y:S01]  /*1d40*/  ULEA UR8, UR23, UR6, 0x3 ;  /* 0x0000000617087291 */ /* 0x000fe2000f8e18ff */
[----:B------:R-:W-:Y:S01]  /*1d50*/  LOP3.LUT R15, R15, UR9, RZ, 0x3c, !PT ;  /* 0x000000090f0f7c12 */ /* 0x000fe2000f8e3cff */
[----:B------:R-:W-:Y:S02]  /*1d60*/  UIADD3.X UR29, UPT, UPT, URZ, UR15, URZ, UP1, !UPT ;  /* 0x0000000fff1d7290 */ /* 0x000fe40008ffe4ff */
[----:B------:R-:W-:Y:S01]  /*1d70*/  UIADD3.X UR27, UPT, UPT, URZ, UR15, URZ, UP0, !UPT ;  /* 0x0000000fff1b7290 */ /* 0x000fe200087fe4ff */
[----:B-1----:R-:W-:Y:S01]  /*1d80*/  SHF.L.U32 R2, R15, 0x1f, RZ ;  /* 0x0000001f0f027819 */ /* 0x002fe200000006ff */
[----:B------:R-:W-:Y:S01]  /*1d90*/  UMOV UR18, 0x0 ;  /* 0x0000000000127882 */ /* 0x000fe20000000000 */
[----:B------:R-:W-:Y:S01]  /*1da0*/  UMOV UR19, 0x10000000 ;  /* 0x1000000000137882 */ /* 0x000fe20000000000 */
[----:B------:R-:W-:Y:S01]  /*1db0*/  UMOV UR10, UR34 ;  /* 0x00000022000a7c82 */ /* 0x000fe20008000000 */
[----:B------:R4:W1:Y:S01]  /*1dc0*/  SYNCS.PHASECHK.TRANS64.TRYWAIT P0, [UR8+0xb0], R2 ;  /* 0x0000b002ff0075a7 */ /* 0x0008620008001108 */
[----:B------:R-:W-:Y:S01]  /*1dd0*/  ULEA UR8, UR17, UR6, 0xc ;  /* 0x0000000611087291 */ /* 0x000fe2000f8e60ff */
[----:B------:R-:W-:Y:S01]  /*1de0*/  UMOV UR12, UR36 ;  /* 0x00000024000c7c82 */ /* 0x000fe20008000000 */
[----:B------:R-:W-:-:S02]  /*1df0*/  UMOV UR9, UR33 ;  /* 0x0000002100097c82 */ /* 0x000fc40008000000 */
[----:B------:R-:W-:Y:S02]  /*1e00*/  UIADD3 UR32, UPT, UPT, UR8, 0xc600, URZ ;  /* 0x0000c60008207890 */ /* 0x000fe4000fffe0ff */
[----:B------:R-:W-:Y:S01]  /*1e10*/  UIADD3 UR8, UPT, UPT, UR8, 0x22600, URZ ;  /* 0x0002260008087890 */ /* 0x000fe2000fffe0ff */
[----:B------:R-:W-:Y:S01]  /*1e20*/  UMOV UR25, UR13 ;  /* 0x0000000d00197c82 */ /* 0x000fe20008000000 */
[----:B------:R-:W-:-:S05]  /*1e30*/  UMOV UR17, UR23 ;  /* 0x0000001700117c82 */ /* 0x000fca0008000000 */
[----:B------:R2:W-:Y:S02]  /*1e40*/  UTMALDG.3D.2CTA [UR32], [UR28], desc[UR18] ;  /* 0x000012201c0075b4 */ /* 0x0005e40008211000 */
[----:B------:R4:W-:Y:S01]  /*1e50*/  UTMALDG.3D.2CTA [UR8], [UR26], desc[UR18] ;  /* 0x000012081a0075b4 */ /* 0x0009e20008211000 */
[----:B--2---:R-:W-:Y:S01]  /*1e60*/  UIADD3 UR34, UPT, UPT, UR34, 0x20, URZ ;  /* 0x0000002022227890 */ /* 0x004fe2000fffe0ff */
[----:B------:R-:W-:Y:S11]  /*1e70*/  BRA.U UP2, `(.L_x_32) ;  /* 0xfffffffd02507547 */ /* 0x000ff6000b83ffff */
.L_x_26:
[----:B----4-:R-:W-:Y:S01]  /*1e80*/  ULEA UR8, UR23, UR6, 0x3 ;  /* 0x0000000617087291 */ /* 0x010fe2000f8e18ff */
[----:B-1----:R-:W-:Y:S01]  /*1e90*/  SHF.L.U32 R2, R15, 0x1f, RZ ;  /* 0x0000001f0f027819 */ /* 0x002fe200000006ff */
[----:B------:R-:W-:Y:S01]  /*1ea0*/  @!P1 SYNCS.ARRIVE.TRANS64.A1T0 RZ, [UR6+0x1a8], RZ ;  /* 0x0001a8ffffff99a7 */ /* 0x000fe20008100006 */
[----:B------:R-:W-:-:S06]  /*1eb0*/  UISETP.GT.AND UP0, UPT, UR7, UR5, UPT ;  /* 0x000000050700728c */ /* 0x000fcc000bf04270 */
[----:B--2---:R1:W2:Y:S03]  /*1ec0*/  SYNCS.PHASECHK.TRANS64.TRYWAIT P0, [UR8+0xb0], R2 ;  /* 0x0000b002ff0075a7 */ /* 0x0042a60008001108 */
[----:B------:R-:W-:Y:S05]  /*1ed0*/  BRA.U !UP0, `(.L_x_33) ;  /* 0x0000000108bc7547 */ /* 0x000fea000b800000 */
[----:B------:R-:W-:Y:S01]  /*1ee0*/  UIADD3 UR26, UPT, UPT, UR24, UR25, URZ ;  /* 0x00000019181a7290 */ /* 0x000fe2000fffe0ff */
[----:B------:R-:W-:-:S11]  /*1ef0*/  UMOV UR27, UR23 ;  /* 0x00000017001b7c82 */ /* 0x000fd60008000000 */
.L_x_39:
[----:B------:R-:W-:Y:S01]  /*1f00*/  ULEA UR17, UR27, UR6, 0x3 ;  /* 0x000000061b117291 */ /* 0x000fe2000f8e18ff */
[----:B--2---:R-:W-:Y:S01]  /*1f10*/  @P5 MOV R3, 0x4000 ;  /* 0x0000400000035802 */ /* 0x004fe20000000f00 */
[----:B-12---:R-:W-:Y:S10]  /*1f20*/  @P0 BRA `(.L_x_34) ;  /* 0x00000000000c0947 */ /* 0x006ff40003800000 */
[----:B------:R-:W-:-:S04]  /*1f30*/  SHF.L.U32 R5, R15, 0x1f, RZ ;  /* 0x0000001f0f057819 */ /* 0x000fc800000006ff */
[----:B------:R-:W2:Y:S02]  /*1f40*/  SYNCS.PHASECHK.TRANS64.TRYWAIT P0, [UR17+0xb0], R5 ;  /* 0x0000b005ff0075a7 */ /* 0x000ea40008001111 */
[----:B--2---:R-:W-:Y:S05]  /*1f50*/  @!P0 BRA `(.L_x_35) ;  /* 0x000000a000f48947 */ /* 0x004fea0003800000 */
.L_x_34:
[----:B------:R2:W-:Y:S01]  /*1f60*/  @P5 SYNCS.ARRIVE.TRANS64 RZ, [UR17], R3 ;  /* 0x00000003ffff59a7 */ /* 0x0005e20008000011 */
[----:B------:R-:W-:-:S04]  /*1f70*/  ULOP3.LUT UR8, UR22, 0x2, URZ, 0xfc, !UPT ;  /* 0x0000000216087892 */ /* 0x000fc8000f8efcff */
[----:B------:R-:W-:-:S09]  /*1f80*/  UISETP.NE.AND UP0, UPT, UR8, 0x2, UPT ;  /* 0x000000020800788c */ /* 0x000fd2000bf05270 */
[----:B------:R-:W-:Y:S05]  /*1f90*/  BRA.U UP0, `(.L_x_36) ;  /* 0x0000000100047547 */ /* 0x000fea000b800000 */
[----:B------:R-:W-:Y:S05]  /*1fa0*/  BPT.TRAP 0x1 ;  /* 0x000000040000795c */ /* 0x000fea0000300000 */
.L_x_36:
[----:B------:R-:W-:Y:S04]  /*1fb0*/  BSSY.RECONVERGENT B0, `(.L_x_37) ;  /* 0x0000003000007945 */ /* 0x000fe80003800200 */
[----:B------:R-:W-:Y:S05]  /*1fc0*/  @!P4 BRA `(.L_x_38) ;  /* 0x000000000004c947 */ /* 0x000fea0003800000 */
[----:B------:R-:W-:Y:S05]  /*1fd0*/  BPT.TRAP 0x1 ;  /* 0x000000040000795c */ /* 0x000fea0000300000 */
.L_x_38:
[----:B------:R-:W-:Y:S05]  /*1fe0*/  BSYNC.RECONVERGENT B0 ;  /* 0x0000000000007941 */ /* 0x000fea0003800200 */
.L_x_37:
[----:B------:R-:W-:Y:S02]  /*1ff0*/  UIADD3 UR23, UPT, UPT, UR27, 0x1, URZ ;  /* 0x000000011b177890 */ /* 0x000fe4000fffe0ff */
[----:B------:R-:W-:Y:S02]  /*2000*/  UIADD3 UR32, UP1, UPT, UR14, 0x80, URZ ;  /* 0x000000800e207890 */ /* 0x000fe4000ff3e0ff */
[----:B------:R-:W-:Y:S02]  /*2010*/  UISETP.NE.AND UP0, UPT, UR23, 0x16, UPT ;  /* 0x000000161700788c */ /* 0x000fe4000bf05270 */
[----:B------:R-:W-:Y:S02]  /*2020*/  USHF.L.U32 UR18, UR25, 0x5, URZ ;  /* 0x0000000519127899 */ /* 0x000fe400080006ff */
[----:B------:R-:W-:Y:S02]  /*2030*/  USEL UR9, URZ, 0x1, UP0 ;  /* 0x00000001ff097887 */ /* 0x000fe40008000000 */
[----:B------:R-:W-:-:S02]  /*2040*/  USEL UR23, UR23, URZ, UP0 ;  /* 0x000000ff17177287 */ /* 0x000fc40008000000 */
[----:B------:R-:W-:Y:S02]  /*2050*/  UIADD3 UR30, UP0, UPT, UR14, 0x180, URZ ;  /* 0x000001800e1e7890 */ /* 0x000fe4000ff1e0ff */
[----:B------:R-:W-:Y:S01]  /*2060*/  ULEA UR8, UR23, UR6, 0x3 ;  /* 0x0000000617087291 */ /* 0x000fe2000f8e18ff */
[----:B------:R-:W-:Y:S01]  /*2070*/  LOP3.LUT R15, R15, UR9, RZ, 0x3c, !PT ;  /* 0x000000090f0f7c12 */ /* 0x000fe2000f8e3cff */
[----:B------:R-:W-:Y:S02]  /*2080*/  ULOP3.LUT UR17, UR17, 0xfefffff8, URZ, 0xc0, !UPT ;  /* 0xfefffff811117892 */ /* 0x000fe4000f8ec0ff */
[----:B------:R-:W-:Y:S01]  /*2090*/  UIADD3.X UR33, UPT, UPT, URZ, UR15, URZ, UP1, !UPT ;  /* 0x0000000fff217290 */ /* 0x000fe20008ffe4ff */
[----:B-1----:R-:W-:Y:S01]  /*20a0*/  SHF.L.U32 R2, R15, 0x1f, RZ ;  /* 0x0000001f0f027819 */ /* 0x002fe200000006ff */
[----:B------:R-:W-:Y:S01]  /*20b0*/  UIADD3.X UR31, UPT, UPT, URZ, UR15, URZ, UP0, !UPT ;  /* 0x0000000fff1f7290 */ /* 0x000fe200087fe4ff */
[----:B------:R-:W-:Y:S02]  /*20c0*/  UMOV UR28, 0x0 ;  /* 0x00000000001c7882 */ /* 0x000fe40000000000 */
[----:B------:R4:W1:Y:S01]  /*20d0*/  SYNCS.PHASECHK.TRANS64.TRYWAIT P0, [UR8+0xb0], R2 ;  /* 0x0000b002ff0075a7 */ /* 0x0008620008001108 */
[----:B------:R-:W-:Y:S01]  /*20e0*/  ULEA UR8, UR27, UR6, 0xc ;  /* 0x000000061b087291 */ /* 0x000fe2000f8e60ff */
[----:B------:R-:W-:Y:S01]  /*20f0*/  UMOV UR29, 0x10000000 ;  /* 0x10000000001d7882 */ /* 0x000fe20000000000 */
[----:B------:R-:W-:-:S02]  /*2100*/  UMOV UR19, UR35 ;  /* 0x0000002300137c82 */ /* 0x000fc40008000000 */
[----:B------:R-:W-:Y:S02]  /*2110*/  UIADD3 UR16, UPT, UPT, UR8, 0xc600, URZ ;  /* 0x0000c60008107890 */ /* 0x000fe4000fffe0ff */
[----:B------:R-:W-:Y:S01]  /*2120*/  UIADD3 UR8, UPT, UPT, UR8, 0x22600, URZ ;  /* 0x0002260008087890 */ /* 0x000fe2000fffe0ff */
[----:B------:R-:W-:Y:S01]  /*2130*/  UMOV UR20, UR36 ;  /* 0x0000002400147c82 */ /* 0x000fe20008000000 */
[----:B------:R-:W-:Y:S01]  /*2140*/  UMOV UR12, UR36 ;  /* 0x00000024000c7c82 */ /* 0x000fe20008000000 */
[----:B------:R-:W-:Y:S01]  /*2150*/  UMOV UR9, UR17 ;  /* 0x0000001100097c82 */ /* 0x000fe20008000000 */
[----:B------:R-:W-:Y:S01]  /*2160*/  UMOV UR10, UR18 ;  /* 0x00000012000a7c82 */ /* 0x000fe20008000000 */
[----:B------:R-:W-:Y:S02]  /*2170*/  UIADD3 UR25, UPT, UPT, UR25, 0x1, URZ ;  /* 0x0000000119197890 */ /* 0x000fe4000fffe0ff */
[----:B------:R4:W-:Y:S01]  /*2180*/  UTMALDG.3D.2CTA [UR16], [UR32], desc[UR28] ;  /* 0x00001c10200075b4 */ /* 0x0009e20008211000 */
[----:B------:R-:W-:Y:S01]  /*2190*/  UMOV UR27, UR23 ;  /* 0x00000017001b7c82 */ /* 0x000fe20008000000 */
[----:B------:R-:W-:Y:S01]  /*21a0*/  UISETP.NE.AND UP0, UPT, UR25, UR26, UPT ;  /* 0x0000001a1900728c */ /* 0x000fe2000bf05270 */
[----:B------:R4:W-:Y:S08]  /*21b0*/  UTMALDG.3D.2CTA [UR8], [UR30], desc[UR28] ;  /* 0x00001c081e0075b4 */ /* 0x0009f00008211000 */
[----:B----4-:R-:W-:Y:S05]  /*21c0*/  BRA.U UP0, `(.L_x_39) ;  /* 0xfffffffd004c7547 */ /* 0x010fea000b83ffff */
.L_x_33:
[C---:B-1----:R-:W-:Y:S01]  /*21d0*/  LEA R2, R14.reuse, UR6, 0x3 ;  /* 0x000000060e027c11 */ /* 0x042fe2000f8e18ff */
[----:B------:R-:W-:Y:S01]  /*21e0*/  NOP ;  /* 0x0000000000007918 */ /* 0x000fe20000000000 */
[----:B--2---:R-:W-:Y:S02]  /*21f0*/  SHF.L.U32 R3, R13, 0x1f, RZ ;  /* 0x0000001f0d037819 */ /* 0x004fe400000006ff */
[----:B------:R-:W-:Y:S02]  /*2200*/  LEA R4, R14, UR6, 0x4 ;  /* 0x000000060e047c11 */ /* 0x000fe4000f8e20ff */
[----:B------:R-:W1:Y:S02]  /*2210*/  SYNCS.PHASECHK.TRANS64.TRYWAIT P0, [R2+URZ+0x1b0], R3 ;  /* 0x0001b003020075a7 */ /* 0x000e6400080011ff */
[----:B-1----:R-:W-:Y:S05]  /*2220*/  @!P0 BRA `(.L_x_40) ;  /* 0x000000a000588947 */ /* 0x002fea0003800000 */
.L_x_166:
[----:B------:R-:W2:Y:S01]  /*2230*/  LDS.128 R4, [R4+0x220] ;  /* 0x0002200004047984 */ /* 0x000ea20000000c00 */
[----:B------:R-:W-:Y:S01]  /*2240*/  ISETP.GE.AND P0, PT, R72, 0x1, PT ;  /* 0x000000014800780c */ /* 0x000fe20003f06270 */
[----:B-1----:R-:W-:Y:S01]  /*2250*/  VIADD R2, R2, 0x1c0 ;  /* 0x000001c002027836 */ /* 0x002fe20000000000 */
[----:B------:R-:W-:Y:S01]  /*2260*/  @!PT LDS RZ, [RZ] ;  /* 0x00000000fffff984 */ /* 0x000fe20000000800 */
[----:B------:R-:W-:Y:S01]  /*2270*/  @!PT LDS RZ, [RZ] ;  /* 0x00000000fffff984 */ /* 0x000fe20000000800 */
[----:B------:R-:W-:Y:S01]  /*2280*/  @!PT LDS RZ, [RZ] ;  /* 0x00000000fffff984 */ /* 0x000fe20000000800 */
[----:B------:R-:W-:Y:S01]  /*2290*/  @!PT LDS RZ, [RZ] ;  /* 0x00000000fffff984 */ /* 0x000fe20000000800 */
[----:B------:R1:W-:Y:S06]  /*22a0*/  MEMBAR.ALL.CTA ;  /* 0x0000000000007992 */ /* 0x0003ec0000008000 */
[----:B-1----:R-:W1:Y:S01]  /*22b0*/  FENCE.VIEW.ASYNC.S ;  /* 0x00000000000073c6 */ /* 0x002e620000000000 */
[----:B------:R-:W-:-:S04]  /*22c0*/  PRMT R2, RZ, 0x654, R2 ;  /* 0x00000654ff027816 */ /* 0x000fc80000000002 */
[----:B-1----:R1:W-:Y:S01]  /*22d0*/  SYNCS.ARRIVE.TRANS64.RED.A1T0 RZ, [R2+URZ], RZ ;  /* 0x000000ff02ff79a7 */ /* 0x0023e200081004ff */
[----:B--2---:R-:W-:-:S13]  /*22e0*/  LOP3.LUT P2, RZ, R6, 0x1, RZ, 0xc0, !PT ;  /* 0x0000000106ff7812 */ /* 0x004fda000784c0ff */
[----:B------:R-:W-:Y:S01]  /*22f0*/  @P2 SHF.R.U32.HI R3, RZ, 0x10, R5 ;  /* 0x00000010ff032819 */ /* 0x000fe20000011605 */
[----:B------:R-:W-:Y:S01]  /*2300*/  VOTEU.ANY UP0, P2 ;  /* 0x0000000000ff7886 */ /* 0x000fe20001000100 */
[----:B------:R-:W-:Y:S02]  /*2310*/  @P2 MOV R11, R4 ;  /* 0x00000004000b2202 */ /* 0x000fe40000000f00 */
[----:B------:R-:W-:Y:S02]  /*2320*/  @P2 R2UR.BROADCAST UR8, R3 ;  /* 0x00000000030822ca */ /* 0x000fe400008e0000 */
[----:B------:R-:W-:-:S11]  /*2330*/  @P2 LOP3.LUT R8, R5, 0xffff, RZ, 0xc0, !PT ;  /* 0x0000ffff05082812 */ /* 0x000fd600078ec0ff */
[----:B------:R-:W-:Y:S01]  /*2340*/  @UP0 UMOV UR36, UR8 ;  /* 0x0000000800240c82 */ /* 0x000fe20008000000 */
[----:B-1----:R-:W-:Y:S05]  /*2350*/  @!P0 BRA `(.L_x_41) ;  /* 0x0000000000b88947 */ /* 0x002fea0003800000 */
[----:B------:R-:W3:Y:S01]  /*2360*/  LDC.64 R4, c[0x0][0xb18] ;  /* 0x0002c600ff047b82 */ /* 0x000ee20000000a00 */
[----:B------:R-:W-:-:S07]  /*2370*/  ISETP.NE.AND P3, PT, R72, 0x1, PT ;  /* 0x000000014800780c */ /* 0x000fce0003f65270 */
[----:B------:R-:W1:Y:S08]  /*2380*/  LDC.64 R6, c[0x0][0xb10] ;  /* 0x0002c400ff067b82 */ /* 0x000e700000000a00 */
[----:B------:R-:W2:Y:S08]  /*2390*/  LDC R17, c[0x0][0xb20] ;  /* 0x0002c800ff117b82 */ /* 0x000eb00000000800 */
[----:B------:R-:W4:Y:S01]  /*23a0*/  LDC R18, c[0x0][0xb0c] ;  /* 0x0002c300ff127b82 */ /* 0x000f220000000800 */
[----:B---3--:R-:W-:Y:S01]  /*23b0*/  IMAD.HI.U32 R22, R0, R5, RZ ;  /* 0x0000000500167227 */ /* 0x008fe200078e00ff */
[----:B------:R-:W-:-:S06]  /*23c0*/  ISETP.NE.AND P0, PT, R4, 0x1, PT ;  /* 0x000000010400780c */ /* 0x000fcc0003f05270 */
[----:B------:R-:W3:Y:S01]  /*23d0*/  LDC.64 R2, c[0x0][0xb28] ;  /* 0x0002ca00ff027b82 */ /* 0x000ee20000000a00 */
[----:B-1----:R-:W-:-:S04]  /*23e0*/  IMAD.HI.U32 R20, R9, R6, RZ ;  /* 0x0000000609147227 */ /* 0x002fc800078e00ff */
[----:B------:R-:W-:Y:S01]  /*23f0*/  IMAD.HI.U32 R24, R11, R6, RZ ;  /* 0x000000060b187227 */ /* 0x000fe200078e00ff */
[----:B------:R-:W-:Y:S02]  /*2400*/  SHF.R.U32.HI R20, RZ, R7, R20 ;  /* 0x00000007ff147219 */ /* 0x000fe40000011614 */
[----:B--2---:R-:W-:Y:S01]  /*2410*/  SHF.R.U32.HI R19, RZ, R17, R22 ;  /* 0x00000011ff137219 */ /* 0x004fe20000011616 */
[----:B------:R-:W-:Y:S01]  /*2420*/  IMAD.HI.U32 R22, R8, R5, RZ ;  /* 0x0000000508167227 */ /* 0x000fe200078e00ff */
[----:B------:R-:W-:Y:S02]  /*2430*/  SHF.R.U32.HI R24, RZ, R7, R24 ;  /* 0x00000007ff187219 */ /* 0x000fe40000011618 */
[----:B------:R-:W-:Y:S02]  /*2440*/  SEL R19, R0, R19, !P0 ;  /* 0x0000001300137207 */ /* 0x000fe40004000000 */
[----:B------:R-:W-:Y:S02]  /*2450*/  SHF.R.U32.HI R17, RZ, R17, R22 ;  /* 0x00000011ff117219 */ /* 0x000fe40000011616 */
[----:B----4-:R-:W-:-:S02]  /*2460*/  ISETP.NE.AND P1, PT, R18, 0x1, PT ;  /* 0x000000011200780c */ /* 0x010fc40003f25270 */
[----:B------:R-:W-:Y:S02]  /*2470*/  SEL R17, R8, R17, !P0 ;  /* 0x0000001108117207 */ /* 0x000fe40004000000 */
[----:B------:R-:W-:Y:S02]  /*2480*/  SEL R21, R9, R20, !P1 ;  /* 0x0000001409157207 */ /* 0x000fe40004800000 */
[----:B------:R-:W-:Y:S01]  /*2490*/  SEL R5, R11, R24, !P1 ;  /* 0x000000180b057207 */ /* 0x000fe20004800000 */
[----:B---3--:R-:W-:Y:S01]  /*24a0*/  IMAD.HI.U32 R20, R19, R2, RZ ;  /* 0x0000000213147227 */ /* 0x008fe200078e00ff */
[----:B------:R-:W-:-:S03]  /*24b0*/  IADD3 R7, PT, PT, -R17, RZ, RZ ;  /* 0x000000ff11077210 */ /* 0x000fc60007ffe1ff */
        /* <DEDUP_REMOVED lines=11> */
[----:B------:R-:W-:-:S04]  /*2570*/  @!P0 IMAD.HI.U32 R20, R5, R2, RZ ;  /* 0x0000000205148227 */ /* 0x000fc800078e00ff */
[----:B------:R-:W-:Y:S01]  /*2580*/  IMAD.MOV R2, RZ, RZ, -R6 ;  /* 0x000000ffff027224 */ /* 0x000fe200078e0a06 */
[----:B------:R-:W-:-:S03]  /*2590*/  @!P0 SHF.R.U32.HI R20, RZ, R3, R20 ;  /* 0x00000003ff148219 */ /* 0x000fc60000011614 */
[----:B------:R-:W-:Y:S01]  /*25a0*/  IMAD R2, R72, R2, R17 ;  /* 0x0000000248027224 */ /* 0x000fe200078e0211 */
        /* <DEDUP_REMOVED lines=9> */
.L_x_41:
[----:B------:R-:W1:Y:S02]  /*2640*/  LDCU UR8, c[0x0][0xb30] ;  /* 0x00016600ff0877ac */ /* 0x000e640008000800 */
[----:B-1----:R-:W-:-:S09]  /*2650*/  UISETP.NE.AND UP0, UPT, UR8, 0x1, UPT ;  /* 0x000000010800788c */ /* 0x002fd2000bf05270 */
[----:B------:R-:W-:Y:S05]  /*2660*/  BRA.U UP0, `(.L_x_42) ;  /* 0x0000000100407547 */ /* 0x000fea000b800000 */
[----:B------:R-:W1:Y:S08]  /*2670*/  LDC.64 R4, c[0x0][0xb10] ;  /* 0x0002c400ff047b82 */ /* 0x000e700000000a00 */
[----:B------:R-:W2:Y:S08]  /*2680*/  LDC.64 R2, c[0x0][0xb18] ;  /* 0x0002c600ff027b82 */ /* 0x000eb00000000a00 */
[----:B------:R-:W4:Y:S08]  /*2690*/  LDC R6, c[0x0][0xb20] ;  /* 0x0002c800ff067b82 */ /* 0x000f300000000800 */
[----:B------:R-:W3:Y:S01]  /*26a0*/  LDC R18, c[0x0][0xb0c] ;  /* 0x0002c300ff127b82 */ /* 0x000ee20000000800 */
[----:B-1----:R-:W-:-:S05]  /*26b0*/  IMAD.HI.U32 R4, R11, R4, RZ ;  /* 0x000000040b047227 */ /* 0x002fca00078e00ff */
[----:B------:R-:W-:Y:S01]  /*26c0*/  SHF.R.U32.HI R4, RZ, R5, R4 ;  /* 0x00000005ff047219 */ /* 0x000fe20000011604 */
[----:B--2---:R-:W-:Y:S01]  /*26d0*/  IMAD.HI.U32 R3, R8, R3, RZ ;  /* 0x0000000308037227 */ /* 0x004fe200078e00ff */
[----:B------:R-:W-:-:S04]  /*26e0*/  ISETP.NE.AND P0, PT, R2, 0x1, PT ;  /* 0x000000010200780c */ /* 0x000fc80003f05270 */
[----:B----4-:R-:W-:-:S04]  /*26f0*/  SHF.R.U32.HI R3, RZ, R6, R3 ;  /* 0x00000006ff037219 */ /* 0x010fc80000011603 */
[----:B------:R-:W-:Y:S02]  /*2700*/  SEL R3, R8, R3, !P0 ;  /* 0x0000000308037207 */ /* 0x000fe40004000000 */
[----:B---3--:R-:W-:-:S04]  /*2710*/  ISETP.NE.AND P1, PT, R18, 0x1, PT ;  /* 0x000000011200780c */ /* 0x008fc80003f25270 */
[----:B------:R-:W-:-:S05]  /*2720*/  SEL R4, R11, R4, !P1 ;  /* 0x000000040b047207 */ /* 0x000fca0004800000 */
[----:B------:R-:W-:Y:S02]  /*2730*/  IMAD.IADD R5, R3, 0x1, -R4 ;  /* 0x0000000103057824 */ /* 0x000fe400078e0a04 */
[----:B------:R-:W-:Y:S02]  /*2740*/  IMAD.IADD R3, R4, 0x1, -R3 ;  /* 0x0000000104037824 */ /* 0x000fe400078e0a03 */
[----:B------:R-:W-:Y:S02]  /*2750*/  IMAD R11, R5, R18, R11 ;  /* 0x00000012050b7224 */ /* 0x000fe400078e020b */
[----:B------:R-:W-:-:S07]  /*2760*/  IMAD R8, R3, R2, R8 ;  /* 0x0000000203087224 */ /* 0x000fce00078e0208 */
.L_x_42:
[----:B------:R-:W-:Y:S01]  /*2770*/  VIADD R14, R14, 0x1 ;  /* 0x000000010e0e7836 */ /* 0x000fe20000000000 */
[----:B------:R-:W-:Y:S01]  /*2780*/  PLOP3.LUT P1, PT, PT, PT, PT, 0x80, 0x8 ;  /* 0x000000000008781c */ /* 0x000fe20003f2f070 */
[----:B------:R-:W-:Y:S02]  /*2790*/  IMAD.IADD R21, R11, 0x1, R170 ;  /* 0x000000010b157824 */ /* 0x000fe400078e02aa */
[----:B------:R-:W-:Y:S01]  /*27a0*/  IMAD.IADD R20, R8, 0x1, R147 ;  /* 0x0000000108147824 */ /* 0x000fe200078e0293 */
[----:B------:R-:W-:-:S04]  /*27b0*/  ISETP.NE.AND P0, PT, R14, 0x2, PT ;  /* 0x000000020e00780c */ /* 0x000fc80003f05270 */
[----:B------:R-:W-:Y:S02]  /*27c0*/  SEL R2, RZ, 0x1, P0 ;  /* 0x00000001ff027807 */ /* 0x000fe40000000000 */
[----:B------:R-:W-:Y:S02]  /*27d0*/  SEL R14, R14, RZ, P0 ;  /* 0x000000ff0e0e7207 */ /* 0x000fe40000000000 */
[----:B------:R-:W-:Y:S01]  /*27e0*/  LOP3.LUT R13, R13, R2, RZ, 0x3c, !PT ;  /* 0x000000020d0d7212 */ /* 0x000fe200078e3cff */
[----:B------:R-:W-:Y:S06]  /*27f0*/  @P2 BRA `(.L_x_43) ;  /* 0xfffffff000642947 */ /* 0x000fec000383ffff */
[----:B------:R-:W-:Y:S01]  /*2800*/  UIADD3 UR6, UPT, UPT, UR6, 0xb0, URZ ;  /* 0x000000b006067890 */ /* 0x000fe2000fffe0ff */
[----:B------:R-:W-:-:S03]  /*2810*/  SHF.L.U32 R3, R15, 0x1f, RZ ;  /* 0x0000001f0f037819 */ /* 0x000fc600000006ff */
[----:B------:R-:W-:-:S09]  /*2820*/  ULEA UR4, UR23, UR6, 0x3 ;  /* 0x0000000617047291 */ /* 0x000fd2000f8e18ff */
[----:B------:R-:W1:Y:S02]  /*2830*/  SYNCS.PHASECHK.TRANS64.TRYWAIT P0, [UR4], R3 ;  /* 0x00000003ff0075a7 */ /* 0x000e640008001104 */
[----:B-1----:R-:W-:Y:S05]  /*2840*/  @!P0 BRA `(.L_x_44) ;  /* 0x0000009800e48947 */ /* 0x002fea0003800000 */
.L_x_168:
[----:B------:R-:W-:-:S04]  /*2850*/  UIADD3 UR5, UPT, UPT, UR23, 0x1, URZ ;  /* 0x0000000117057890 */ /* 0x000fc8000fffe0ff */
[----:B------:R-:W-:-:S04]  /*2860*/  UISETP.NE.AND UP0, UPT, UR5, 0x16, UPT ;  /* 0x000000160500788c */ /* 0x000fc8000bf05270 */
[----:B------:R-:W-:Y:S02]  /*2870*/  USEL UR7, URZ, 0x1, UP0 ;  /* 0x00000001ff077887 */ /* 0x000fe40008000000 */
[----:B------:R-:W-:-:S04]  /*2880*/  USEL UR5, UR5, URZ, UP0 ;  /* 0x000000ff05057287 */ /* 0x000fc80008000000 */
[----:B------:R-:W-:Y:S01]  /*2890*/  ULEA UR4, UR5, UR6, 0x3 ;  /* 0x0000000605047291 */ /* 0x000fe2000f8e18ff */
[----:B------:R-:W-:-:S04]  /*28a0*/  LOP3.LUT R2, R15, UR7, RZ, 0x3c, !PT ;  /* 0x000000070f027c12 */ /* 0x000fc8000f8e3cff */
[----:B-1----:R-:W-:-:S04]  /*28b0*/  SHF.L.U32 R3, R2, 0x1f, RZ ;  /* 0x0000001f02037819 */ /* 0x002fc800000006ff */
[----:B------:R-:W1:Y:S02]  /*28c0*/  SYNCS.PHASECHK.TRANS64.TRYWAIT P0, [UR4], R3 ;  /* 0x00000003ff0075a7 */ /* 0x000e640008001104 */
[----:B-1----:R-:W-:Y:S05]  /*28d0*/  @!P0 BRA `(.L_x_45) ;  /* 0x0000009800d88947 */ /* 0x002fea0003800000 */
.L_x_170:
        /* <DEDUP_REMOVED lines=9> */
.L_x_172:
        /* <DEDUP_REMOVED lines=9> */
.L_x_174:
        /* <DEDUP_REMOVED lines=9> */
.L_x_176:
        /* <DEDUP_REMOVED lines=9> */
.L_x_178:
        /* <DEDUP_REMOVED lines=9> */
.L_x_180:
        /* <DEDUP_REMOVED lines=9> */
.L_x_182:
        /* <DEDUP_REMOVED lines=9> */
.L_x_184:
        /* <DEDUP_REMOVED lines=9> */
.L_x_186:
        /* <DEDUP_REMOVED lines=9> */
.L_x_188:
        /* <DEDUP_REMOVED lines=9> */
.L_x_190:
        /* <DEDUP_REMOVED lines=9> */
.L_x_192:
        /* <DEDUP_REMOVED lines=9> */
.L_x_194:
        /* <DEDUP_REMOVED lines=9> */
.L_x_196:
        /* <DEDUP_REMOVED lines=9> */
.L_x_198:
        /* <DEDUP_REMOVED lines=9> */
.L_x_200:
        /* <DEDUP_REMOVED lines=9> */
.L_x_202:
        /* <DEDUP_REMOVED lines=9> */
.L_x_204:
        /* <DEDUP_REMOVED lines=9> */
.L_x_206:
        /* <DEDUP_REMOVED lines=9> */
.L_x_208:
[----:B------:R-:W-:-:S04]  /*3390*/  UIADD3 UR5, UPT, UPT, UR5, 0x1, URZ ;  /* 0x0000000105057890 */ /* 0x000fc8000fffe0ff */
[----:B------:R-:W-:-:S04]  /*33a0*/  UISETP.NE.AND UP0, UPT, UR5, 0x16, UPT ;  /* 0x000000160500788c */ /* 0x000fc8000bf05270 */
[----:B------:R-:W-:Y:S02]  /*33b0*/  USEL UR4, URZ, 0x1, UP0 ;  /* 0x00000001ff047887 */ /* 0x000fe40008000000 */
[----:B------:R-:W-:-:S04]  /*33c0*/  USEL UR5, UR5, URZ, UP0 ;  /* 0x000000ff05057287 */ /* 0x000fc80008000000 */
[----:B------:R-:W-:Y:S01]  /*33d0*/  ULEA UR5, UR5, UR6, 0x3 ;  /* 0x0000000605057291 */ /* 0x000fe2000f8e18ff */
[----:B-1----:R-:W-:-:S04]  /*33e0*/  LOP3.LUT R3, R2, UR4, RZ, 0x3c, !PT ;  /* 0x0000000402037c12 */ /* 0x002fc8000f8e3cff */
[----:B------:R-:W-:Y:S01]  /*33f0*/  SHF.L.U32 R3, R3, 0x1f, RZ ;  /* 0x0000001f03037819 */ /* 0x000fe200000006ff */
[----:B---3--:R-:W-:-:S07]  /*3400*/  IMAD.U32 R0, RZ, RZ, UR5 ;  /* 0x00000005ff007e24 */ /* 0x008fce000f8e00ff */
.L_x_65:
[----:B-1----:R1:W2:Y:S02]  /*3410*/  SYNCS.PHASECHK.TRANS64.TRYWAIT P0, [R0+URZ], R3 ;  /* 0x00000003000075a7 */ /* 0x0022a400080011ff */
[----:B--2---:R-:W-:Y:S05]  /*3420*/  @!P0 NANOSLEEP.SYNCS 0x989680 ;  /* 0x009896800000895d */ /* 0x004fea0003900000 */
[----:B------:R-:W2:Y:S02]  /*3430*/  @!P0 SYNCS.PHASECHK.TRANS64 P0, [R0+URZ], R3 ;  /* 0x00000003000085a7 */ /* 0x000ea400080010ff */
[----:B--2---:R-:W-:Y:S05]  /*3440*/  @P0 EXIT ;  /* 0x000000000000094d */ /* 0x004fea0003800000 */
[----:B------:R-:W-:Y:S05]  /*3450*/  BRA `(.L_x_65) ;  /* 0xfffffffc00ec7947 */ /* 0x000fea000383ffff */
.L_x_23:
[----:B------:R-:W-:-:S04]  /*3460*/  UISETP.NE.AND UP1, UPT, UR37, URZ, UPT ;  /* 0x000000ff2500728c */ /* 0x000fc8000bf25270 */
[----:B------:R-:W-:-:S09]  /*3470*/  UISETP.NE.OR UP1, UPT, UR10, 0x1, UP1 ;  /* 0x000000010a00788c */ /* 0x000fd20008f25670 */
[----:B------:R-:W-:Y:S05]  /*3480*/  BRA.U UP1, `(.L_x_66) ;  /* 0x00000005014c7547 */ /* 0x000fea000b800000 */
[----:B------:R-:W-:Y:S01]  /*3490*/  HFMA2 R11, -RZ, RZ, 0, 0 ;  /* 0x00000000ff0b7431 */ /* 0x000fe200000001ff */
[----:B------:R-:W-:Y:S01]  /*34a0*/  ISETP.GE.U32.AND P2, PT, R10, 0x2, PT ;  /* 0x000000020a00780c */ /* 0x000fe20003f46070 */
[----:B------:R-:W-:Y:S01]  /*34b0*/  IMAD.MOV.U32 R12, RZ, RZ, 0x1 ;  /* 0x00000001ff0c7424 */ /* 0x000fe200078e00ff */
[----:B------:R-:W-:Y:S01]  /*34c0*/  CS2R R8, SRZ ;  /* 0x0000000000087805 */ /* 0x000fe2000001ff00 */
[----:B------:R-:W-:Y:S01]  /*34d0*/  IMAD.MOV.U32 R3, RZ, RZ, RZ ;  /* 0x000000ffff037224 */ /* 0x000fe200078e00ff */
[----:B------:R-:W-:Y:S01]  /*34e0*/  UMOV UR4, 0x400 ;  /* 0x0000040000047882 */ /* 0x000fe20000000000 */
[----:B------:R-:W-:Y:S01]  /*34f0*/  UMOV UR6, URZ ;  /* 0x000000ff00067c82 */ /* 0x000fe20008000000 */
[----:B------:R-:W-:-:S12]  /*3500*/  ULEA UR37, UR37, UR4, 0x18 ;  /* 0x0000000425257291 */ /* 0x000fd8000f8ec0ff */
.L_x_70:
[----:B------:R-:W-:Y:S02]  /*3510*/  LEA R0, R3, UR37, 0x3 ;  /* 0x0000002503007c11 */ /* 0x000fe4000f8e18ff */
[----:B------:R-:W-:-:S03]  /*3520*/  SHF.L.U32 R5, R8, 0x1f, RZ ;  /* 0x0000001f08057819 */ /* 0x000fc600000006ff */
[----:B------:R-:W-:Y:S01]  /*3530*/  VIADD R4, R0, 0x200 ;  /* 0x0000020000047836 */ /* 0x000fe20000000000 */
[----:B------:R-:W1:Y:S02]  /*3540*/  SYNCS.PHASECHK.TRANS64.TRYWAIT P0, [R0+URZ+0x1f0], R5 ;  /* 0x0001f005000075a7 */ /* 0x000e6400080011ff */
[----:B-1----:R-:W-:Y:S05]  /*3550*/  @!P0 BRA `(.L_x_67) ;  /* 0x0000009400988947 */ /* 0x002fea0003800000 */
.L_x_209:
[----:B------:R-:W-:Y:S01]  /*3560*/  ULEA UR5, UR6, UR37, 0x3 ;  /* 0x0000002506057291 */ /* 0x000fe2000f8e18ff */
[----:B------:R-:W-:Y:S01]  /*3570*/  PRMT R4, RZ, 0x654, R4 ;  /* 0x00000654ff047816 */ /* 0x000fe20000000004 */
[----:B-1----:R-:W-:Y:S01]  /*3580*/  @!P2 IMAD.MOV.U32 R5, RZ, RZ, 0x10 ;  /* 0x00000010ff05a424 */ /* 0x002fe200078e00ff */
[----:B------:R-:W-:Y:S01]  /*3590*/  SHF.L.U32 R7, R12, 0x1f, RZ ;  /* 0x0000001f0c077819 */ /* 0x000fe200000006ff */
[----:B------:R-:W-:Y:S01]  /*35a0*/  UIADD3 UR4, UPT, UPT, UR5, 0x1b0, URZ ;  /* 0x000001b005047890 */ /* 0x000fe2000fffe0ff */
[----:B------:R1:W-:Y:S05]  /*35b0*/  SYNCS.ARRIVE.TRANS64.RED.A1T0 RZ, [R4+URZ], RZ ;  /* 0x000000ff04ff79a7 */ /* 0x0003ea00081004ff */
[----:B------:R-:W-:Y:S01]  /*35c0*/  IMAD.U32 R13, RZ, RZ, UR4 ;  /* 0x00000004ff0d7e24 */ /* 0x000fe2000f8e00ff */
[----:B------:R-:W2:Y:S04]  /*35d0*/  SYNCS.PHASECHK.TRANS64.TRYWAIT P0, [UR5+0x1c0], R7 ;  /* 0x0001c007ff0075a7 */ /* 0x000ea80008001105 */
[----:B------:R-:W-:Y:S01]  /*35e0*/  PRMT R13, R10, 0x654, R13 ;  /* 0x000006540a0d7816 */ /* 0x000fe2000000000d */
[----:B-12---:R-:W-:Y:S06]  /*35f0*/  @!P0 BRA `(.L_x_68) ;  /* 0x0000009400848947 */ /* 0x006fec0003800000 */
.L_x_211:
[----:B------:R-:W-:Y:S01]  /*3600*/  ULEA UR4, UR6, UR37, 0x4 ;  /* 0x0000002506047291 */ /* 0x000fe2000f8e20ff */
[----:B------:R-:W-:Y:S01]  /*3610*/  SEL R2, R13, R2, !P2 ;  /* 0x000000020d027207 */ /* 0x000fe20005000000 */
[----:B------:R-:W-:Y:S01]  /*3620*/  UIADD3 UR5, UPT, UPT, UR5, 0x1b0, URZ ;  /* 0x000001b005057890 */ /* 0x000fe2000fffe0ff */
[----:B-1----:R-:W-:Y:S01]  /*3630*/  LEA R0, R11, UR37, 0x3 ;  /* 0x000000250b007c11 */ /* 0x002fe2000f8e18ff */
[----:B------:R-:W-:Y:S01]  /*3640*/  UIADD3 UR4, UPT, UPT, UR4, 0x220, URZ ;  /* 0x0000022004047890 */ /* 0x000fe2000fffe0ff */
[----:B------:R1:W-:Y:S01]  /*3650*/  @!P2 SYNCS.ARRIVE.TRANS64.RED RZ, [R2+URZ], R5 ;  /* 0x0000000502ffa9a7 */ /* 0x0003e200080004ff */
[----:B------:R-:W-:Y:S01]  /*3660*/  UIADD3 UR6, UPT, UPT, UR6, 0x1, URZ ;  /* 0x0000000106067890 */ /* 0x000fe2000fffe0ff */
[----:B------:R-:W-:-:S03]  /*3670*/  VIADD R3, R3, 0x1 ;  /* 0x0000000103037836 */ /* 0x000fc60000000000 */
[----:B------:R-:W-:Y:S02]  /*3680*/  UISETP.NE.AND UP0, UPT, UR6, 0x2, UPT ;  /* 0x000000020600788c */ /* 0x000fe4000bf05270 */
[----:B------:R-:W-:Y:S01]  /*3690*/  ISETP.NE.AND P0, PT, R3, 0x2, PT ;  /* 0x000000020300780c */ /* 0x000fe20003f05270 */
[----:B------:R-:W-:Y:S06]  /*36a0*/  UGETNEXTWORKID.BROADCAST [UR4], [UR5] ;  /* 0x00000000040073ca */ /* 0x000fec0008000100 */
[----:B------:R-:W-:Y:S02]  /*36b0*/  USEL UR4, URZ, 0x1, UP0 ;  /* 0x00000001ff047887 */ /* 0x000fe40008000000 */
[----:B------:R-:W-:-:S04]  /*36c0*/  USEL UR6, UR6, URZ, UP0 ;  /* 0x000000ff06067287 */ /* 0x000fc80008000000 */
[----:B------:R-:W-:Y:S02]  /*36d0*/  LOP3.LUT R12, R12, UR4, RZ, 0x3c, !PT ;  /* 0x000000040c0c7c12 */ /* 0x000fe4000f8e3cff */
[----:B-1----:R-:W-:-:S04]  /*36e0*/  SHF.L.U32 R5, R9, 0x1f, RZ ;  /* 0x0000001f09057819 */ /* 0x002fc800000006ff */
[----:B------:R-:W1:Y:S02]  /*36f0*/  SYNCS.PHASECHK.TRANS64.TRYWAIT P1, [R0+URZ+0x1b0], R5 ;  /* 0x0001b005000075a7 */ /* 0x000e6400080211ff */
[----:B-1----:R-:W-:Y:S05]  /*3700*/  @!P1 BRA `(.L_x_69) ;  /* 0x0000009400589947 */ /* 0x002fea0003800000 */
.L_x_212:
[----:B------:R-:W-:Y:S01]  /*3710*/  LEA R4, R11, UR37, 0x4 ;  /* 0x000000250b047c11 */ /* 0x000fe2000f8e20ff */
[----:B-1----:R-:W-:Y:S01]  /*3720*/  VIADD R0, R0, 0x1c0 ;  /* 0x000001c000007836 */ /* 0x002fe20000000000 */
[----:B------:R-:W-:Y:S01]  /*3730*/  SEL R3, R3, RZ, P0 ;  /* 0x000000ff03037207 */ /* 0x000fe20000000000 */
[----:B------:R-:W-:-:S03]  /*3740*/  VIADD R11, R11, 0x1 ;  /* 0x000000010b0b7836 */ /* 0x000fc60000000000 */
[----:B------:R-:W1:Y:S01]  /*3750*/  LDS.128 R4, [R4+0x220] ;  /* 0x0002200004047984 */ /* 0x000e620000000c00 */
[----:B------:R-:W-:Y:S02]  /*3760*/  PRMT R0, RZ, 0x654, R0 ;  /* 0x00000654ff007816 */ /* 0x000fe40000000000 */
[C---:B------:R-:W-:Y:S01]  /*3770*/  ISETP.NE.AND P1, PT, R11.reuse, 0x2, PT ;  /* 0x000000020b00780c */ /* 0x040fe20003f25270 */
[----:B------:R-:W-:Y:S01]  /*3780*/  @!PT LDS RZ, [RZ] ;  /* 0x00000000fffff984 */ /* 0x000fe20000000800 */
[----:B------:R-:W-:Y:S01]  /*3790*/  @!PT LDS RZ, [RZ] ;  /* 0x00000000fffff984 */ /* 0x000fe20000000800 */
[----:B------:R-:W-:Y:S01]  /*37a0*/  @!PT LDS RZ, [RZ] ;  /* 0x00000000fffff984 */ /* 0x000fe20000000800 */
[----:B------:R-:W-:Y:S01]  /*37b0*/  @!PT LDS RZ, [RZ] ;  /* 0x00000000fffff984 */ /* 0x000fe20000000800 */
[----:B------:R2:W-:Y:S06]  /*37c0*/  MEMBAR.ALL.CTA ;  /* 0x0000000000007992 */ /* 0x0005ec0000008000 */
[----:B--2---:R-:W2:Y:S01]  /*37d0*/  FENCE.VIEW.ASYNC.S ;  /* 0x00000000000073c6 */ /* 0x004ea20000000000 */
[----:B------:R-:W-:Y:S01]  /*37e0*/  SEL R11, R11, RZ, P1 ;  /* 0x000000ff0b0b7207 */ /* 0x000fe20000800000 */
[----:B--2---:R2:W-:Y:S01]  /*37f0*/  SYNCS.ARRIVE.TRANS64.RED.A1T0 RZ, [R0+URZ], RZ ;  /* 0x000000ff00ff79a7 */ /* 0x0045e200081004ff */
[----:B-1----:R-:W-:-:S02]  /*3800*/  LOP3.LUT P3, RZ, R6, 0x1, RZ, 0xc0, !PT ;  /* 0x0000000106ff7812 */ /* 0x002fc4000786c0ff */
[----:B------:R-:W-:-:S04]  /*3810*/  SEL R5, RZ, 0x1, P0 ;  /* 0x00000001ff057807 */ /* 0x000fc80000000000 */
[----:B------:R-:W-:Y:S02]  /*3820*/  LOP3.LUT R8, R8, R5, RZ, 0x3c, !PT ;  /* 0x0000000508087212 */ /* 0x000fe400078e3cff */
[----:B--2---:R-:W-:-:S04]  /*3830*/  SEL R0, RZ, 0x1, P1 ;  /* 0x00000001ff007807 */ /* 0x004fc80000800000 */
[----:B------:R-:W-:Y:S01]  /*3840*/  LOP3.LUT R9, R9, R0, RZ, 0x3c, !PT ;  /* 0x0000000009097212 */ /* 0x000fe200078e3cff */
[----:B------:R-:W-:Y:S06]  /*3850*/  @P3 BRA `(.L_x_70) ;  /* 0xfffffffc002c3947 */ /* 0x000fec000383ffff */
[----:B------:R-:W-:Y:S01]  /*3860*/  ULEA UR5, UR6, UR37, 0x3 ;  /* 0x0000002506057291 */ /* 0x000fe2000f8e18ff */
[----:B------:R-:W-:-:S08]  /*3870*/  SHF.L.U32 R3, R12, 0x1f, RZ ;  /* 0x0000001f0c037819 */ /* 0x000fd000000006ff */
[----:B------:R-:W1:Y:S02]  /*3880*/  SYNCS.PHASECHK.TRANS64 P0, [UR5+0x1c0], R3 ;  /* 0x0001c003ff0075a7 */ /* 0x000e640008001005 */
[----:B-1----:R-:W-:Y:S05]  /*3890*/  @P0 BRA `(.L_x_71) ;  /* 0x0000000000080947 */ /* 0x002fea0003800000 */
[----:B------:R-:W1:Y:S02]  /*38a0*/  SYNCS.PHASECHK.TRANS64.TRYWAIT P0, [UR5+0x1c0], R3 ;  /* 0x0001c003ff0075a7 */ /* 0x000e640008001105 */
[----:B-1----:R-:W-:Y:S05]  /*38b0*/  @!P0 BRA `(.L_x_72) ;  /* 0x0000009400008947 */ /* 0x002fea0003800000 */
.L_x_71:
[----:B------:R-:W-:-:S04]  /*38c0*/  UIADD3 UR4, UPT, UPT, UR6, 0x1, URZ ;  /* 0x0000000106047890 */ /* 0x000fc8000fffe0ff */
[----:B------:R-:W-:-:S04]  /*38d0*/  UISETP.NE.AND UP0, UPT, UR4, 0x2, UPT ;  /* 0x000000020400788c */ /* 0x000fc8000bf05270 */
[----:B------:R-:W-:Y:S02]  /*38e0*/  USEL UR7, URZ, 0x1, UP0 ;  /* 0x00000001ff077887 */ /* 0x000fe40008000000 */
[----:B------:R-:W-:-:S04]  /*38f0*/  USEL UR4, UR4, URZ, UP0 ;  /* 0x000000ff04047287 */ /* 0x000fc80008000000 */
[----:B------:R-:W-:Y:S01]  /*3900*/  ULEA UR4, UR4, UR37, 0x3 ;  /* 0x0000002504047291 */ /* 0x000fe2000f8e18ff */
[----:B-1----:R-:W-:-:S04]  /*3910*/  LOP3.LUT R3, R12, UR7, RZ, 0x3c, !PT ;  /* 0x000000070c037c12 */ /* 0x002fc8000f8e3cff */
[----:B------:R-:W-:-:S04]  /*3920*/  SHF.L.U32 R0, R3, 0x1f, RZ ;  /* 0x0000001f03007819 */ /* 0x000fc800000006ff */
[----:B------:R-:W1:Y:S02]  /*3930*/  SYNCS.PHASECHK.TRANS64 P0, [UR4+0x1c0], R0 ;  /* 0x0001c000ff0075a7 */ /* 0x000e640008001004 */
[----:B-1----:R-:W-:Y:S05]  /*3940*/  @P0 EXIT ;  /* 0x000000000000094d */ /* 0x002fea0003800000 */
[----:B------:R-:W-:Y:S02]  /*3950*/  SHF.L.U32 R3, R3, 0x1f, RZ ;  /* 0x0000001f03037819 */ /* 0x000fe400000006ff */
[----:B------:R-:W-:-:S07]  /*3960*/  MOV R0, UR4 ;  /* 0x0000000400007c02 */ /* 0x000fce0008000f00 */
.L_x_73:
[----:B-1----:R1:W2:Y:S02]  /*3970*/  SYNCS.PHASECHK.TRANS64.TRYWAIT P0, [R0+URZ+0x1c0], R3 ;  /* 0x0001c003000075a7 */ /* 0x0022a400080011ff */
[----:B--2---:R-:W-:Y:S05]  /*3980*/  @!P0 NANOSLEEP.SYNCS 0x989680 ;  /* 0x009896800000895d */ /* 0x004fea0003900000 */
[----:B------:R-:W2:Y:S02]  /*3990*/  @!P0 SYNCS.PHASECHK.TRANS64 P0, [R0+URZ+0x1c0], R3 ;  /* 0x0001c003000085a7 */ /* 0x000ea400080010ff */
[----:B--2---:R-:W-:Y:S05]  /*39a0*/  @P0 EXIT ;  /* 0x000000000000094d */ /* 0x004fea0003800000 */
[----:B------:R-:W-:Y:S05]  /*39b0*/  BRA `(.L_x_73) ;  /* 0xfffffffc00ec7947 */ /* 0x000fea000383ffff */
.L_x_66:
[----:B------:R-:W-:Y:S05]  /*39c0*/  BRA.U UP4, `(.L_x_74) ;  /* 0x00000011043c7547 */ /* 0x000fea000b800000 */
[----:B------:R-:W-:Y:S01]  /*39d0*/  UMOV UR6, 0x40 ;  /* 0x0000004000067882 */ /* 0x000fe20000000000 */
[----:B------:R-:W-:Y:S01]  /*39e0*/  NOP ;  /* 0x0000000000007918 */ /* 0x000fe20000000000 */
[----:B------:R-:W-:Y:S01]  /*39f0*/  ULEA UR6, UR37, UR6, 0x18 ;  /* 0x0000000625067291 */ /* 0x000fe2000f8ec0ff */
[----:B------:R-:W-:Y:S02]  /*3a00*/  UMOV UR7, 0x400 ;  /* 0x0000040000077882 */ /* 0x000fe40000000000 */
[----:B------:R-:W-:-:S06]  /*3a10*/  ULEA UR37, UR37, UR7, 0x18 ;  /* 0x0000000725257291 */ /* 0x000fcc000f8ec0ff */
[----:B------:R-:W1:Y:S02]  /*3a20*/  LDS.U8 R2, [UR6+0x1c] ;  /* 0x00001c06ff027984 */ /* 0x000e640008000000 */
[----:B-1----:R-:W-:-:S13]  /*3a30*/  ISETP.NE.AND P0, PT, R2, RZ, PT ;  /* 0x000000ff0200720c */ /* 0x002fda0003f05270 */
[----:B------:R-:W-:Y:S05]  /*3a40*/  @P0 BRA `(.L_x_75) ;  /* 0x0000000400080947 */ /* 0x000fea0003800000 */
[----:B------:R-:W-:Y:S02]  /*3a50*/  UISETP.NE.U32.AND UP0, UPT, UR5, 0x1, UPT ;  /* 0x000000010500788c */ /* 0x000fe4000bf05070 */
[----:B------:R-:W-:-:S07]  /*3a60*/  UIADD3 UR8, UPT, UPT, UR6, 0x8, URZ ;  /* 0x0000000806087890 */ /* 0x000fce000fffe0ff */
[----:B------:R-:W-:Y:S05]  /*3a70*/  BRA.U !UP0, `(.L_x_76) ;  /* 0x00000001089c7547 */ /* 0x000fea000b800000 */
[----:B------:R-:W-:Y:S01]  /*3a80*/  ELECT P0, URZ, PT ;  /* 0x0000000000ff782f */ /* 0x000fe20003800000 */
[----:B------:R-:W-:-:S12]  /*3a90*/  BSSY B0, `(.L_x_76) ;  /* 0x0000025000007945 */ /* 0x000fd80003800000 */
[----:B------:R-:W-:Y:S05]  /*3aa0*/  @!P0 BRA `(.L_x_77) ;  /* 0x00000000008c8947 */ /* 0x000fea0003800000 */
[----:B------:R-:W-:-:S05]  /*3ab0*/  UMOV UR7, 0x10 ;  /* 0x0000001000077882 */ /* 0x000fca0000000000 */
[----:B------:R-:W-:Y:S04]  /*3ac0*/  DEPBAR.LE SB1, 0x36 ;  /* 0x00009d800000791a */ /* 0x000fe80000000000 */
[----:B------:R-:W1:Y:S02]  /*3ad0*/  UTCATOMSWS.2CTA.FIND_AND_SET.ALIGN UP1, UR7, UR7 ;  /* 0x00000007000775e3 */ /* 0x000e640008220800 */
[----:B-1----:R-:W-:Y:S01]  /*3ae0*/  MOV R11, UR7 ;  /* 0x00000007000b7c02 */ /* 0x002fe20008000f00 */
[----:B------:R-:W-:Y:S06]  /*3af0*/  BRA.U UP1, `(.L_x_78) ;  /* 0x0000000101187547 */ /* 0x000fec000b800000 */
.L_x_79:
[----:B------:R-:W-:Y:S05]  /*3b00*/  NANOSLEEP 0x64 ;  /* 0x000000640000795d */ /* 0x000fea0003800000 */
[----:B------:R-:W-:-:S05]  /*3b10*/  UMOV UR7, 0x10 ;  /* 0x0000001000077882 */ /* 0x000fca0000000000 */
[----:B------:R-:W-:Y:S04]  /*3b20*/  DEPBAR.LE SB1, 0x36 ;  /* 0x00009d800000791a */ /* 0x000fe80000000000 */
[----:B------:R-:W1:Y:S02]  /*3b30*/  UTCATOMSWS.2CTA.FIND_AND_SET.ALIGN UP1, UR7, UR7 ;  /* 0x00000007000775e3 */ /* 0x000e640008220800 */
[----:B-1----:R-:W-:Y:S01]  /*3b40*/  MOV R11, UR7 ;  /* 0x00000007000b7c02 */ /* 0x002fe20008000f00 */
[----:B------:R-:W-:Y:S05]  /*3b50*/  BRA.U !UP1, `(.L_x_79) ;  /* 0xfffffffd09e87547 */ /* 0x000fea000b83ffff */
.L_x_78:
[----:B------:R-:W1:Y:S01]  /*3b60*/  LDS R5, [UR6+0x10] ;  /* 0x00001006ff057984 */ /* 0x000e620008000800 */
[----:B------:R-:W-:Y:S01]  /*3b70*/  IMAD.U32 R3, RZ, RZ, UR37 ;  /* 0x00000025ff037e24 */ /* 0x000fe2000f8e00ff */
[----:B------:R-:W-:-:S03]  /*3b80*/  MOV R2, UR4 ;  /* 0x0000000400027c02 */ /* 0x000fc60008000f00 */
[----:B------:R-:W-:Y:S01]  /*3b90*/  VIADD R3, R3, 0x240 ;  /* 0x0000024003037836 */ /* 0x000fe20000000000 */
[----:B-1----:R-:W-:-:S04]  /*3ba0*/  SHF.L.U32 R5, R5, 0x1f, RZ ;  /* 0x0000001f05057819 */ /* 0x002fc800000006ff */
[----:B------:R-:W1:Y:S02]  /*3bb0*/  SYNCS.PHASECHK.TRANS64.TRYWAIT P0, [UR6+0x8], R5 ;  /* 0x00000805ff0075a7 */ /* 0x000e640008001106 */
[----:B-1----:R-:W-:Y:S05]  /*3bc0*/  @P0 BRA `(.L_x_80) ;  /* 0x0000000000080947 */ /* 0x002fea0003800000 */
[----:B------:R-:W1:Y:S02]  /*3bd0*/  SYNCS.PHASECHK.TRANS64.TRYWAIT P0, [UR6+0x8], R5 ;  /* 0x00000805ff0075a7 */ /* 0x000e640008001106 */
[----:B-1----:R-:W-:Y:S05]  /*3be0*/  @!P0 BRA `(.L_x_81) ;  /* 0x00000090004c8947 */ /* 0x002fea0003800000 */
.L_x_80:
[----:B-1----:R-:W-:Y:S01]  /*3bf0*/  HFMA2 R4, -RZ, RZ, 0, 5.9604644775390625e-08 ;  /* 0x00000001ff047431 */ /* 0x002fe200000001ff */
[----:B------:R-:W-:Y:S01]  /*3c00*/  UPRMT UR7, UR4, 0x654, UR8 ;  /* 0x0000065404077896 */ /* 0x000fe20008000008 */
[----:B------:R-:W-:Y:S01]  /*3c10*/  IMAD.MOV.U32 R6, RZ, RZ, 0xffff ;  /* 0x0000ffffff067424 */ /* 0x000fe200078e00ff */
[----:B------:R-:W-:Y:S01]  /*3c20*/  PRMT R2, R2, 0x654, R3 ;  /* 0x0000065402027816 */ /* 0x000fe20000000003 */
[----:B------:R-:W-:Y:S02]  /*3c30*/  IMAD.MOV.U32 R5, RZ, RZ, 0x4 ;  /* 0x00000004ff057424 */ /* 0x000fe400078e00ff */
[----:B------:R-:W-:Y:S01]  /*3c40*/  IMAD.SHL.U32 R9, R11, 0x20, RZ ;  /* 0x000000200b097824 */ /* 0x000fe200078e00ff */
[----:B------:R-:W-:Y:S02]  /*3c50*/  MOV R3, UR7 ;  /* 0x0000000700037c02 */ /* 0x000fe40008000f00 */
[-C--:B------:R-:W-:Y:S01]  /*3c60*/  SHF.L.U32 R7, R6, R11.reuse, RZ ;  /* 0x0000000b06077219 */ /* 0x080fe200000006ff */
[----:B------:R1:W-:Y:S01]  /*3c70*/  SYNCS.ARRIVE.TRANS64.RED RZ, [UR7], R5 ;  /* 0x00000005ffff79a7 */ /* 0x0003e20008000407 */
[----:B------:R-:W-:Y:S01]  /*3c80*/  SHF.L.U32 R6, R4, R11, RZ ;  /* 0x0000000b04067219 */ /* 0x000fe200000006ff */
[----:B------:R1:W-:Y:S04]  /*3c90*/  STS [UR37+0x240], R9 ;  /* 0x00024009ff007988 */ /* 0x0003e80008000825 */
[----:B------:R1:W-:Y:S04]  /*3ca0*/  STAS [R2.64], R11 ;  /* 0x0000000b02007dbd */ /* 0x0003e8000c0008ff */
[----:B------:R1:W-:Y:S04]  /*3cb0*/  ATOMS.OR RZ, [UR6+0x14], R7 ;  /* 0x00001407ffff798c */ /* 0x0003e8000b000006 */
[----:B------:R1:W-:Y:S04]  /*3cc0*/  ATOMS.OR RZ, [UR6+0x18], R6 ;  /* 0x00001806ffff798c */ /* 0x0003e8000b000006 */
[----:B------:R1:W-:Y:S02]  /*3cd0*/  ATOMS.XOR RZ, [UR6+0x10], R4 ;  /* 0x00001004ffff798c */ /* 0x0003e4000b800006 */
.L_x_77:
[----:B------:R-:W-:Y:S05]  /*3ce0*/  BSYNC B0 ;  /* 0x0000000000007941 */ /* 0x000fea0003800000 */
.L_x_76:
[----:B------:R-:W-:Y:S05]  /*3cf0*/  BRA.U UP0, `(.L_x_82) ;  /* 0x00000001006c7547 */ /* 0x000fea000b800000 */
[----:B------:R-:W-:-:S03]  /*3d00*/  UMOV UR7, 0xffffffff ;  /* 0xffffffff00077882 */ /* 0x000fc60000000000 */
[----:B------:R-:W-:Y:S05]  /*3d10*/  BRA.DIV UR7, `(.L_x_83) ;  /* 0x0000009207187947 */ /* 0x000fea000b800000 */
[----:B------:R-:W-:-:S13]  /*3d20*/  ELECT P6, URZ, PT ;  /* 0x0000000000ff782f */ /* 0x000fda00038c0000 */
.L_x_216:
[----:B------:R-:W-:Y:S05]  /*3d30*/  @!P6 BRA `(.L_x_82) ;  /* 0x00000000005ce947 */ /* 0x000fea0003800000 */
[----:B-1----:R-:W1:Y:S02]  /*3d40*/  LDS R3, [UR6+0x10] ;  /* 0x00001006ff037984 */ /* 0x002e640008000800 */
[----:B-1----:R-:W-:-:S04]  /*3d50*/  SHF.L.U32 R3, R3, 0x1f, RZ ;  /* 0x0000001f03037819 */ /* 0x002fc800000006ff */
[----:B------:R-:W1:Y:S02]  /*3d60*/  SYNCS.PHASECHK.TRANS64.TRYWAIT P0, [UR6+0x8], R3 ;  /* 0x00000803ff0075a7 */ /* 0x000e640008001106 */
[----:B-1----:R-:W-:Y:S05]  /*3d70*/  @P0 BRA `(.L_x_84) ;  /* 0x0000000000080947 */ /* 0x002fea0003800000 */
[----:B------:R-:W1:Y:S02]  /*3d80*/  SYNCS.PHASECHK.TRANS64.TRYWAIT P0, [UR6+0x8], R3 ;  /* 0x00000803ff0075a7 */ /* 0x000e640008001106 */
[----:B-1----:R-:W-:Y:S05]  /*3d90*/  @!P0 BRA `(.L_x_85) ;  /* 0x0000009000188947 */ /* 0x002fea0003800000 */
.L_x_84:
[----:B------:R-:W2:Y:S01]  /*3da0*/  LDS R5, [UR37+0x240] ;  /* 0x00024025ff057984 */ /* 0x000ea20008000800 */
[----:B-1----:R-:W-:Y:S02]  /*3db0*/  HFMA2 R2, -RZ, RZ, 0, 5.9604644775390625e-08 ;  /* 0x00000001ff027431 */ /* 0x002fe400000001ff */
[----:B------:R-:W-:Y:S01]  /*3dc0*/  IMAD.MOV.U32 R3, RZ, RZ, 0xffff ;  /* 0x0000ffffff037424 */ /* 0x000fe200078e00ff */
[----:B------:R-:W-:Y:S01]  /*3dd0*/  UPRMT UR7, UR4, 0x654, UR8 ;  /* 0x0000065404077896 */ /* 0x000fe20008000008 */
[----:B--2---:R-:W-:-:S03]  /*3de0*/  IMAD.SHL.U32 R4, R5, 0x20, RZ ;  /* 0x0000002005047824 */ /* 0x004fc600078e00ff */
[-C--:B------:R-:W-:Y:S02]  /*3df0*/  SHF.L.U32 R3, R3, R5.reuse, RZ ;  /* 0x0000000503037219 */ /* 0x080fe400000006ff */
[----:B------:R-:W-:Y:S01]  /*3e00*/  SHF.L.U32 R5, R2, R5, RZ ;  /* 0x0000000502057219 */ /* 0x000fe200000006ff */
[----:B------:R2:W-:Y:S04]  /*3e10*/  STS [UR37+0x240], R4 ;  /* 0x00024004ff007988 */ /* 0x0005e80008000825 */
[----:B------:R2:W-:Y:S04]  /*3e20*/  ATOMS.OR RZ, [UR6+0x14], R3 ;  /* 0x00001403ffff798c */ /* 0x0005e8000b000006 */
[----:B------:R2:W-:Y:S01]  /*3e30*/  ATOMS.OR RZ, [UR6+0x18], R5 ;  /* 0x00001805ffff798c */ /* 0x0005e2000b000006 */
[----:B------:R-:W-:Y:S03]  /*3e40*/  SYNCS.ARRIVE.TRANS64.RED.A1T0 RZ, [UR7], RZ ;  /* 0x000000ffffff79a7 */ /* 0x000fe60008100407 */
[----:B------:R2:W-:Y:S01]  /*3e50*/  ATOMS.XOR RZ, [UR6+0x10], R2 ;  /* 0x00001002ffff798c */ /* 0x0005e2000b800006 */
[----:B------:R-:W-:Y:S05]  /*3e60*/  BRA `(.L_x_82) ;  /* 0x0000000000107947 */ /* 0x000fea0003800000 */
.L_x_75:
[----:B------:R-:W-:-:S05]  /*3e70*/  MOV R2, 0xffffffff ;  /* 0xffffffff00027802 */ /* 0x000fca0000000f00 */
[----:B------:R1:W-:Y:S02]  /*3e80*/  STS [UR37+0x240], R2 ;  /* 0x00024002ff007988 */ /* 0x0003e40008000825 */
[----:B-1----:R-:W-:Y:S02]  /*3e90*/  MOV R2, 0x3eb0 ;  /* 0x00003eb000027802 */ /* 0x002fe40000000f00 */
[----:B-----5:R-:W-:Y:S05]  /*3ea0*/  CALL.REL.NOINC `($__internal_1_$__cuda_sm10x_tcgen05_guardrail_trap_phase_invalid_during_alloc) ;  /* 0x0000009400b87944 */ /* 0x020fea0003c00000 */
.L_x_82:
[----:B------:R-:W-:Y:S05]  /*3eb0*/  WARPSYNC.ALL ;  /* 0x0000000000007948 */ /* 0x000fea0003800000 */
[----:B------:R-:W3:Y:S01]  /*3ec0*/  S2UR UR8, SR_CgaCtaId ;  /* 0x00000000000879c3 */ /* 0x000ee20000008800 */
[----:B------:R-:W-:Y:S01]  /*3ed0*/  UMOV UR6, 0x400 ;  /* 0x0000040000067882 */ /* 0x000fe20000000000 */
[----:B------:R-:W-:-:S06]  /*3ee0*/  NOP ;  /* 0x0000000000007918 */ /* 0x000fcc0000000000 */
[----:B------:R-:W-:Y:S06]  /*3ef0*/  BAR.ARV 0x6, 0xa0 ;  /* 0x0182800000007b1d */ /* 0x000fec0000002000 */
[----:B------:R-:W-:Y:S01]  /*3f00*/  LOP3.LUT R0, R0, 0xffff, RZ, 0xc0, !PT ;  /* 0x0000ffff00007812 */ /* 0x000fe200078ec0ff */
[----:B-1----:R-:W-:Y:S01]  /*3f10*/  IMAD.MOV.U32 R9, RZ, RZ, 0x1 ;  /* 0x00000001ff097424 */ /* 0x002fe200078e00ff */
[----:B------:R-:W-:Y:S01]  /*3f20*/  LOP3.LUT R8, R8, 0xffff, RZ, 0xc0, !PT ;  /* 0x0000ffff08087812 */ /* 0x000fe200078ec0ff */
[----:B------:R-:W-:Y:S01]  /*3f30*/  UMOV UR22, URZ ;  /* 0x000000ff00167c82 */ /* 0x000fe20008000000 */
[----:B------:R-:W-:Y:S01]  /*3f40*/  R2UR UR12, R0 ;  /* 0x00000000000c72ca */ /* 0x000fe200000e0000 */
[----:B------:R-:W-:Y:S01]  /*3f50*/  UMOV UR21, URZ ;  /* 0x000000ff00157c82 */ /* 0x000fe20008000000 */
[----:B------:R-:W-:Y:S01]  /*3f60*/  R2UR UR13, R8 ;  /* 0x00000000080d72ca */ /* 0x000fe200000e0000 */
[----:B------:R-:W-:Y:S01]  /*3f70*/  IMAD.MOV.U32 R8, RZ, RZ, RZ ;  /* 0x000000ffff087224 */ /* 0x000fe200078e00ff */
[----:B------:R-:W-:-:S02]  /*3f80*/  UISETP.NE.AND UP2, UPT, UR5, URZ, UPT ;  /* 0x000000ff0500728c */ /* 0x000fc4000bf45270 */
[----:B---3--:R-:W-:Y:S01]  /*3f90*/  ULEA UR8, UR8, UR6, 0x18 ;  /* 0x0000000608087291 */ /* 0x008fe2000f8ec0ff */
[----:B------:R-:W1:Y:S03]  /*3fa0*/  LDCU UR6, c[0x0][0x38c] ;  /* 0x00007180ff0677ac */ /* 0x000e660008000800 */
[----:B------:R-:W-:Y:S02]  /*3fb0*/  UIADD3 UR14, UPT, UPT, UR8, 0xc600, URZ ;  /* 0x0000c600080e7890 */ /* 0x000fe4000fffe0ff */
[----:B------:R-:W-:-:S03]  /*3fc0*/  UIADD3 UR15, UPT, UPT, UR8, 0x22600, URZ ;  /* 0x00022600080f7890 */ /* 0x000fc6000fffe0ff */
[----:B--2---:R-:W2:Y:S01]  /*3fd0*/  LDS R2, [UR8+0x240] ;  /* 0x00024008ff027984 */ /* 0x004ea20008000800 */
[----:B------:R-:W-:Y:S02]  /*3fe0*/  USHF.R.U32.HI UR14, URZ, 0x4, UR14 ;  /* 0x00000004ff0e7899 */ /* 0x000fe4000801160e */
[----:B------:R-:W-:Y:S02]  /*3ff0*/  USHF.R.U32.HI UR15, URZ, 0x4, UR15 ;  /* 0x00000004ff0f7899 */ /* 0x000fe4000801160f */
[----:B------:R-:W-:Y:S02]  /*4000*/  ULOP3.LUT UR14, UR14, 0x3fff, URZ, 0xc0, !UPT ;  /* 0x00003fff0e0e7892 */ /* 0x000fe4000f8ec0ff */
[----:B------:R-:W-:Y:S02]  /*4010*/  ULOP3.LUT UR15, UR15, 0x3fff, URZ, 0xc0, !UPT ;  /* 0x00003fff0f0f7892 */ /* 0x000fe4000f8ec0ff */
[----:B------:R-:W-:Y:S02]  /*4020*/  ULOP3.LUT UR14, UR14, 0x10000, URZ, 0xfc, !UPT ;  /* 0x000100000e0e7892 */ /* 0x000fe4000f8efcff */
[----:B-1----:R-:W-:-:S02]  /*4030*/  UIADD3 UR6, UPT, UPT, UR6, 0x1f, URZ ;  /* 0x0000001f06067890 */ /* 0x002fc4000fffe0ff */
[----:B------:R-:W-:Y:S02]  /*4040*/  ULOP3.LUT UR15, UR15, 0x10000, URZ, 0xfc, !UPT ;  /* 0x000100000f0f7892 */ /* 0x000fe4000f8efcff */
[----:B------:R-:W-:Y:S01]  /*4050*/  USHF.R.S32.HI UR7, URZ, 0x1f, UR6 ;  /* 0x0000001fff077899 */ /* 0x000fe20008011406 */
[----:B------:R-:W-:Y:S01]  /*4060*/  UMOV UR20, URZ ;  /* 0x000000ff00147c82 */ /* 0x000fe20008000000 */
[----:B------:R-:W-:Y:S02]  /*4070*/  UMOV UR26, 0x0 ;  /* 0x00000000001a7882 */ /* 0x000fe40000000000 */
[----:B------:R-:W-:Y:S01]  /*4080*/  ULEA.HI UR7, UR7, UR6, URZ, 0x5 ;  /* 0x0000000607077291 */ /* 0x000fe2000f8f28ff */
[----:B------:R-:W-:-:S03]  /*4090*/  UMOV UR27, 0x10400490 ;  /* 0x10400490001b7882 */ /* 0x000fc60000000000 */
[----:B------:R-:W-:-:S04]  /*40a0*/  USHF.R.S32.HI UR7, URZ, 0x5, UR7 ;  /* 0x00000005ff077899 */ /* 0x000fc80008011407 */
[----:B------:R-:W-:-:S04]  /*40b0*/  UISETP.LT.AND UP0, UPT, UR7, 0x1, UPT ;  /* 0x000000010700788c */ /* 0x000fc8000bf01270 */
[----:B------:R-:W-:Y:S01]  /*40c0*/  USEL UR23, UR7, 0x1, !UP0 ;  /* 0x0000000107177887 */ /* 0x000fe2000c000000 */
[----:B--2---:R-:W-:Y:S02]  /*40d0*/  R2UR UR24, R2 ;  /* 0x00000000021872ca */ /* 0x004fe400000e0000 */
[----:B------:R-:W-:-:S13]  /*40e0*/  CS2R R2, SRZ ;  /* 0x0000000000027805 */ /* 0x000fda000001ff00 */
.L_x_93:
[C---:B------:R-:W-:Y:S02]  /*40f0*/  LEA R0, R8.reuse, UR8, 0x3 ;  /* 0x0000000808007c11 */ /* 0x040fe4000f8e18ff */
[----:B------:R-:W-:Y:S02]  /*4100*/  SHF.L.U32 R5, R3, 0x1f, RZ ;  /* 0x0000001f03057819 */ /* 0x000fe400000006ff */
[----:B------:R-:W-:Y:S02]  /*4110*/  LEA R4, R8, UR8, 0x4 ;  /* 0x0000000808047c11 */ /* 0x000fe4000f8e20ff */
[----:B------:R-:W1:Y:S02]  /*4120*/  SYNCS.PHASECHK.TRANS64.TRYWAIT P0, [R0+URZ+0x1b0], R5 ;  /* 0x0001b005000075a7 */ /* 0x000e6400080011ff */
[----:B-1-34-:R-:W-:Y:S05]  /*4130*/  @!P0 BRA `(.L_x_86) ;  /* 0x0000008c00488947 */ /* 0x01afea0003800000 */
.L_x_217:
[----:B-1----:R-:W1:Y:S01]  /*4140*/  LDS.128 R4, [R4+0x220] ;  /* 0x0002200004047984 */ /* 0x002e620000000c00 */
[----:B------:R-:W-:Y:S02]  /*4150*/  VIADD R0, R0, 0x1c0 ;  /* 0x000001c000007836 */ /* 0x000fe40000000000 */
[----:B------:R-:W-:Y:S01]  /*4160*/  VIADD R8, R8, 0x1 ;  /* 0x0000000108087836 */ /* 0x000fe20000000000 */
[----:B------:R-:W-:Y:S01]  /*4170*/  @!PT LDS RZ, [RZ] ;  /* 0x00000000fffff984 */ /* 0x000fe20000000800 */
[----:B------:R-:W-:Y:S01]  /*4180*/  @!PT LDS RZ, [RZ] ;  /* 0x00000000fffff984 */ /* 0x000fe20000000800 */
[----:B------:R-:W-:Y:S01]  /*4190*/  @!PT LDS RZ, [RZ] ;  /* 0x00000000fffff984 */ /* 0x000fe20000000800 */
[----:B------:R-:W-:Y:S01]  /*41a0*/  @!PT LDS RZ, [RZ] ;  /* 0x00000000fffff984 */ /* 0x000fe20000000800 */
[----:B------:R2:W-:Y:S06]  /*41b0*/  MEMBAR.ALL.CTA ;  /* 0x0000000000007992 */ /* 0x0005ec0000008000 */
[----:B--2---:R-:W2:Y:S01]  /*41c0*/  FENCE.VIEW.ASYNC.S ;  /* 0x00000000000073c6 */ /* 0x004ea20000000000 */
[----:B------:R-:W-:-:S04]  /*41d0*/  PRMT R0, RZ, 0x654, R0 ;  /* 0x00000654ff007816 */ /* 0x000fc80000000000 */
[----:B--2---:R2:W-:Y:S01]  /*41e0*/  SYNCS.ARRIVE.TRANS64.RED.A1T0 RZ, [R0+URZ], RZ ;  /* 0x000000ff00ff79a7 */ /* 0x0045e200081004ff */
[----:B-1----:R-:W-:Y:S01]  /*41f0*/  LOP3.LUT P1, RZ, R6, 0x1, RZ, 0xc0, !PT ;  /* 0x0000000106ff7812 */ /* 0x002fe2000782c0ff */
[----:B--2---:R-:W-:-:S12]  /*4200*/  BRA.U UP2, `(.L_x_87) ;  /* 0x0000000102cc7547 */ /* 0x004fd8000b800000 */
[----:B------:R-:W1:Y:S01]  /*4210*/  LDCU UR6, c[0x0][0x38c] ;  /* 0x00007180ff0677ac */ /* 0x000e620008000800 */
[----:B------:R-:W-:Y:S02]  /*4220*/  PLOP3.LUT P2, PT, PT, PT, PT, 0x80, 0x8 ;  /* 0x000000000008781c */ /* 0x000fe40003f4f070 */
[----:B------:R-:W-:Y:S01]  /*4230*/  SHF.L.U32 R5, R9, 0x1f, RZ ;  /* 0x0000001f09057819 */ /* 0x000fe200000006ff */
[----:B------:R-:W-:Y:S02]  /*4240*/  ULEA UR11, UR22, UR8, 0x3 ;  /* 0x00000008160b7291 */ /* 0x000fe4000f8e18ff */
[----:B-1----:R-:W-:-:S06]  /*4250*/  UISETP.GE.AND UP0, UPT, UR6, 0x1, UPT ;  /* 0x000000010600788c */ /* 0x002fcc000bf06270 */
[----:B------:R-:W-:-:S05]  /*4260*/  PLOP3.LUT P0, PT, PT, PT, UP0, 0x80, 0x8 ;  /* 0x000000000008781c */ /* 0x000fca0003f0f008 */
[----:B------:R-:W-:-:S08]  /*4270*/  @UP0 ULEA UR6, UR21, UR8, 0x3 ;  /* 0x0000000815060291 */ /* 0x000fd0000f8e18ff */
[----:B------:R-:W-:-:S04]  /*4280*/  @P0 SHF.L.U32 R0, R2, 0x1f, RZ ;  /* 0x0000001f02000819 */ /* 0x000fc800000006ff */
[----:B------:R1:W2:Y:S01]  /*4290*/  @P0 SYNCS.PHASECHK.TRANS64.TRYWAIT P2, [UR6], R0 ;  /* 0x00000000ff0005a7 */ /* 0x0002a20008041106 */
[----:B------:R-:W3:Y:S02]  /*42a0*/  SYNCS.PHASECHK.TRANS64.TRYWAIT P0, [UR11+0x1e0], R5 ;  /* 0x0001e005ff0075a7 */ /* 0x000ee4000800110b */
[----:B-123--:R-:W-:Y:S05]  /*42b0*/  @!P0 BRA `(.L_x_88) ;  /* 0x0000008800fc8947 */ /* 0x00efea0003800000 */
.L_x_219:
[----:B------:R-:W-:Y:S01]  /*42c0*/  UMOV UR19, UR20 ;  /* 0x0000001400137c82 */ /* 0x000fe20008000000 */
[----:B------:R-:W-:Y:S05]  /*42d0*/  BRA.U !UP0, `(.L_x_89) ;  /* 0x0000000108887547 */ /* 0x000fea000b800000 */
[----:B------:R-:W-:Y:S02]  /*42e0*/  UIADD3 UR19, UPT, UPT, UR23, UR20, URZ ;  /* 0x0000001417137290 */ /* 0x000fe4000fffe0ff */
[----:B------:R-:W-:Y:S02]  /*42f0*/  ULEA UR10, UR22, UR24, 0x8 ;  /* 0x00000018160a7291 */ /* 0x000fe4000f8e40ff */
[----:B------:R-:W-:Y:S01]  /*4300*/  UPLOP3.LUT UP3, UPT, UPT, UPT, UPT, 0x40, 0x4 ;  /* 0x000000000004789c */ /* 0x000fe20003f6e870 */
[----:B------:R-:W-:Y:S01]  /*4310*/  UMOV UR18, UR7 ;  /* 0x0000000700127c82 */ /* 0x000fe20008000000 */
[----:B------:R-:W-:-:S09]  /*4320*/  UMOV UR17, UR21 ;  /* 0x0000001500117c82 */ /* 0x000fd20008000000 */
.L_x_92:
[----:B--2---:R-:W-:Y:S01]  /*4330*/  ULEA UR9, UR17, UR8, 0x3 ;  /* 0x0000000811097291 */ /* 0x004fe2000f8e18ff */
[----:B---3--:R-:W-:Y:S11]  /*4340*/  @P2 BRA `(.L_x_90) ;  /* 0x00000000000c2947 */ /* 0x008ff60003800000 */
[----:B-1----:R-:W-:Y:S04]  /*4350*/  SHF.L.U32 R5, R2, 0x1f, RZ ;  /* 0x0000001f02057819 */ /* 0x002fe800000006ff */
[----:B------:R-:W1:Y:S02]  /*4360*/  SYNCS.PHASECHK.TRANS64.TRYWAIT P0, [UR9], R5 ;  /* 0x00000005ff0075a7 */ /* 0x000e640008001109 */
[----:B-1----:R-:W-:Y:S05]  /*4370*/  @!P0 BRA `(.L_x_91) ;  /* 0x0000008800e48947 */ /* 0x002fea0003800000 */
.L_x_90:
[----:B------:R-:W-:Y:S01]  /*4380*/  UISETP.NE.AND UP0, UPT, UR18, 0x1, UPT ;  /* 0x000000011200788c */ /* 0x000fe2000bf05270 */
[----:B------:R-:W-:Y:S01]  /*4390*/  PLOP3.LUT P2, PT, PT, PT, PT, 0x80, 0x8 ;  /* 0x000000000008781c */ /* 0x000fe20003f4f070 */
[----:B------:R-:W-:Y:S02]  /*43a0*/  UIADD3 UR21, UPT, UPT, UR17, 0x1, URZ ;  /* 0x0000000111157890 */ /* 0x000fe4000fffe0ff */
[----:B------:R-:W-:Y:S02]  /*43b0*/  ULEA UR28, UR17, UR15, 0x8 ;  /* 0x0000000f111c7291 */ /* 0x000fe4000f8e40ff */
[----:B------:R-:W-:Y:S01]  /*43c0*/  UISETP.NE.AND UP1, UPT, UR21, 0x16, UPT ;  /* 0x000000161500788c */ /* 0x000fe2000bf25270 */
[----:B------:R-:W-:Y:S01]  /*43d0*/  PLOP3.LUT P0, PT, PT, PT, UP0, 0x80, 0x8 ;  /* 0x000000000008781c */ /* 0x000fe20003f0f008 */
[----:B------:R-:W-:Y:S02]  /*43e0*/  ULEA UR30, UR17, UR14, 0x8 ;  /* 0x0000000e111e7291 */ /* 0x000fe4000f8e40ff */
[----:B------:R-:W-:Y:S02]  /*43f0*/  USEL UR16, URZ, 0x1, UP1 ;  /* 0x00000001ff107887 */ /* 0x000fe40008800000 */
[----:B------:R-:W-:Y:S02]  /*4400*/  USEL UR21, UR21, URZ, UP1 ;  /* 0x000000ff15157287 */ /* 0x000fe40008800000 */
[----:B------:R-:W-:Y:S02]  /*4410*/  UIADD3 UR9, UPT, UPT, UR9, 0xb0, URZ ;  /* 0x000000b009097890 */ /* 0x000fe4000fffe0ff */
[----:B------:R-:W-:Y:S01]  /*4420*/  @UP0 ULEA UR6, UR21, UR8, 0x3 ;  /* 0x0000000815060291 */ /* 0x000fe2000f8e18ff */
[----:B------:R-:W-:Y:S01]  /*4430*/  LOP3.LUT R2, R2, UR16, RZ, 0x3c, !PT ;  /* 0x0000001002027c12 */ /* 0x000fe2000f8e3cff */
[----:B------:R-:W-:Y:S01]  /*4440*/  UMOV UR29, 0xc0004010 ;  /* 0xc0004010001d7882 */ /* 0x000fe20000000000 */
[----:B------:R-:W-:Y:S01]  /*4450*/  UMOV UR31, 0xc0004010 ;  /* 0xc0004010001f7882 */ /* 0x000fe20000000000 */
[----:B------:R-:W-:Y:S01]  /*4460*/  UIADD3 UR20, UPT, UPT, UR20, 0x1, URZ ;  /* 0x0000000114147890 */ /* 0x000fe2000fffe0ff */
[----:B-1----:R-:W-:Y:S01]  /*4470*/  @P0 SHF.L.U32 R0, R2, 0x1f, RZ ;  /* 0x0000001f02000819 */ /* 0x002fe200000006ff */
[----:B------:R-:W-:Y:S02]  /*4480*/  UIADD3 UR18, UPT, UPT, UR18, -0x1, URZ ;  /* 0xffffffff12127890 */ /* 0x000fe4000fffe0ff */
[----:B------:R-:W-:Y:S01]  /*4490*/  UISETP.NE.AND UP0, UPT, UR20, UR19, UPT ;  /* 0x000000131400728c */ /* 0x000fe2000bf05270 */
[----:B------:R2:W3:Y:S01]  /*44a0*/  @P0 SYNCS.PHASECHK.TRANS64.TRYWAIT P2, [UR6], R0 ;  /* 0x00000000ff0005a7 */ /* 0x0004e20008041106 */
[----:B------:R2:W-:Y:S01]  /*44b0*/  UTCQMMA.2CTA gdesc[UR30], gdesc[UR28], tmem[UR10], tmem[UR26], idesc[UR27], UP3 ;  /* 0x00ff1a1c1e0075ea */ /* 0x0005e20009a0030a */
[----:B------:R-:W-:Y:S01]  /*44c0*/  UPLOP3.LUT UP3, UPT, UPT, UPT, UPT, 0x80, 0x8 ;  /* 0x000000000008789c */ /* 0x000fe20003f6f070 */
[----:B------:R2:W-:Y:S01]  /*44d0*/  UTCBAR.2CTA.MULTICAST [UR9], URZ, UR13 ;  /* 0x000000ff090073e9 */ /* 0x0005e2000820080d */
[----:B------:R-:W-:Y:S04]  /*44e0*/  UMOV UR17, UR21 ;  /* 0x0000001500117c82 */ /* 0x000fe80008000000 */
[----:B------:R-:W-:Y:S05]  /*44f0*/  BRA.U UP0, `(.L_x_92) ;  /* 0xfffffffd008c7547 */ /* 0x000fea000b83ffff */
.L_x_89:
[----:B------:R-:W-:Y:S01]  /*4500*/  UIADD3 UR11, UPT, UPT, UR11, 0x1d0, URZ ;  /* 0x000001d00b0b7890 */ /* 0x000fe2000fffe0ff */
[----:B------:R-:W-:-:S08]  /*4510*/  UMOV UR20, UR19 ;  /* 0x0000001300147c82 */ /* 0x000fd00008000000 */
[----:B------:R4:W-:Y:S01]  /*4520*/  UTCBAR.2CTA.MULTICAST [UR11], URZ, UR12 ;  /* 0x000000ff0b0073e9 */ /* 0x0009e2000820080c */
[----:B------:R-:W-:Y:S02]  /*4530*/  NOP ;  /* 0x0000000000007918 */ /* 0x000fe40000000000 */
.L_x_87:
[----:B------:R-:W-:Y:S01]  /*4540*/  UIADD3 UR22, UPT, UPT, UR22, 0x1, URZ ;  /* 0x0000000116167890 */ /* 0x000fe2000fffe0ff */
[----:B------:R-:W-:-:S03]  /*4550*/  ISETP.NE.AND P0, PT, R8, 0x2, PT ;  /* 0x000000020800780c */ /* 0x000fc60003f05270 */
[----:B------:R-:W-:Y:S01]  /*4560*/  UISETP.NE.AND UP0, UPT, UR22, 0x2, UPT ;  /* 0x000000021600788c */ /* 0x000fe2000bf05270 */
[----:B-12---:R-:W-:Y:S02]  /*4570*/  SEL R0, RZ, 0x1, P0 ;  /* 0x00000001ff007807 */ /* 0x006fe40000000000 */
[----:B------:R-:W-:Y:S01]  /*4580*/  SEL R8, R8, RZ, P0 ;  /* 0x000000ff08087207 */ /* 0x000fe20000000000 */
[----:B------:R-:W-:Y:S01]  /*4590*/  USEL UR6, URZ, 0x1, UP0 ;  /* 0x00000001ff067887 */ /* 0x000fe20008000000 */
[----:B------:R-:W-:Y:S01]  /*45a0*/  LOP3.LUT R3, R3, R0, RZ, 0x3c, !PT ;  /* 0x0000000003037212 */ /* 0x000fe200078e3cff */
[----:B------:R-:W-:-:S04]  /*45b0*/  USEL UR22, UR22, URZ, UP0 ;  /* 0x000000ff16167287 */ /* 0x000fc80008000000 */
[----:B------:R-:W-:Y:S01]  /*45c0*/  LOP3.LUT R9, R9, UR6, RZ, 0x3c, !PT ;  /* 0x0000000609097c12 */ /* 0x000fe2000f8e3cff */
[----:B------:R-:W-:Y:S07]  /*45d0*/  @P1 BRA `(.L_x_93) ;  /* 0xfffffff800c41947 */ /* 0x000fee000383ffff */
[----:B------:R-:W1:Y:S01]  /*45e0*/  S2UR UR6, SR_CgaCtaId ;  /* 0x00000000000679c3 */ /* 0x000e620000008800 */
[----:B------:R-:W-:Y:S01]  /*45f0*/  ELECT P0, URZ, PT ;  /* 0x0000000000ff782f */ /* 0x000fe20003800000 */
[----:B------:R-:W-:Y:S01]  /*4600*/  HFMA2 R0, -RZ, RZ, 0, 5.9604644775390625e-08 ;  /* 0x00000001ff007431 */ /* 0x000fe200000001ff */
[----:B------:R-:W-:-:S05]  /*4610*/  UMOV UR7, 0x40 ;  /* 0x0000004000077882 */ /* 0x000fca0000000000 */
[----:B------:R-:W-:Y:S01]  /*4620*/  UVIRTCOUNT.DEALLOC.SMPOOL 0x80 ;  /* 0x000000800000784c */ /* 0x000fe20000000000 */
[----:B------:R-:W-:Y:S02]  /*4630*/  UISETP.NE.AND UP0, UPT, UR5, URZ, UPT ;  /* 0x000000ff0500728c */ /* 0x000fe4000bf05270 */
[----:B-1----:R-:W-:-:S09]  /*4640*/  ULEA UR6, UR6, UR7, 0x18 ;  /* 0x0000000706067291 */ /* 0x002fd2000f8ec0ff */
[----:B------:R1:W-:Y:S01]  /*4650*/  @P0 STS.U8 [UR6+0x1c], R0 ;  /* 0x00001c00ff000988 */ /* 0x0003e20008000006 */
[----:B------:R-:W-:Y:S05]  /*4660*/  BRA.U UP0, `(.L_x_94) ;  /* 0x0000000100587547 */ /* 0x000fea000b800000 */
[----:B------:R-:W-:Y:S01]  /*4670*/  UIADD3 UR7, UPT, UPT, UR8, 0x1e0, URZ ;  /* 0x000001e008077890 */ /* 0x000fe2000fffe0ff */
[----:B------:R-:W-:-:S03]  /*4680*/  SHF.L.U32 R3, R9, 0x1f, RZ ;  /* 0x0000001f09037819 */ /* 0x000fc600000006ff */
[----:B------:R-:W-:-:S09]  /*4690*/  ULEA UR5, UR22, UR7, 0x3 ;  /* 0x0000000716057291 */ /* 0x000fd2000f8e18ff */
[----:B------:R-:W2:Y:S02]  /*46a0*/  SYNCS.PHASECHK.TRANS64.TRYWAIT P0, [UR5], R3 ;  /* 0x00000003ff0075a7 */ /* 0x000ea40008001105 */
[----:B--2---:R-:W-:Y:S05]  /*46b0*/  @!P0 BRA `(.L_x_95) ;  /* 0x00000088002c8947 */ /* 0x004fea0003800000 */
.L_x_222:
[----:B------:R-:W-:-:S04]  /*46c0*/  UIADD3 UR9, UPT, UPT, UR22, 0x1, URZ ;  /* 0x0000000116097890 */ /* 0x000fc8000fffe0ff */
[----:B------:R-:W-:-:S04]  /*46d0*/  UISETP.NE.AND UP1, UPT, UR9, 0x2, UPT ;  /* 0x000000020900788c */ /* 0x000fc8000bf25270 */
[----:B------:R-:W-:Y:S02]  /*46e0*/  USEL UR5, URZ, 0x1, UP1 ;  /* 0x00000001ff057887 */ /* 0x000fe40008800000 */
[----:B------:R-:W-:-:S04]  /*46f0*/  USEL UR9, UR9, URZ, UP1 ;  /* 0x000000ff09097287 */ /* 0x000fc80008800000 */
[----:B------:R-:W-:Y:S01]  /*4700*/  ULEA UR9, UR9, UR7, 0x3 ;  /* 0x0000000709097291 */ /* 0x000fe2000f8e18ff */
[----:B-1----:R-:W-:-:S04]  /*4710*/  LOP3.LUT R3, R9, UR5, RZ, 0x3c, !PT ;  /* 0x0000000509037c12 */ /* 0x002fc8000f8e3cff */
[----:B------:R-:W-:Y:S01]  /*4720*/  SHF.L.U32 R3, R3, 0x1f, RZ ;  /* 0x0000001f03037819 */ /* 0x000fe200000006ff */
[----:B------:R-:W-:-:S04]  /*4730*/  IMAD.U32 R0, RZ, RZ, UR9 ;  /* 0x00000009ff007e24 */ /* 0x000fc8000f8e00ff */
[----:B------:R1:W2:Y:S03]  /*4740*/  SYNCS.PHASECHK.TRANS64.TRYWAIT P0, [R0+URZ], R3 ;  /* 0x00000003000075a7 */ /* 0x0002a600080011ff */
[----:B--2---:R-:W-:Y:S05]  /*4750*/  @!P0 NANOSLEEP.SYNCS 0x989680 ;  /* 0x009896800000895d */ /* 0x004fea0003900000 */
[----:B------:R-:W2:Y:S02]  /*4760*/  @!P0 SYNCS.PHASECHK.TRANS64 P0, [R0+URZ], R3 ;  /* 0x00000003000085a7 */ /* 0x000ea400080010ff */
[----:B--2---:R-:W-:Y:S05]  /*4770*/  @P0 BRA `(.L_x_96) ;  /* 0x0000000000200947 */ /* 0x004fea0003800000 */
.L_x_97:
[----:B--2---:R2:W1:Y:S02]  /*4780*/  SYNCS.PHASECHK.TRANS64.TRYWAIT P0, [R0+URZ], R3 ;  /* 0x00000003000075a7 */ /* 0x00446400080011ff */
[----:B-1----:R-:W-:Y:S05]  /*4790*/  @!P0 NANOSLEEP.SYNCS 0x989680 ;  /* 0x009896800000895d */ /* 0x002fea0003900000 */
[----:B------:R-:W1:Y:S02]  /*47a0*/  @!P0 SYNCS.PHASECHK.TRANS64 P0, [R0+URZ], R3 ;  /* 0x00000003000085a7 */ /* 0x000e6400080010ff */
[----:B-1----:R-:W-:Y:S05]  /*47b0*/  @!P0 BRA `(.L_x_97) ;  /* 0xfffffffc00f08947 */ /* 0x002fea000383ffff */
[----:B------:R-:W-:Y:S05]  /*47c0*/  BRA `(.L_x_96) ;  /* 0x00000000000c7947 */ /* 0x000fea0003800000 */
.L_x_94:
[----:B------:R-:W-:-:S04]  /*47d0*/  UIADD3 UR5, UPT, UPT, UR8, 0x210, URZ ;  /* 0x0000021008057890 */ /* 0x000fc8000fffe0ff */
[----:B------:R-:W-:-:S09]  /*47e0*/  UPRMT UR5, UR4, 0x654, UR5 ;  /* 0x0000065404057896 */ /* 0x000fd20008000005 */
[----:B------:R-:W-:Y:S03]  /*47f0*/  SYNCS.ARRIVE.TRANS64.RED.A1T0 RZ, [UR5], RZ ;  /* 0x000000ffffff79a7 */ /* 0x000fe60008100405 */
.L_x_96:
[----:B-12---:R-:W-:Y:S01]  /*4800*/  SHF.L.U32 R3, RZ, 0x1f, RZ ;  /* 0x0000001fff037819 */ /* 0x006fe200000006ff */
[----:B------:R-:W-:Y:S01]  /*4810*/  UIADD3 UR5, UPT, UPT, UR8, 0x210, URZ ;  /* 0x0000021008057890 */ /* 0x000fe2000fffe0ff */
[----:B------:R-:W-:Y:S02]  /*4820*/  PLOP3.LUT P0, PT, PT, PT, UP0, 0x80, 0x8 ;  /* 0x000000000008781c */ /* 0x000fe40003f0f008 */
[----:B------:R-:W1:Y:S02]  /*4830*/  SYNCS.PHASECHK.TRANS64.TRYWAIT P1, [UR8+0x210], R3 ;  /* 0x00021003ff0075a7 */ /* 0x000e640008021108 */
[----:B-1----:R-:W-:Y:S09]  /*4840*/  @!P1 BRA `(.L_x_98) ;  /* 0x0000008400e09947 */ /* 0x002ff20003800000 */
.L_x_224:
[----:B------:R-:W-:Y:S01]  /*4850*/  @!UP0 UPRMT UR5, UR4, 0x654, UR5 ;  /* 0x0000065404058896 */ /* 0x000fe20008000005 */
[----:B------:R-:W-:Y:S02]  /*4860*/  UMOV UR8, 0xffff ;  /* 0x0000ffff00087882 */ /* 0x000fe40000000000 */
[----:B------:R-:W-:-:S06]  /*4870*/  UMOV UR4, 0x1 ;  /* 0x0000000100047882 */ /* 0x000fcc0000000000 */
[----:B------:R-:W-:Y:S01]  /*4880*/  @!P0 SYNCS.ARRIVE.TRANS64.RED.A1T0 RZ, [UR5], RZ ;  /* 0x000000ffffff89a7 */ /* 0x000fe20008100405 */
[----:B------:R-:W-:Y:S01]  /*4890*/  NOP ;  /* 0x0000000000007918 */ /* 0x000fe20000000000 */
[----:B-1----:R-:W1:Y:S01]  /*48a0*/  LDS R0, [UR6+0x14] ;  /* 0x00001406ff007984 */ /* 0x002e620008000800 */
[----:B------:R-:W-:-:S04]  /*48b0*/  ULOP3.LUT UR5, UR24, 0xffff, URZ, 0xc0, !UPT ;  /* 0x0000ffff18057892 */ /* 0x000fc8000f8ec0ff */
[----:B------:R-:W-:-:S04]  /*48c0*/  USHF.R.U32.HI UR5, URZ, 0x5, UR5 ;  /* 0x00000005ff057899 */ /* 0x000fc80008011605 */
[----:B------:R-:W-:Y:S02]  /*48d0*/  USHF.L.U32 UR8, UR8, UR5, URZ ;  /* 0x0000000508087299 */ /* 0x000fe400080006ff */
[----:B------:R-:W-:-:S04]  /*48e0*/  USHF.L.U32 UR4, UR4, UR5, URZ ;  /* 0x0000000504047299 */ /* 0x000fc800080006ff */
[----:B-1----:R-:W-:-:S04]  /*48f0*/  LOP3.LUT R0, R0, UR8, RZ, 0xc0, !PT ;  /* 0x0000000800007c12 */ /* 0x002fc8000f8ec0ff */
[----:B------:R-:W-:-:S13]  /*4900*/  ISETP.NE.AND P0, PT, R0, UR8, PT ;  /* 0x0000000800007c0c */ /* 0x000fda000bf05270 */
[----:B------:R-:W-:Y:S05]  /*4910*/  @P0 BRA `(.L_x_99) ;  /* 0x0000000000580947 */ /* 0x000fea0003800000 */
[----:B------:R-:W1:Y:S02]  /*4920*/  LDS R0, [UR6+0x18] ;  /* 0x00001806ff007984 */ /* 0x000e640008000800 */
[----:B-1----:R-:W-:-:S04]  /*4930*/  LOP3.LUT R0, R0, UR4, RZ, 0xc0, !PT ;  /* 0x0000000400007c12 */ /* 0x002fc8000f8ec0ff */
[----:B------:R-:W-:-:S13]  /*4940*/  ISETP.NE.AND P0, PT, R0, UR4, PT ;  /* 0x0000000400007c0c */ /* 0x000fda000bf05270 */
[----:B------:R-:W-:Y:S05]  /*4950*/  @P0 BRA `(.L_x_100) ;  /* 0x00000000003c0947 */ /* 0x000fea0003800000 */
[----:B------:R-:W1:Y:S01]  /*4960*/  S2R R2, SR_LANEID ;  /* 0x0000000000027919 */ /* 0x000e620000000000 */
[----:B------:R-:W-:Y:S01]  /*4970*/  ULOP3.LUT UR8, URZ, UR8, URZ, 0x33, !UPT ;  /* 0x00000008ff087292 */ /* 0x000fe2000f8e33ff */
[----:B------:R-:W-:Y:S01]  /*4980*/  LOP3.LUT R4, RZ, UR4, RZ, 0x33, !PT ;  /* 0x00000004ff047c12 */ /* 0x000fe2000f8e33ff */
[----:B------:R-:W-:Y:S02]  /*4990*/  VOTEU.ANY UR7, UPT, PT ;  /* 0x0000000000077886 */ /* 0x000fe400038e0100 */
[----:B------:R-:W-:Y:S01]  /*49a0*/  UFLO.U32 UR7, UR7 ;  /* 0x00000007000772bd */ /* 0x000fe200080e0000 */
[----:B------:R-:W2:Y:S01]  /*49b0*/  REDUX UR4, R4 ;  /* 0x00000000040473c4 */ /* 0x000ea20000000000 */
[----:B------:R-:W-:-:S06]  /*49c0*/  IMAD.U32 R0, RZ, RZ, UR8 ;  /* 0x00000008ff007e24 */ /* 0x000fcc000f8e00ff */
[----:B------:R1:W-:Y:S01]  /*49d0*/  UTCATOMSWS.AND URZ, UR8 ;  /* 0x0000000800ff79e3 */ /* 0x0003e20008000000 */
[----:B------:R-:W3:Y:S01]  /*49e0*/  REDUX UR5, R0 ;  /* 0x00000000000573c4 */ /* 0x000ee20000000000 */
[----:B-1----:R-:W-:Y:S01]  /*49f0*/  ISETP.EQ.U32.AND P0, PT, R2, UR7, PT ;  /* 0x0000000702007c0c */ /* 0x002fe2000bf02070 */
[----:B--2---:R-:W-:Y:S01]  /*4a00*/  IMAD.U32 R2, RZ, RZ, UR4 ;  /* 0x00000004ff027e24 */ /* 0x004fe2000f8e00ff */
[----:B---3--:R-:W-:-:S11]  /*4a10*/  MOV R3, UR5 ;  /* 0x0000000500037c02 */ /* 0x008fd60008000f00 */
[----:B------:R1:W-:Y:S04]  /*4a20*/  @P0 ATOMS.AND RZ, [UR6+0x14], R3 ;  /* 0x00001403ffff098c */ /* 0x0003e8000a800006 */
[----:B------:R1:W-:Y:S01]  /*4a30*/  @P0 ATOMS.AND RZ, [UR6+0x18], R2 ;  /* 0x00001802ffff098c */ /* 0x0003e2000a800006 */
[----:B------:R-:W-:Y:S05]  /*4a40*/  BRA `(.L_x_101) ;  /* 0x0000000000147947 */ /* 0x000fea0003800000 */
.L_x_100:
[----:B------:R-:W-:Y:S02]  /*4a50*/  MOV R2, 0x4a70 ;  /* 0x00004a7000027802 */ /* 0x000fe40000000f00 */
[----:B---345:R-:W-:Y:S05]  /*4a60*/  CALL.REL.NOINC `($__internal_0_$__cuda_sm10x_tcgen05_guardrail_trap_col_being_dealloced_not_returned_by_alloc) ;  /* 0x0000008800bc7944 */ /* 0x038fea0003c00000 */
[----:B------:R-:W-:Y:S05]  /*4a70*/  BRA `(.L_x_101) ;  /* 0x0000000000087947 */ /* 0x000fea0003800000 */
.L_x_99:
[----:B------:R-:W-:Y:S02]  /*4a80*/  MOV R2, 0x4aa0 ;  /* 0x00004aa000027802 */ /* 0x000fe40000000f00 */
[----:B---345:R-:W-:Y:S05]  /*4a90*/  CALL.REL.NOINC `($__internal_2_$__cuda_sm10x_tcgen05_guardrail_trap_unallocated_columns_being_dealloced) ;  /* 0x0000008800c87944 */ /* 0x038fea0003c00000 */
.L_x_101:
[----:B------:R-:W-:Y:S01]  /*4aa0*/  NOP ;  /* 0x0000000000007918 */ /* 0x000fe20000000000 */
[----:B----4-:R-:W-:Y:S05]  /*4ab0*/  EXIT ;  /* 0x000000000000794d */ /* 0x010fea0003800000 */
.L_x_74:
[----:B------:R-:W-:-:S09]  /*4ac0*/  UISETP.NE.OR UP5, UPT, UR10, 0x3, !UP5 ;  /* 0x000000030a00788c */ /* 0x000fd2000efa5670 */
[----:B------:R-:W-:Y:S05]  /*4ad0*/  BRA.U UP5, `(.L_x_102) ;  /* 0x0000001105147547 */ /* 0x000fea000b800000 */
[----:B------:R-:W1:Y:S01]  /*4ae0*/  LDC R0, c[0x0][0xb30] ;  /* 0x0002cc00ff007b82 */ /* 0x000e620000000800 */
[----:B------:R-:W2:Y:S01]  /*4af0*/  LDCU.64 UR8, c[0x0][0x888] ;  /* 0x00011100ff0877ac */ /* 0x000ea20008000a00 */
[----:B------:R-:W-:Y:S02]  /*4b00*/  HFMA2 R29, -RZ, RZ, 0, 0 ;  /* 0x00000000ff1d7431 */ /* 0x000fe400000001ff */
[----:B------:R-:W-:Y:S01]  /*4b10*/  IMAD.MOV.U32 R31, RZ, RZ, 0x1 ;  /* 0x00000001ff1f7424 */ /* 0x000fe200078e00ff */
[----:B------:R-:W-:Y:S01]  /*4b20*/  MOV R23, 0x2000 ;  /* 0x0000200000177802 */ /* 0x000fe20000000f00 */
[----:B------:R-:W3:Y:S01]  /*4b30*/  LDCU.64 UR4, c[0x0][0x890] ;  /* 0x00011200ff0477ac */ /* 0x000ee20008000a00 */
[----:B------:R-:W-:Y:S01]  /*4b40*/  IMAD.MOV.U32 R30, RZ, RZ, RZ ;  /* 0x000000ffff1e7224 */ /* 0x000fe200078e00ff */
[----:B------:R-:W4:Y:S01]  /*4b50*/  LDC R19, c[0x0][0x370] ;  /* 0x0000dc00ff137b82 */ /* 0x000f220000000800 */
[----:B------:R-:W-:Y:S01]  /*4b60*/  UMOV UR7, 0x400 ;  /* 0x0000040000077882 */ /* 0x000fe20000000000 */
[----:B------:R-:W-:-:S02]  /*4b70*/  UPLOP3.LUT UP1, UPT, UPT, UPT, UPT, 0x40, 0x4 ;  /* 0x000000000004789c */ /* 0x000fc40003f2e870 */
[----:B------:R-:W-:-:S04]  /*4b80*/  ULEA UR7, UR37, UR7, 0x18 ;  /* 0x0000000725077291 */ /* 0x000fc8000f8ec0ff */
[----:B------:R-:W4:Y:S01]  /*4b90*/  LDC R2, c[0x0][0xb0c] ;  /* 0x0002c300ff027b82 */ /* 0x000f220000000800 */
[----:B------:R-:W-:Y:S02]  /*4ba0*/  UIADD3 UR13, UPT, UPT, UR7, 0x178, URZ ;  /* 0x00000178070d7890 */ /* 0x000fe4000fffe0ff */
[----:B--2---:R-:W-:Y:S02]  /*4bb0*/  UISETP.NE.U32.AND UP2, UPT, UR8, URZ, UPT ;  /* 0x000000ff0800728c */ /* 0x004fe4000bf45070 */
[----:B------:R-:W-:Y:S02]  /*4bc0*/  UIADD3 UR33, UPT, UPT, UR7, 0x160, URZ ;  /* 0x0000016007217890 */ /* 0x000fe4000fffe0ff */
[----:B---3--:R-:W-:Y:S01]  /*4bd0*/  UISETP.NE.U32.AND UP3, UPT, UR4, URZ, UPT ;  /* 0x000000ff0400728c */ /* 0x008fe2000bf65070 */
[----:B------:R-:W2:Y:S01]  /*4be0*/  LDC R18, c[0x0][0xb20] ;  /* 0x0002c800ff127b82 */ /* 0x000ea20000000800 */
[----:B-1----:R-:W-:Y:S01]  /*4bf0*/  ISETP.NE.AND P1, PT, R0, 0x1, PT ;  /* 0x000000010000780c */ /* 0x002fe20003f25270 */
[----:B------:R-:W-:-:S02]  /*4c00*/  UISETP.NE.AND.EX UP2, UPT, UR9, URZ, UPT, UP2 ;  /* 0x000000ff0900728c */ /* 0x000fc4000bf45320 */
[----:B------:R-:W-:Y:S02]  /*4c10*/  UIADD3 UR25, UPT, UPT, UR7, 0x168, URZ ;  /* 0x0000016807197890 */ /* 0x000fe4000fffe0ff */
[----:B------:R-:W-:Y:S02]  /*4c20*/  UIADD3 UR17, UPT, UPT, UR7, 0x170, URZ ;  /* 0x0000017007117890 */ /* 0x000fe4000fffe0ff */
[----:B------:R-:W1:Y:S01]  /*4c30*/  LDC.64 R32, c[0x0][0x348] ;  /* 0x0000d200ff207b82 */ /* 0x000e620000000a00 */
[----:B------:R-:W-:Y:S02]  /*4c40*/  UPRMT UR13, UR37, 0x654, UR13 ;  /* 0x00000654250d7896 */ /* 0x000fe4000800000d */
[----:B------:R-:W-:-:S05]  /*4c50*/  UISETP.NE.AND.EX UP3, UPT, UR5, URZ, UPT, UP3 ;  /* 0x000000ff0500728c */ /* 0x000fca000bf65330 */
[----:B------:R-:W3:Y:S08]  /*4c60*/  LDC.64 R16, c[0x0][0xb10] ;  /* 0x0002c400ff107b82 */ /* 0x000ef00000000a00 */
[----:B------:R-:W1:Y:S08]  /*4c70*/  LDC.64 R6, c[0x0][0xb18] ;  /* 0x0002c600ff067b82 */ /* 0x000e700000000a00 */
[----:B------:R-:W1:Y:S08]  /*4c80*/  LDC.64 R4, c[0x0][0xb28] ;  /* 0x0002ca00ff047b82 */ /* 0x000e700000000a00 */
[----:B--2-4-:R-:W1:Y:S02]  /*4c90*/  LDC R22, c[0x0][0x374] ;  /* 0x0000dd00ff167b82 */ /* 0x014e640000000800 */
.L_x_113:
[C---:B------:R-:W-:Y:S02]  /*4ca0*/  LEA R0, R30.reuse, UR7, 0x3 ;  /* 0x000000071e007c11 */ /* 0x040fe4000f8e18ff */
[----:B------:R-:W-:Y:S02]  /*4cb0*/  SHF.L.U32 R3, R29, 0x1f, RZ ;  /* 0x0000001f1d037819 */ /* 0x000fe400000006ff */
[----:B------:R-:W-:Y:S02]  /*4cc0*/  LEA R24, R30, UR7, 0x4 ;  /* 0x000000071e187c11 */ /* 0x000fe4000f8e20ff */
[----:B--2---:R-:W2:Y:S02]  /*4cd0*/  SYNCS.PHASECHK.TRANS64.TRYWAIT P0, [R0+URZ+0x1b0], R3 ;  /* 0x0001b003000075a7 */ /* 0x004ea400080011ff */
[----:B--2---:R-:W-:Y:S05]  /*4ce0*/  @!P0 BRA `(.L_x_103) ;  /* 0x0000008000d08947 */ /* 0x004fea0003800000 */
.L_x_225:
[----:B------:R-:W-:Y:S01]  /*4cf0*/  ISETP.GE.AND P0, PT, R72, 0x1, PT ;  /* 0x000000014800780c */ /* 0x000fe20003f06270 */
[----:B------:R-:W4:Y:S01]  /*4d00*/  LDS.128 R24, [R24+0x220] ;  /* 0x0002200018187984 */ /* 0x000f220000000c00 */
[----:B--2---:R-:W-:Y:S01]  /*4d10*/  VIADD R0, R0, 0x1c0 ;  /* 0x000001c000007836 */ /* 0x004fe20000000000 */
[----:B------:R-:W-:Y:S01]  /*4d20*/  @!PT LDS RZ, [RZ] ;  /* 0x00000000fffff984 */ /* 0x000fe20000000800 */
[----:B------:R-:W-:Y:S01]  /*4d30*/  @!PT LDS RZ, [RZ] ;  /* 0x00000000fffff984 */ /* 0x000fe20000000800 */
[----:B------:R-:W-:Y:S01]  /*4d40*/  @!PT LDS RZ, [RZ] ;  /* 0x00000000fffff984 */ /* 0x000fe20000000800 */
[----:B------:R-:W-:Y:S01]  /*4d50*/  @!PT LDS RZ, [RZ] ;  /* 0x00000000fffff984 */ /* 0x000fe20000000800 */
[----:B------:R2:W-:Y:S06]  /*4d60*/  MEMBAR.ALL.CTA ;  /* 0x0000000000007992 */ /* 0x0005ec0000008000 */
[----:B--2---:R-:W2:Y:S01]  /*4d70*/  FENCE.VIEW.ASYNC.S ;  /* 0x00000000000073c6 */ /* 0x004ea20000000000 */
[----:B------:R-:W-:Y:S04]  /*4d80*/  PRMT R0, RZ, 0x654, R0 ;  /* 0x00000654ff007816 */ /* 0x000fe80000000000 */
[----:B--2---:R2:W-:Y:S01]  /*4d90*/  SYNCS.ARRIVE.TRANS64.RED.A1T0 RZ, [R0+URZ], RZ ;  /* 0x000000ff00ff79a7 */ /* 0x0045e200081004ff */
[----:B----4-:R-:W-:Y:S11]  /*4da0*/  LOP3.LUT P3, RZ, R26, 0x1, RZ, 0xc0, !PT ;  /* 0x000000011aff7812 */ /* 0x010ff6000786c0ff */
[----:B------:R-:W-:Y:S02]  /*4db0*/  @!UPT UIADD3 URZ, UPT, UPT, URZ, URZ, URZ ;  /* 0x000000fffffff290 */ /* 0x000fe4000fffe0ff */
[----:B------:R-:W-:Y:S02]  /*4dc0*/  @P3 MOV R13, R24 ;  /* 0x00000018000d3202 */ /* 0x000fe40000000f00 */
[----:B------:R-:W-:Y:S01]  /*4dd0*/  @P3 LOP3.LUT R8, R25, 0xffff, RZ, 0xc0, !PT ;  /* 0x0000ffff19083812 */ /* 0x000fe200078ec0ff */
[----:B--2---:R-:W-:Y:S06]  /*4de0*/  @!P0 BRA `(.L_x_104) ;  /* 0x0000000000a48947 */ /* 0x004fec0003800000 */
[----:B-1----:R-:W-:Y:S01]  /*4df0*/  IMAD.HI.U32 R35, R22, R7, RZ ;  /* 0x0000000716237227 */ /* 0x002fe200078e00ff */
[----:B------:R-:W-:Y:S02]  /*4e00*/  ISETP.NE.AND P0, PT, R6, 0x1, PT ;  /* 0x000000010600780c */ /* 0x000fe40003f05270 */
[----:B------:R-:W-:Y:S01]  /*4e10*/  ISETP.NE.AND P2, PT, R72, 0x1, PT ;  /* 0x000000014800780c */ /* 0x000fe20003f45270 */
[----:B---3--:R-:W-:Y:S01]  /*4e20*/  IMAD.HI.U32 R34, R19, R16, RZ ;  /* 0x0000001013227227 */ /* 0x008fe200078e00ff */
[----:B------:R-:W-:Y:S02]  /*4e30*/  SHF.R.U32.HI R35, RZ, R18, R35 ;  /* 0x00000012ff237219 */ /* 0x000fe40000011623 */
[----:B------:R-:W-:Y:S01]  /*4e40*/  ISETP.NE.AND P4, PT, R2, 0x1, PT ;  /* 0x000000010200780c */ /* 0x000fe20003f85270 */
[----:B------:R-:W-:Y:S01]  /*4e50*/  IMAD.HI.U32 R36, R13, R16, RZ ;  /* 0x000000100d247227 */ /* 0x000fe200078e00ff */
[----:B------:R-:W-:Y:S02]  /*4e60*/  SHF.R.U32.HI R34, RZ, R17, R34 ;  /* 0x00000011ff227219 */ /* 0x000fe40000011622 */
[----:B------:R-:W-:Y:S01]  /*4e70*/  SEL R3, R22, R35, !P0 ;  /* 0x0000002316037207 */ /* 0x000fe20004000000 */
[C---:B------:R-:W-:Y:S01]  /*4e80*/  IMAD.HI.U32 R35, R8.reuse, R7, RZ ;  /* 0x0000000708237227 */ /* 0x040fe200078e00ff */
[----:B------:R-:W-:Y:S02]  /*4e90*/  SEL R11, R19, R34, !P4 ;  /* 0x00000022130b7207 */ /* 0x000fe40006000000 */
[----:B------:R-:W-:Y:S01]  /*4ea0*/  SHF.R.U32.HI R36, RZ, R17, R36 ;  /* 0x00000011ff247219 */ /* 0x000fe20000011624 */
[----:B------:R-:W-:Y:S01]  /*4eb0*/  IMAD.HI.U32 R38, R3, R4, RZ ;  /* 0x0000000403267227 */ /* 0x000fe200078e00ff */
[----:B------:R-:W-:Y:S03]  /*4ec0*/  SHF.R.U32.HI R35, RZ, R18, R35 ;  /* 0x00000012ff237219 */ /* 0x000fe60000011623 */
[----:B------:R-:W-:Y:S01]  /*4ed0*/  IMAD.HI.U32 R34, R11, R4, RZ ;  /* 0x000000040b227227 */ /* 0x000fe200078e00ff */
[----:B------:R-:W-:Y:S02]  /*4ee0*/  @P2 SHF.R.U32.HI R3, RZ, R5, R38 ;  /* 0x00000005ff032219 */ /* 0x000fe40000011626 */
[----:B------:R-:W-:Y:S02]  /*4ef0*/  SEL R9, R8, R35, !P0 ;  /* 0x0000002308097207 */ /* 0x000fe40004000000 */
[----:B------:R-:W-:Y:S01]  /*4f00*/  @P2 SHF.R.U32.HI R11, RZ, R5, R34 ;  /* 0x00000005ff0b2219 */ /* 0x000fe20000011622 */
[C---:B------:R-:W-:Y:S01]  /*4f10*/  IMAD R10, R72.reuse, R3, RZ ;  /* 0x00000003480a7224 */ /* 0x040fe200078e02ff */
[----:B------:R-:W-:Y:S01]  /*4f20*/  SEL R3, R13, R36, !P4 ;  /* 0x000000240d037207 */ /* 0x000fe20006000000 */
[C---:B------:R-:W-:Y:S03]  /*4f30*/  IMAD.HI.U32 R14, R9.reuse, R4, RZ ;  /* 0x00000004090e7227 */ /* 0x040fe600078e00ff */
[----:B------:R-:W-:Y:S01]  /*4f40*/  ISETP.GE.AND P0, PT, R9, R10, PT ;  /* 0x0000000a0900720c */ /* 0x000fe20003f06270 */
[C---:B------:R-:W-:Y:S01]  /*4f50*/  IMAD R12, R72.reuse, R11, RZ ;  /* 0x0000000b480c7224 */ /* 0x040fe200078e02ff */
[-C--:B------:R-:W-:Y:S04]  /*4f60*/  SHF.R.U32.HI R14, RZ, R5.reuse, R14 ;  /* 0x00000005ff0e7219 */ /* 0x080fe8000001160e */
[----:B------:R-:W-:Y:S02]  /*4f70*/  ISETP.GE.OR P0, PT, R3, R12, P0 ;  /* 0x0000000c0300720c */ /* 0x000fe40000706670 */
[----:B------:R-:W-:Y:S05]  /*4f80*/  SEL R15, R9, R14, !P2 ;  /* 0x0000000e090f7207 */ /* 0x000fea0005000000 */
[----:B------:R-:W-:Y:S04]  /*4f90*/  IMAD.MOV R14, RZ, RZ, -R15 ;  /* 0x000000ffff0e7224 */ /* 0x000fe800078e0a0f */
[----:B------:R-:W-:Y:S02]  /*4fa0*/  IMAD R14, R72, R14, R9 ;  /* 0x0000000e480e7224 */ /* 0x000fe400078e0209 */
[C---:B------:R-:W-:Y:S05]  /*4fb0*/  @!P0 IMAD.HI.U32 R10, R3.reuse, R4, RZ ;  /* 0x00000004030a8227 */ /* 0x040fea00078e00ff */
[----:B------:R-:W-:Y:S04]  /*4fc0*/  @!P0 SHF.R.U32.HI R10, RZ, R5, R10 ;  /* 0x00000005ff0a8219 */ /* 0x000fe8000001160a */
[----:B------:R-:W-:Y:S01]  /*4fd0*/  @!P0 SEL R0, R3, R10, !P2 ;  /* 0x0000000a03008207 */ /* 0x000fe20005000000 */
[----:B------:R-:W-:Y:S03]  /*4fe0*/  IMAD.MOV R10, RZ, RZ, -R3 ;  /* 0x000000ffff0a7224 */ /* 0x000fe600078e0a03 */
[----:B------:R-:W-:Y:S01]  /*4ff0*/  @!P0 IADD3 R15, PT, PT, R15, -R0, RZ ;  /* 0x800000000f0f8210 */ /* 0x000fe20007ffe0ff */
[----:B------:R-:W-:Y:S01]  /*5000*/  @!P0 IMAD R0, R11, R14, R0 ;  /* 0x0000000e0b008224 */ /* 0x000fe200078e0200 */
[----:B------:R-:W-:Y:S01]  /*5010*/  IADD3 R11, PT, PT, -R9, RZ, RZ ;  /* 0x000000ff090b7210 */ /* 0x000fe20007ffe1ff */
[----:B------:R-:W-:Y:S02]  /*5020*/  IMAD R13, R2, R10, R13 ;  /* 0x0000000a020d7224 */ /* 0x000fe400078e020d */
[----:B------:R-:W-:Y:S02]  /*5030*/  @!P0 IMAD R9, R15, R72, R3 ;  /* 0x000000480f098224 */ /* 0x000fe400078e0203 */
[----:B------:R-:W-:Y:S02]  /*5040*/  @!P0 IMAD.MOV.U32 R3, RZ, RZ, R0 ;  /* 0x000000ffff038224 */ /* 0x000fe400078e0000 */
[----:B------:R-:W-:Y:S02]  /*5050*/  IMAD R8, R6, R11, R8 ;  /* 0x0000000b06087224 */ /* 0x000fe400078e0208 */
[----:B------:R-:W-:Y:S02]  /*5060*/  IMAD R13, R3, R2, R13 ;  /* 0x00000002030d7224 */ /* 0x000fe400078e020d */
[----:B------:R-:W-:Y:S02]  /*5070*/  IMAD R8, R9, R6, R8 ;  /* 0x0000000609087224 */ /* 0x000fe400078e0208 */
.L_x_104:
[----:B------:R-:W-:Y:S05]  /*5080*/  BRA.U UP1, `(.L_x_105) ;  /* 0x0000000101107547 */ /* 0x000fea000b800000 */
[----:B------:R-:W-:Y:S04]  /*5090*/  MOV R0, UR6 ;  /* 0x0000000600007c02 */ /* 0x000fe80008000f00 */
[----:B------:R-:W-:Y:S04]  /*50a0*/  SHF.L.U32 R3, R0, 0x1f, RZ ;  /* 0x0000001f00037819 */ /* 0x000fe800000006ff */
[----:B------:R-:W2:Y:S02]  /*50b0*/  SYNCS.PHASECHK.TRANS64.TRYWAIT P0, [UR7+0x1a8], R3 ;  /* 0x0001a803ff0075a7 */ /* 0x000ea40008001107 */
[----:B--2---:R-:W-:Y:S05]  /*50c0*/  @!P0 BRA `(.L_x_106) ;  /* 0x0000007c00ec8947 */ /* 0x004fea0003800000 */
.L_x_105:
[----:B------:R-:W-:Y:S02]  /*50d0*/  R2UR UR35, R21 ;  /* 0x00000000152372ca */ /* 0x000fe400000e0000 */
[----:B------:R-:W-:Y:S02]  /*50e0*/  R2UR UR34, R20 ;  /* 0x00000000142272ca */ /* 0x000fe400000e0000 */
[----:B------:R-:W-:Y:S02]  /*50f0*/  ISETP.NE.U32.AND P2, PT, RZ, UR4, PT ;  /* 0x00000004ff007c0c */ /* 0x000fe4000bf45070 */
[----:B------:R-:W-:Y:S02]  /*5100*/  SHF.L.U32 R12, R31, 0x1f, RZ ;  /* 0x0000001f1f0c7819 */ /* 0x000fe400000006ff */
[----:B------:R-:W-:Y:S05]  /*5110*/  ISETP.NE.AND.EX P2, PT, RZ, UR5, PT, P2 ;  /* 0x00000005ff007c0c */ /* 0x000fea000bf45320 */
[----:B------:R-:W-:Y:S02]  /*5120*/  USHF.L.U32 UR35, UR35, 0x7, URZ ;  /* 0x0000000723237899 */ /* 0x000fe400080006ff */
[----:B------:R-:W-:Y:S01]  /*5130*/  USHF.L.U32 UR34, UR34, 0x8, URZ ;  /* 0x0000000822227899 */ /* 0x000fe200080006ff */
[----:B------:R-:W-:Y:S11]  /*5140*/  BRA.U !UP3, `(.L_x_107) ;  /* 0x000000010b347547 */ /* 0x000ff6000b800000 */
[----:B------:R-:W-:Y:S01]  /*5150*/  UPLOP3.LUT UP0, UPT, UPT, UPT, UP2, 0x80, 0x8 ;  /* 0x000000000008789c */ /* 0x000fe20003f0f020 */
[----:B--2---:R-:W-:Y:S02]  /*5160*/  HFMA2 R0, -RZ, RZ, 0, 5.9604644775390625e-08 ;  /* 0x00000001ff007431 */ /* 0x004fe400000001ff */
[----:B------:R-:W-:Y:S03]  /*5170*/  IMAD.MOV.U32 R171, RZ, RZ, 0x1 ;  /* 0x00000001ffab7424 */ /* 0x000fe600078e00ff */
[----:B------:R-:W-:Y:S05]  /*5180*/  PLOP3.LUT P0, PT, PT, PT, UP0, 0x80, 0x8 ;  /* 0x000000000008781c */ /* 0x000fea0003f0f008 */
[----:B------:R-:W2:Y:S01]  /*5190*/  @UP0 LDCU.64 UR10, c[0x0][0x888] ;  /* 0x00011100ff0a07ac */ /* 0x000ea20008000a00 */
[----:B------:R-:W-:Y:S07]  /*51a0*/  @UP0 UIMAD UR8, UR36, UR4, URZ ;  /* 0x00000004240802a4 */ /* 0x000fee000f8e02ff */
[----:B------:R-:W-:Y:S01]  /*51b0*/  @!P0 PRMT R171, R0, 0x7610, R171 ;  /* 0x0000761000ab8816 */ /* 0x000fe200000000ab */
[----:B--2---:R-:W-:Y:S03]  /*51c0*/  @UP0 UIMAD.WIDE UR10, UR8, 0x4, UR10 ;  /* 0x00000004080a08a5 */ /* 0x004fe6000f8e020a */
[----:B------:R-:W2:Y:S03]  /*51d0*/  @!UP0 LDCU UR8, c[0x0][0x880] ;  /* 0x00011000ff0887ac */ /* 0x000ea60008000800 */
[----:B------:R-:W-:Y:S01]  /*51e0*/  IMAD.U32 R10, RZ, RZ, UR10 ;  /* 0x0000000aff0a7e24 */ /* 0x000fe2000f8e00ff */
[----:B------:R-:W-:Y:S05]  /*51f0*/  MOV R11, UR11 ;  /* 0x0000000b000b7c02 */ /* 0x000fea0008000f00 */
[----:B-----5:R4:W5:Y:S02]  /*5200*/  @P0 LDG.E R81, desc[UR46][R10.64] ;  /* 0x0000002e0a510981 */ /* 0x020964000c1e1900 */
[----:B--2-4-:R-:W-:Y:S07]  /*5210*/  @!P0 IMAD.U32 R81, RZ, RZ, UR8 ;  /* 0x00000008ff518e24 */ /* 0x014fee000f8e00ff */
.L_x_107:
[----:B-----5:R-:W-:Y:S01]  /*5220*/  @!P2 FSETP.EQ.AND P0, PT, R81, RZ, PT ;  /* 0x000000ff5100a20b */ /* 0x020fe20003f02000 */
[----:B------:R-:W-:Y:S01]  /*5230*/  @!UPT UIADD3 URZ, UPT, UPT, URZ, URZ, URZ ;  /* 0x000000fffffff290 */ /* 0x000fe2000fffe0ff */
[----:B------:R-:W-:Y:S11]  /*5240*/  @!P2 BRA `(.L_x_108) ;  /* 0x000000000014a947 */ /* 0x000ff60003800000 */
[----:B------:R-:W-:Y:S02]  /*5250*/  LOP3.LUT P2, RZ, R171, 0xff, RZ, 0xc0, !PT ;  /* 0x000000ffabff7812 */ /* 0x000fe4000784c0ff */
[----:B------:R-:W-:Y:S04]  /*5260*/  PLOP3.LUT P0, PT, PT, PT, UP0, 0x80, 0x8 ;  /* 0x000000000008781c */ /* 0x000fe80003f0f008 */
[----:B------:R-:W-:Y:S07]  /*5270*/  PLOP3.LUT P0, PT, P0, PT, PT, 0x8, 0x80 ;  /* 0x000000000080781c */ /* 0x000fee000070e170 */
[----:B------:R-:W-:Y:S11]  /*5280*/  @P2 FSETP.EQ.AND P0, PT, R81, RZ, PT ;  /* 0x000000ff5100220b */ /* 0x000ff60003f02000 */
[----:B------:R-:W-:Y:S02]  /*5290*/  @!UPT UIADD3 URZ, UPT, UPT, URZ, URZ, URZ ;  /* 0x000000fffffff290 */ /* 0x000fe4000fffe0ff */
.L_x_108:
[----:B------:R-:W4:Y:S01]  /*52a0*/  SYNCS.PHASECHK.TRANS64.TRYWAIT P2, [UR7+0x180], R12 ;  /* 0x0001800cff0075a7 */ /* 0x000f220008041107 */
[----:B------:R-:W-:Y:S04]  /*52b0*/  ELECT P4, URZ, PT ;  /* 0x0000000000ff782f */ /* 0x000fe80003880000 */
[----:B------:R-:W-:Y:S11]  /*52c0*/  PLOP3.LUT P4, PT, P0, P4, PT, 0xf2, 0x2f ;  /* 0x00000000002f781c */ /* 0x000ff60000789e72 */
[----:B------:R-:W-:Y:S02]  /*52d0*/  @!UPT UIADD3 URZ, UPT, UPT, URZ, URZ, URZ ;  /* 0x000000fffffff290 */ /* 0x000fe4000fffe0ff */
[----:B-1----:R-:W-:Y:S05]  /*52e0*/  @!P4 IADD3 R9, P0, PT, R32, 0x580, RZ ;  /* 0x000005802009c810 */ /* 0x002fea0007f1e0ff */
[----:B--2---:R-:W-:Y:S01]  /*52f0*/  @!P4 IMAD.X R0, RZ, RZ, R33, P0 ;  /* 0x000000ffff00c224 */ /* 0x004fe200000e0621 */
[----:B----4-:R-:W-:Y:S07]  /*5300*/  @!P2 BRA `(.L_x_109) ;  /* 0x0000007c0074a947 */ /* 0x010fee0003800000 */
.L_x_228:
[----:B------:R-:W-:Y:S01]  /*5310*/  @!P4 R2UR UR8, R0 ;  /* 0x000000000008c2ca */ /* 0x000fe200000e0000 */
[----:B------:R-:W-:Y:S01]  /*5320*/  VOTEU.ALL UP1, P4 ;  /* 0x0000000000ff7886 */ /* 0x000fe20002020000 */
[----:B------:R-:W-:Y:S01]  /*5330*/  @!P4 R2UR UR9, R9 ;  /* 0x000000000909c2ca */ /* 0x000fe200000e0000 */
[----:B------:R-:W-:Y:S01]  /*5340*/  @!P4 IMAD.MOV.U32 R0, RZ, RZ, 0x2000 ;  /* 0x00002000ff00c424 */ /* 0x000fe200078e00ff */
[----:B------:R-:W-:Y:S01]  /*5350*/  UMOV UR10, 0x0 ;  /* 0x00000000000a7882 */ /* 0x000fe20000000000 */
[----:B------:R-:W-:Y:S01]  /*5360*/  UMOV UR11, 0x10000000 ;  /* 0x10000000000b7882 */ /* 0x000fe20000000000 */
[----:B------:R-:W-:Y:S01]  /*5370*/  @!UP1 UIADD3 UR32, UPT, UPT, UR7, 0x400, URZ ;  /* 0x0000040007209890 */ /* 0x000fe2000fffe0ff */
[----:B------:R-:W-:Y:S01]  /*5380*/  @!P4 IADD3 R9, P0, PT, R32, 0x580, RZ ;  /* 0x000005802009c810 */ /* 0x000fe20007f1e0ff */
[----:B------:R-:W-:Y:S05]  /*5390*/  VOTEU.ALL UP1, P4 ;  /* 0x0000000000ff7886 */ /* 0x000fea0002020000 */
[----:B------:R-:W-:Y:S01]  /*53a0*/  IMAD.U32 R11, RZ, RZ, UR8 ;  /* 0x00000008ff0b7e24 */ /* 0x000fe2000f8e00ff */
[----:B------:R-:W-:Y:S01]  /*53b0*/  UPRMT UR8, UR37, 0x654, UR33 ;  /* 0x0000065425087896 */ /* 0x000fe20008000021 */
[----:B------:R-:W-:Y:S03]  /*53c0*/  IMAD.U32 R10, RZ, RZ, UR9 ;  /* 0x00000009ff0a7e24 */ /* 0x000fe6000f8e00ff */
[----:B------:R-:W-:Y:S02]  /*53d0*/  @!P4 R2UR UR15, R11 ;  /* 0x000000000b0fc2ca */ /* 0x000fe400000e0000 */
[----:B------:R-:W-:Y:S11]  /*53e0*/  @!P4 R2UR UR14, R10 ;  /* 0x000000000a0ec2ca */ /* 0x000ff600000e0000 */
[----:B------:R-:W-:Y:S02]  /*53f0*/  @!UPT UIADD3 URZ, UPT, UPT, URZ, URZ, URZ ;  /* 0x000000fffffff290 */ /* 0x000fe4000fffe0ff */
[----:B------:R2:W-:Y:S01]  /*5400*/  @!UP1 UTMALDG.3D [UR32], [UR14], desc[UR10] ;  /* 0x00000a200e0095b4 */ /* 0x0005e20008011000 */
[----:B------:R4:W-:Y:S01]  /*5410*/  @!P4 SYNCS.ARRIVE.TRANS64.RED.A0TR RZ, [UR7+0x160], R0 ;  /* 0x00016000ffffc9a7 */ /* 0x0009e20008300407 */
[----:B------:R-:W-:Y:S01]  /*5420*/  SYNCS.ARRIVE.TRANS64.RED.A1T0 RZ, [UR8], RZ ;  /* 0x000000ffffff79a7 */ /* 0x000fe20008100408 */
[----:B----4-:R-:W-:Y:S01]  /*5430*/  @!P4 IMAD.X R0, RZ, RZ, R33, P0 ;  /* 0x000000ffff00c224 */ /* 0x010fe200000e0621 */
[----:B------:R-:W4:Y:S02]  /*5440*/  SYNCS.PHASECHK.TRANS64.TRYWAIT P2, [UR7+0x188], R12 ;  /* 0x0001880cff0075a7 */ /* 0x000f240008041107 */
[----:B--2-4-:R-:W-:Y:S05]  /*5450*/  @!P2 BRA `(.L_x_110) ;  /* 0x0000007c0038a947 */ /* 0x014fea0003800000 */
.L_x_230:
        /* <DEDUP_REMOVED lines=8> */
[----:B------:R-:W-:Y:S01]  /*54e0*/  @!UP1 UIADD3 UR24, UPT, UPT, UR7, 0x2400, URZ ;  /* 0x0000240007189890 */ /* 0x000fe2000fffe0ff */
[----:B------:R-:W-:Y:S01]  /*54f0*/  VOTEU.ALL UP1, P4 ;  /* 0x0000000000ff7886 */ /* 0x000fe20002020000 */
[----:B------:R-:W-:Y:S01]  /*5500*/  UMOV UR27, UR35 ;  /* 0x00000023001b7c82 */ /* 0x000fe20008000000 */
[----:B------:R-:W-:Y:S02]  /*5510*/  UMOV UR28, UR36 ;  /* 0x00000024001c7c82 */ /* 0x000fe40008000000 */
[----:B------:R-:W-:Y:S01]  /*5520*/  IMAD.U32 R11, RZ, RZ, UR8 ;  /* 0x00000008ff0b7e24 */ /* 0x000fe2000f8e00ff */
[----:B------:R-:W-:Y:S01]  /*5530*/  UPRMT UR8, UR37, 0x654, UR25 ;  /* 0x0000065425087896 */ /* 0x000fe20008000019 */
[----:B------:R-:W-:Y:S02]  /*5540*/  IMAD.U32 R10, RZ, RZ, UR9 ;  /* 0x00000009ff0a7e24 */ /* 0x000fe4000f8e00ff */
[----:B------:R-:W-:Y:S01]  /*5550*/  @!P4 IMAD.X R20, RZ, RZ, R33, P0 ;  /* 0x000000ffff14c224 */ /* 0x000fe200000e0621 */
[----:B------:R-:W-:Y:S02]  /*5560*/  @!P4 R2UR UR15, R11 ;  /* 0x000000000b0fc2ca */ /* 0x000fe400000e0000 */
[----:B------:R-:W-:Y:S11]  /*5570*/  @!P4 R2UR UR14, R10 ;  /* 0x000000000a0ec2ca */ /* 0x000ff600000e0000 */
[----:B------:R-:W-:Y:S02]  /*5580*/  @!UPT UIADD3 URZ, UPT, UPT, URZ, URZ, URZ ;  /* 0x000000fffffff290 */ /* 0x000fe4000fffe0ff */
[----:B------:R2:W-:Y:S01]  /*5590*/  @!UP1 UTMALDG.3D [UR24], [UR14], desc[UR10] ;  /* 0x00000a180e0095b4 */ /* 0x0005e20008011000 */
[----:B------:R2:W-:Y:S01]  /*55a0*/  @!P4 SYNCS.ARRIVE.TRANS64.RED.A0TR RZ, [UR7+0x168], R0 ;  /* 0x00016800ffffc9a7 */ /* 0x0005e20008300407 */
[----:B------:R-:W-:Y:S01]  /*55b0*/  SYNCS.ARRIVE.TRANS64.RED.A1T0 RZ, [UR8], RZ ;  /* 0x000000ffffff79a7 */ /* 0x000fe20008100408 */
[----:B------:R-:W4:Y:S02]  /*55c0*/  SYNCS.PHASECHK.TRANS64.TRYWAIT P2, [UR7+0x190], R12 ;  /* 0x0001900cff0075a7 */ /* 0x000f240008041107 */
[----:B--2-4-:R-:W-:Y:S05]  /*55d0*/  @!P2 BRA `(.L_x_111) ;  /* 0x0000007800f0a947 */ /* 0x014fea0003800000 */
.L_x_232:
[----:B------:R-:W2:Y:S01]  /*55e0*/  LDC.64 R14, c[0x0][0xb10] ;  /* 0x0002c400ff0e7b82 */ /* 0x000ea20000000a00 */
[----:B------:R-:W-:Y:S01]  /*55f0*/  @!P4 R2UR UR8, R20 ;  /* 0x000000001408c2ca */ /* 0x000fe200000e0000 */
[----:B------:R-:W-:Y:S01]  /*5600*/  VOTEU.ALL UP1, P4 ;  /* 0x0000000000ff7886 */ /* 0x000fe20002020000 */
[----:B------:R-:W-:Y:S01]  /*5610*/  @!P4 R2UR UR9, R21 ;  /* 0x000000001509c2ca */ /* 0x000fe200000e0000 */
[----:B------:R-:W-:Y:S01]  /*5620*/  UMOV UR10, 0x0 ;  /* 0x00000000000a7882 */ /* 0x000fe20000000000 */
[----:B------:R-:W-:Y:S03]  /*5630*/  UMOV UR11, 0x10000000 ;  /* 0x10000000000b7882 */ /* 0x000fe60000000000 */
[----:B------:R-:W4:Y:S01]  /*5640*/  LDC.64 R10, c[0x0][0xb18] ;  /* 0x0002c600ff0a7b82 */ /* 0x000f220000000a00 */
[----:B------:R-:W-:Y:S01]  /*5650*/  @!UP1 UIADD3 UR18, UPT, UPT, UR34, 0x80, URZ ;  /* 0x0000008022129890 */ /* 0x000fe2000fffe0ff */
[----:B------:R-:W-:Y:S01]  /*5660*/  @P3 SHF.R.U32.HI R28, RZ, 0x10, R25 ;  /* 0x00000010ff1c3819 */ /* 0x000fe20000011619 */
[----:B------:R-:W-:Y:S01]  /*5670*/  @!UP1 UIADD3 UR16, UPT, UPT, UR7, 0x4400, URZ ;  /* 0x0000440007109890 */ /* 0x000fe2000fffe0ff */
[----:B------:R-:W-:Y:S01]  /*5680*/  VIADD R30, R30, 0x1 ;  /* 0x000000011e1e7836 */ /* 0x000fe20000000000 */
[----:B------:R-:W-:Y:S03]  /*5690*/  VOTEU.ALL UP1, P4 ;  /* 0x0000000000ff7886 */ /* 0x000fe60002020000 */
[----:B------:R-:W5:Y:S01]  /*56a0*/  @!P1 LDC R0, c[0x0][0xb20] ;  /* 0x0002c800ff009b82 */ /* 0x000f620000000800 */
[----:B------:R-:W-:Y:S01]  /*56b0*/  UMOV UR19, UR35 ;  /* 0x0000002300137c82 */ /* 0x000fe20008000000 */
[----:B------:R-:W-:Y:S01]  /*56c0*/  IMAD.U32 R21, RZ, RZ, UR8 ;  /* 0x00000008ff157e24 */ /* 0x000fe2000f8e00ff */
[----:B------:R-:W-:Y:S05]  /*56d0*/  UMOV UR20, UR36 ;  /* 0x0000002400147c82 */ /* 0x000fea0008000000 */
[----:B-1----:R-:W1:Y:S01]  /*56e0*/  @!P1 LDC R3, c[0x0][0xb0c] ;  /* 0x0002c300ff039b82 */ /* 0x002e620000000800 */
[----:B------:R-:W-:Y:S01]  /*56f0*/  IMAD.U32 R20, RZ, RZ, UR9 ;  /* 0x00000009ff147e24 */ /* 0x000fe2000f8e00ff */
[----:B------:R-:W-:Y:S01]  /*5700*/  UPRMT UR8, UR37, 0x654, UR17 ;  /* 0x0000065425087896 */ /* 0x000fe20008000011 */
[----:B------:R-:W-:Y:S03]  /*5710*/  @!P4 R2UR UR15, R21 ;  /* 0x00000000150fc2ca */ /* 0x000fe600000e0000 */
[----:B------:R-:W-:Y:S01]  /*5720*/  @!P4 R2UR UR14, R20 ;  /* 0x00000000140ec2ca */ /* 0x000fe200000e0000 */
[----:B------:R-:W-:Y:S11]  /*5730*/  @!P4 IMAD.MOV.U32 R20, RZ, RZ, 0x2000 ;  /* 0x00002000ff14c424 */ /* 0x000ff600078e00ff */
[----:B------:R-:W-:Y:S01]  /*5740*/  @!UPT UIADD3 URZ, UPT, UPT, URZ, URZ, URZ ;  /* 0x000000fffffff290 */ /* 0x000fe2000fffe0ff */
[----:B------:R1:W-:Y:S01]  /*5750*/  @!UP1 UTMALDG.3D [UR16], [UR14], desc[UR10] ;  /* 0x00000a100e0095b4 */ /* 0x0003e20008011000 */
[----:B------:R1:W-:Y:S02]  /*5760*/  @!P4 SYNCS.ARRIVE.TRANS64.RED.A0TR RZ, [UR7+0x170], R20 ;  /* 0x00017014ffffc9a7 */ /* 0x0003e40008300407 */
[----:B-1----:R-:W-:Y:S01]  /*5770*/  @!P1 ISETP.NE.AND P2, PT, R3, 0x1, PT ;  /* 0x000000010300980c */ /* 0x002fe20003f45270 */
[C---:B--2---:R-:W-:Y:S01]  /*5780*/  @!P1 IMAD.HI.U32 R14, R13.reuse, R14, RZ ;  /* 0x0000000e0d0e9227 */ /* 0x044fe200078e00ff */
[----:B----4-:R-:W-:Y:S03]  /*5790*/  @!P1 ISETP.NE.AND P0, PT, R10, 0x1, PT ;  /* 0x000000010a00980c */ /* 0x010fe60003f05270 */
[C---:B------:R-:W-:Y:S01]  /*57a0*/  @!P1 IMAD.HI.U32 R11, R8.reuse, R11, RZ ;  /* 0x0000000b080b9227 */ /* 0x040fe200078e00ff */
[----:B------:R-:W-:Y:S04]  /*57b0*/  @!P1 SHF.R.U32.HI R14, RZ, R15, R14 ;  /* 0x0000000fff0e9219 */ /* 0x000fe8000001160e */
[----:B-----5:R-:W-:Y:S01]  /*57c0*/  @!P1 SHF.R.U32.HI R9, RZ, R0, R11 ;  /* 0x00000000ff099219 */ /* 0x020fe2000001160b */
[----:B------:R-:W-:Y:S01]  /*57d0*/  SYNCS.ARRIVE.TRANS64.RED.A1T0 RZ, [UR8], RZ ;  /* 0x000000ffffff79a7 */ /* 0x000fe20008100408 */
[----:B------:R-:W-:Y:S02]  /*57e0*/  @!P1 SEL R14, R13, R14, !P2 ;  /* 0x0000000e0d0e9207 */ /* 0x000fe40005000000 */
[----:B------:R-:W-:Y:S01]  /*57f0*/  @!P1 SEL R9, R8, R9, !P0 ;  /* 0x0000000908099207 */ /* 0x000fe20004000000 */
[----:B------:R-:W1:Y:S04]  /*5800*/  SYNCS.PHASECHK.TRANS64.TRYWAIT P5, [UR7+0x198], R12 ;  /* 0x0001980cff0075a7 */ /* 0x000e6800080a1107 */
[----:B------:R-:W-:Y:S02]  /*5810*/  @!P1 IMAD.IADD R0, R9, 0x1, -R14 ;  /* 0x0000000109009824 */ /* 0x000fe400078e0a0e */
[----:B------:R-:W-:Y:S02]  /*5820*/  @!P1 IMAD.IADD R9, R14, 0x1, -R9 ;  /* 0x000000010e099824 */ /* 0x000fe400078e0a09 */
[----:B------:R-:W-:Y:S02]  /*5830*/  @!P1 IMAD R13, R0, R3, R13 ;  /* 0x00000003000d9224 */ /* 0x000fe400078e020d */
[----:B------:R-:W-:Y:S01]  /*5840*/  @!P1 IMAD R8, R9, R10, R8 ;  /* 0x0000000a09089224 */ /* 0x000fe200078e0208 */
[----:B-1----:R-:W-:Y:S06]  /*5850*/  @!P5 BRA `(.L_x_112) ;  /* 0x000000780068d947 */ /* 0x002fec0003800000 */
.L_x_234:
[----:B-1----:R-:W-:Y:S01]  /*5860*/  @!P4 IADD3 R3, P0, PT, R32, 0x580, RZ ;  /* 0x000005802003c810 */ /* 0x002fe20007f1e0ff */
[----:B------:R-:W-:Y:S01]  /*5870*/  VOTEU.ALL UP1, P4 ;  /* 0x0000000000ff7886 */ /* 0x000fe20002020000 */
[----:B------:R-:W-:Y:S01]  /*5880*/  UMOV UR18, 0x0 ;  /* 0x0000000000127882 */ /* 0x000fe20000000000 */
[----:B------:R-:W-:Y:S01]  /*5890*/  UMOV UR19, 0x10000000 ;  /* 0x1000000000137882 */ /* 0x000fe20000000000 */
[----:B------:R-:W-:Y:S01]  /*58a0*/  @!P4 R2UR UR9, R3 ;  /* 0x000000000309c2ca */ /* 0x000fe200000e0000 */
[----:B------:R-:W-:Y:S01]  /*58b0*/  @!P4 IMAD.X R0, RZ, RZ, R33, P0 ;  /* 0x000000ffff00c224 */ /* 0x000fe200000e0621 */
[----:B------:R-:W-:Y:S01]  /*58c0*/  @!UP1 UIADD3 UR10, UPT, UPT, UR34, 0xc0, URZ ;  /* 0x000000c0220a9890 */ /* 0x000fe2000fffe0ff */
[----:B------:R-:W-:Y:S01]  /*58d0*/  ISETP.NE.AND P0, PT, R30, 0x2, PT ;  /* 0x000000021e00780c */ /* 0x000fe20003f05270 */
[----:B------:R-:W-:Y:S01]  /*58e0*/  UMOV UR11, UR35 ;  /* 0x00000023000b7c82 */ /* 0x000fe20008000000 */
[----:B------:R-:W-:Y:S01]  /*58f0*/  UMOV UR12, UR36 ;  /* 0x00000024000c7c82 */ /* 0x000fe20008000000 */
[----:B------:R-:W-:Y:S01]  /*5900*/  @!P4 R2UR UR8, R0 ;  /* 0x000000000008c2ca */ /* 0x000fe200000e0000 */
[----:B------:R-:W-:Y:S01]  /*5910*/  IMAD.IADD R20, R8, 0x1, R147 ;  /* 0x0000000108147824 */ /* 0x000fe200078e0293 */
[----:B------:R-:W-:Y:S01]  /*5920*/  @P3 R2UR UR36, R28 ;  /* 0x000000001c2432ca */ /* 0x000fe200000e0000 */
[----:B------:R-:W-:Y:S01]  /*5930*/  IMAD.IADD R21, R13, 0x1, R170 ;  /* 0x000000010d157824 */ /* 0x000fe200078e02aa */
[----:B------:R-:W-:Y:S02]  /*5940*/  SEL R0, RZ, 0x1, P0 ;  /* 0x00000001ff007807 */ /* 0x000fe40000000000 */
[----:B------:R-:W-:Y:S01]  /*5950*/  LOP3.LUT R31, R31, 0x1, RZ, 0x3c, !PT ;  /* 0x000000011f1f7812 */ /* 0x000fe200078e3cff */
[----:B------:R-:W-:Y:S01]  /*5960*/  IMAD.U32 R10, RZ, RZ, UR9 ;  /* 0x00000009ff0a7e24 */ /* 0x000fe2000f8e00ff */
[----:B------:R-:W-:Y:S01]  /*5970*/  @!UP1 UIADD3 UR9, UPT, UPT, UR7, 0x178, URZ ;  /* 0x0000017807099890 */ /* 0x000fe2000fffe0ff */
[----:B------:R-:W-:Y:S02]  /*5980*/  LOP3.LUT R29, R29, R0, RZ, 0x3c, !PT ;  /* 0x000000001d1d7212 */ /* 0x000fe400078e3cff */
[----:B------:R-:W-:Y:S02]  /*5990*/  SEL R30, R30, RZ, P0 ;  /* 0x000000ff1e1e7207 */ /* 0x000fe40000000000 */
[----:B------:R-:W-:Y:S01]  /*59a0*/  IMAD.U32 R11, RZ, RZ, UR8 ;  /* 0x00000008ff0b7e24 */ /* 0x000fe2000f8e00ff */
[----:B------:R-:W-:Y:S01]  /*59b0*/  @!P4 R2UR UR14, R10 ;  /* 0x000000000a0ec2ca */ /* 0x000fe200000e0000 */
[----:B------:R-:W-:Y:S01]  /*59c0*/  @!UP1 UIADD3 UR8, UPT, UPT, UR7, 0x6400, URZ ;  /* 0x0000640007089890 */ /* 0x000fe2000fffe0ff */
[----:B------:R-:W-:Y:S02]  /*59d0*/  VOTEU.ALL UP1, P4 ;  /* 0x0000000000ff7886 */ /* 0x000fe40002020000 */
[----:B------:R-:W-:Y:S11]  /*59e0*/  @!P4 R2UR UR15, R11 ;  /* 0x000000000b0fc2ca */ /* 0x000ff600000e0000 */
[----:B------:R-:W-:Y:S02]  /*59f0*/  @!UPT UIADD3 URZ, UPT, UPT, URZ, URZ, URZ ;  /* 0x000000fffffff290 */ /* 0x000fe4000fffe0ff */
[----:B------:R2:W-:Y:S01]  /*5a00*/  @!UP1 UTMALDG.3D [UR8], [UR14], desc[UR18] ;  /* 0x000012080e0095b4 */ /* 0x0005e20008011000 */
[----:B------:R2:W-:Y:S01]  /*5a10*/  @!P4 SYNCS.ARRIVE.TRANS64.RED.A0TR RZ, [UR7+0x178], R23 ;  /* 0x00017817ffffc9a7 */ /* 0x0005e20008300407 */
[----:B------:R-:W-:Y:S01]  /*5a20*/  UPLOP3.LUT UP1, UPT, UPT, UPT, UPT, 0x80, 0x8 ;  /* 0x000000000008789c */ /* 0x000fe20003f2f070 */
[----:B------:R-:W-:Y:S01]  /*5a30*/  SYNCS.ARRIVE.TRANS64.RED.A1T0 RZ, [UR13], RZ ;  /* 0x000000ffffff79a7 */ /* 0x000fe2000810040d */
[----:B------:R-:W-:Y:S09]  /*5a40*/  @P3 BRA `(.L_x_113) ;  /* 0xfffffff000943947 */ /* 0x000ff2000383ffff */
[----:B------:R-:W-:-:S04]  /*5a50*/  SHF.L.U32 R3, R31, 0x1f, RZ ;  /* 0x0000001f1f037819 */ /* 0x000fc800000006ff */
[----:B------:R-:W1:Y:S02]  /*5a60*/  SYNCS.PHASECHK.TRANS64.TRYWAIT P0, [UR7+0x180], R3 ;  /* 0x00018003ff0075a7 */ /* 0x000e640008001107 */
[----:B-1----:R-:W-:Y:S05]  /*5a70*/  @!P0 BRA `(.L_x_114) ;  /* 0x0000007400f88947 */ /* 0x002fea0003800000 */
.L_x_236:
[----:B------:R-:W4:Y:S02]  /*5a80*/  SYNCS.PHASECHK.TRANS64.TRYWAIT P0, [UR7+0x188], R3 ;  /* 0x00018803ff0075a7 */ /* 0x000f240008001107 */
[----:B----4-:R-:W-:Y:S05]  /*5a90*/  @!P0 BRA `(.L_x_115) ;  /* 0x0000007800088947 */ /* 0x010fea0003800000 */
.L_x_238:
[----:B------:R-:W4:Y:S02]  /*5aa0*/  SYNCS.PHASECHK.TRANS64.TRYWAIT P0, [UR7+0x190], R3 ;  /* 0x00019003ff0075a7 */ /* 0x000f240008001107 */
[----:B----4-:R-:W-:Y:S05]  /*5ab0*/  @!P0 BRA `(.L_x_116) ;  /* 0x0000007800188947 */ /* 0x010fea0003800000 */
.L_x_240:
[----:B-1----:R-:W-:-:S07]  /*5ac0*/  MOV R0, UR7 ;  /* 0x0000000700007c02 */ /* 0x002fce0008000f00 */
.L_x_117:
[----:B-1----:R-:W-:-:S04]  /*5ad0*/  SHF.L.U32 R3, R31, 0x1f, RZ ;  /* 0x0000001f1f037819 */ /* 0x002fc800000006ff */
[----:B------:R1:W4:Y:S03]  /*5ae0*/  SYNCS.PHASECHK.TRANS64.TRYWAIT P0, [R0+URZ+0x198], R3 ;  /* 0x00019803000075a7 */ /* 0x00032600080011ff */
[----:B----4-:R-:W-:Y:S05]  /*5af0*/  @!P0 NANOSLEEP.SYNCS 0x989680 ;  /* 0x009896800000895d */ /* 0x010fea0003900000 */
[----:B------:R-:W4:Y:S02]  /*5b00*/  @!P0 SYNCS.PHASECHK.TRANS64 P0, [R0+URZ+0x198], R3 ;  /* 0x00019803000085a7 */ /* 0x000f2400080010ff */
[----:B--2-4-:R-:W-:Y:S05]  /*5b10*/  @P0 EXIT ;  /* 0x000000000000094d */ /* 0x014fea0003800000 */
[----:B------:R-:W-:Y:S05]  /*5b20*/  BRA `(.L_x_117) ;  /* 0xfffffffc00e87947 */ /* 0x000fea000383ffff */
.L_x_102:
[----:B------:R-:W-:-:S06]  /*5b30*/  UISETP.GE.AND UP1, UPT, UR10, 0x4, UPT ;  /* 0x000000040a00788c */ /* 0x000fcc000bf26270 */
[----:B------:R-:W-:-:S13]  /*5b40*/  PLOP3.LUT P0, PT, PT, PT, UP1, 0x80, 0x8 ;  /* 0x000000000008781c */ /* 0x000fda0003f0f018 */
[----:B------:R-:W-:Y:S05]  /*5b50*/  @!P0 EXIT ;  /* 0x000000000000894d */ /* 0x000fea0003800000 */
[----:B------:R-:W-:Y:S01]  /*5b60*/  BAR.SYNC.DEFER_BLOCKING 0x6, 0xa0 ;  /* 0x0182800000007b1d */ /* 0x000fe20000010000 */
[C---:B------:R-:W-:Y:S01]  /*5b70*/  IMAD.SHL.U32 R3, R185.reuse, 0x40, RZ ;  /* 0x00000040b9037824 */ /* 0x040fe200078e00ff */
[C---:B------:R-:W-:Y:S01]  /*5b80*/  LOP3.LUT R189, R185.reuse, 0x60, RZ, 0xc0, !PT ;  /* 0x00000060b9bd7812 */ /* 0x040fe200078ec0ff */
[C---:B------:R-:W-:Y:S01]  /*5b90*/  IMAD.SHL.U32 R172, R185.reuse, 0x8, RZ ;  /* 0x00000008b9ac7824 */ /* 0x040fe200078e00ff */
[C---:B------:R-:W-:Y:S01]  /*5ba0*/  LOP3.LUT R187, R185.reuse, 0x2, RZ, 0xc0, !PT ;  /* 0x00000002b9bb7812 */ /* 0x040fe200078ec0ff */
[----:B------:R-:W-:Y:S01]  /*5bb0*/  IMAD.U32 R79, R185, 0x10000, RZ ;  /* 0x00010000b94f7824 */ /* 0x000fe200078e00ff */
[----:B------:R-:W-:Y:S02]  /*5bc0*/  UMOV UR49, 0x400 ;  /* 0x0000040000317882 */ /* 0x000fe40000000000 */
[----:B------:R-:W1:Y:S01]  /*5bd0*/  LDC R177, c[0x0][0x370] ;  /* 0x0000dc00ffb17b82 */ /* 0x000e620000000800 */
[----:B------:R-:W-:Y:S01]  /*5be0*/  ULEA UR49, UR37, UR49, 0x18 ;  /* 0x0000003125317291 */ /* 0x000fe2000f8ec0ff */
[----:B------:R-:W-:Y:S01]  /*5bf0*/  LOP3.LUT R5, R3, 0x180, RZ, 0xc0, !PT ;  /* 0x0000018003057812 */ /* 0x000fe200078ec0ff */
[----:B------:R-:W-:Y:S01]  /*5c00*/  HFMA2 R192, -RZ, RZ, 0, 0 ;  /* 0x00000000ffc07431 */ /* 0x000fe200000001ff */
[----:B------:R-:W-:Y:S01]  /*5c10*/  LOP3.LUT R79, R79, 0x600000, RZ, 0xc0, !PT ;  /* 0x006000004f4f7812 */ /* 0x000fe200078ec0ff */
[----:B------:R-:W-:Y:S01]  /*5c20*/  UIADD3 UR4, UPT, UPT, UR49, 0x8400, URZ ;  /* 0x0000840031047890 */ /* 0x000fe2000fffe0ff */
[----:B------:R-:W-:Y:S01]  /*5c30*/  LOP3.LUT R172, R5, 0x30, R172, 0xf8, !PT ;  /* 0x0000003005ac7812 */ /* 0x000fe200078ef8ac */
[----:B------:R-:W-:Y:S01]  /*5c40*/  IMAD.MOV.U32 R76, RZ, RZ, RZ ;  /* 0x000000ffff4c7224 */ /* 0x000fe200078e00ff */
[----:B------:R-:W2:Y:S01]  /*5c50*/  LDC R74, c[0x0][0xb0c] ;  /* 0x0002c300ff4a7b82 */ /* 0x000ea20000000800 */
[----:B------:R-:W-:-:S02]  /*5c60*/  LOP3.LUT R185, R185, 0x4, RZ, 0xc0, !PT ;  /* 0x00000004b9b97812 */ /* 0x000fc400078ec0ff */
[----:B------:R-:W-:Y:S02]  /*5c70*/  CS2R R182, SRZ ;  /* 0x0000000000b67805 */ /* 0x000fe4000001ff00 */
[----:B------:R-:W-:Y:S02]  /*5c80*/  LOP3.LUT R172, R172, 0x1e40, R3, 0xf8, !PT ;  /* 0x00001e40acac7812 */ /* 0x000fe400078ef803 */
[----:B------:R-:W-:Y:S02]  /*5c90*/  CS2R R180, SRZ ;  /* 0x0000000000b47805 */ /* 0x000fe4000001ff00 */
[----:B------:R-:W-:Y:S01]  /*5ca0*/  IADD3 R184, PT, PT, -R185, 0x2, RZ ;  /* 0x00000002b9b87810 */ /* 0x000fe20007ffe1ff */
[----:B------:R-:W-:Y:S01]  /*5cb0*/  IMAD.MOV R176, RZ, RZ, -R187 ;  /* 0x000000ffffb07224 */ /* 0x000fe200078e0abb */
[----:B------:R-:W-:Y:S01]  /*5cc0*/  MOV R188, UR4 ;  /* 0x0000000400bc7c02 */ /* 0x000fe20008000f00 */
[----:B------:R-:W3:Y:S01]  /*5cd0*/  LDC R174, c[0x0][0xb20] ;  /* 0x0002c800ffae7b82 */ /* 0x000ee20000000800 */
[----:B------:R-:W4:Y:S01]  /*5ce0*/  LDS R0, [UR49+0x240] ;  /* 0x00024031ff007984 */ /* 0x000f220008000800 */
[----:B------:R-:W-:Y:S01]  /*5cf0*/  VIADD R186, R172, UR49 ;  /* 0x00000031acba7c36 */ /* 0x000fe20008000000 */
[----:B------:R-:W1:Y:S01]  /*5d00*/  LDCU.64 UR52, c[0x0][0x348] ;  /* 0x00006900ff3477ac */ /* 0x000e620008000a00 */
[----:B------:R-:W-:-:S02]  /*5d10*/  IMAD.MOV R175, RZ, RZ, -R185 ;  /* 0x000000ffffaf7224 */ /* 0x000fc400078e0ab9 */
[----:B------:R-:W-:Y:S01]  /*5d20*/  VIADD R186, R186, 0x400 ;  /* 0x00000400baba7836 */ /* 0x000fe20000000000 */
[----:B------:R-:W1:Y:S01]  /*5d30*/  LDCU.64 UR38, c[0x0][0x888] ;  /* 0x00011100ff2677ac */ /* 0x000e620008000a00 */
[----:B------:R-:W1:Y:S01]  /*5d40*/  LDC R73, c[0x0][0xb30] ;  /* 0x0002cc00ff497b82 */ /* 0x000e620000000800 */
[----:B------:R-:W1:Y:S01]  /*5d50*/  LDCU.64 UR44, c[0x0][0x890] ;  /* 0x00011200ff2c77ac */ /* 0x000e620008000a00 */
[----:B------:R-:W-:-:S06]  /*5d60*/  UIADD3 UR48, UPT, UPT, UR49, 0x400, URZ ;  /* 0x0000040031307890 */ /* 0x000fcc000fffe0ff */
[----:B------:R-:W1:Y:S08]  /*5d70*/  LDC.64 R168, c[0x0][0xb10] ;  /* 0x0002c400ffa87b82 */ /* 0x000e700000000a00 */
[----:B------:R-:W1:Y:S08]  /*5d80*/  LDC.64 R70, c[0x0][0xb18] ;  /* 0x0002c600ff467b82 */ /* 0x000e700000000a00 */
[----:B------:R-:W1:Y:S08]  /*5d90*/  LDC.64 R68, c[0x0][0xb28] ;  /* 0x0002ca00ff447b82 */ /* 0x000e700000000a00 */
[----:B------:R-:W1:Y:S01]  /*5da0*/  LDC.64 R166, c[0x0][0x8b0] ;  /* 0x00022c00ffa67b82 */ /* 0x000e620000000a00 */
[----:B----4-:R-:W-:-:S07]  /*5db0*/  IMAD.IADD R79, R0, 0x1, R79 ;  /* 0x00000001004f7824 */ /* 0x010fce00078e024f */
[----:B------:R-:W4:Y:S08]  /*5dc0*/  LDC.64 R164, c[0x0][0x8a8] ;  /* 0x00022a00ffa47b82 */ /* 0x000f300000000a00 */
[----:B--23--:R-:W1:Y:S02]  /*5dd0*/  LDC R178, c[0x0][0x374] ;  /* 0x0000dd00ffb27b82 */ /* 0x00ce640000000800 */
.L_x_162:
[----:B------:R-:W-:Y:S02]  /*5de0*/  LEA R0, R192, UR49, 0x3 ;  /* 0x00000031c0007c11 */ /* 0x000fe4000f8e18ff */
[----:B------:R-:W-:Y:S02]  /*5df0*/  SHF.L.U32 R3, R182, 0x1f, RZ ;  /* 0x0000001fb6037819 */ /* 0x000fe400000006ff */
[----:B-1----:R-:W-:Y:S02]  /*5e00*/  LEA R16, R192, UR49, 0x4 ;  /* 0x00000031c0107c11 */ /* 0x002fe4000f8e20ff */
[----:B------:R-:W2:Y:S02]  /*5e10*/  SYNCS.PHASECHK.TRANS64.TRYWAIT P0, [R0+URZ+0x1b0], R3 ;  /* 0x0001b003000075a7 */ /* 0x000ea400080011ff */
[----:B--2---:R-:W-:Y:S05]  /*5e20*/  @!P0 BRA `(.L_x_118) ;  /* 0x0000007400548947 */ /* 0x004fea0003800000 */
.L_x_241:
[----:B------:R-:W3:Y:S01]  /*5e30*/  LDC.64 R12, c[0x0][0xb10] ;  /* 0x0002c400ff0c7b82 */ /* 0x000ee20000000a00 */
[----:B------:R-:W4:Y:S01]  /*5e40*/  LDS.128 R16, [R16+0x220] ;  /* 0x0002200010107984 */ /* 0x000f220000000c00 */
[----:B-1----:R-:W-:Y:S01]  /*5e50*/  ISETP.NE.AND P1, PT, R73, 0x1, PT ;  /* 0x000000014900780c */ /* 0x002fe20003f25270 */
[----:B--2---:R-:W-:Y:S01]  /*5e60*/  VIADD R0, R0, 0x1c0 ;  /* 0x000001c000007836 */ /* 0x004fe20000000000 */
[----:B------:R-:W-:Y:S04]  /*5e70*/  ISETP.GE.AND P0, PT, R72, 0x1, PT ;  /* 0x000000014800780c */ /* 0x000fe80003f06270 */
[----:B------:R-:W1:Y:S01]  /*5e80*/  LDC.64 R10, c[0x0][0xb18] ;  /* 0x0002c600ff0a7b82 */ /* 0x000e620000000a00 */
[----:B------:R-:W-:Y:S01]  /*5e90*/  PRMT R0, RZ, 0x654, R0 ;  /* 0x00000654ff007816 */ /* 0x000fe20000000000 */
[----:B------:R-:W-:Y:S01]  /*5ea0*/  @!PT LDS RZ, [RZ] ;  /* 0x00000000fffff984 */ /* 0x000fe20000000800 */
[----:B------:R-:W-:Y:S01]  /*5eb0*/  @!PT LDS RZ, [RZ] ;  /* 0x00000000fffff984 */ /* 0x000fe20000000800 */
[----:B------:R-:W-:Y:S01]  /*5ec0*/  @!PT LDS RZ, [RZ] ;  /* 0x00000000fffff984 */ /* 0x000fe20000000800 */
[----:B------:R-:W-:Y:S01]  /*5ed0*/  @!PT LDS RZ, [RZ] ;  /* 0x00000000fffff984 */ /* 0x000fe20000000800 */
[----:B------:R2:W-:Y:S06]  /*5ee0*/  MEMBAR.ALL.CTA ;  /* 0x0000000000007992 */ /* 0x0005ec0000008000 */
[----:B--2---:R-:W2:Y:S01]  /*5ef0*/  FENCE.VIEW.ASYNC.S ;  /* 0x00000000000073c6 */ /* 0x004ea20000000000 */
[----:B------:R-:W1:Y:S08]  /*5f00*/  @!P1 LDC R14, c[0x0][0xb20] ;  /* 0x0002c800ff0e9b82 */ /* 0x000e700000000800 */
[----:B------:R-:W1:Y:S01]  /*5f10*/  @!P1 LDC R9, c[0x0][0xb0c] ;  /* 0x0002c300ff099b82 */ /* 0x000e620000000800 */
[----:B--2---:R2:W-:Y:S01]  /*5f20*/  SYNCS.ARRIVE.TRANS64.RED.A1T0 RZ, [R0+URZ], RZ ;  /* 0x000000ff00ff79a7 */ /* 0x0045e200081004ff */
[----:B----4-:R-:W-:Y:S04]  /*5f30*/  LOP3.LUT P4, RZ, R18, 0x1, RZ, 0xc0, !PT ;  /* 0x0000000112ff7812 */ /* 0x010fe8000788c0ff */
[----:B------:R-:W-:Y:S09]  /*5f40*/  P2R R190, PR, RZ, 0x10 ;  /* 0x00000010ffbe7803 */ /* 0x000ff20000000000 */
[----:B------:R-:W-:Y:S02]  /*5f50*/  @P4 MOV R77, R16 ;  /* 0x00000010004d4202 */ /* 0x000fe40000000f00 */
[----:B------:R-:W-:Y:S01]  /*5f60*/  @P4 LOP3.LUT R75, R17, 0xffff, RZ, 0xc0, !PT ;  /* 0x0000ffff114b4812 */ /* 0x000fe200078ec0ff */
[----:B--23--:R-:W-:Y:S06]  /*5f70*/  @!P0 BRA `(.L_x_119) ;  /* 0x0000000000a48947 */ /* 0x00cfec0003800000 */
[----:B------:R-:W-:Y:S01]  /*5f80*/  IMAD.HI.U32 R23, R178, R71, RZ ;  /* 0x00000047b2177227 */ /* 0x000fe200078e00ff */
[----:B------:R-:W-:Y:S02]  /*5f90*/  ISETP.NE.AND P0, PT, R70, 0x1, PT ;  /* 0x000000014600780c */ /* 0x000fe40003f05270 */
[----:B------:R-:W-:Y:S01]  /*5fa0*/  ISETP.NE.AND P2, PT, R72, 0x1, PT ;  /* 0x000000014800780c */ /* 0x000fe20003f45270 */
[----:B------:R-:W-:Y:S01]  /*5fb0*/  IMAD.HI.U32 R22, R177, R168, RZ ;  /* 0x000000a8b1167227 */ /* 0x000fe200078e00ff */
[----:B------:R-:W-:Y:S02]  /*5fc0*/  SHF.R.U32.HI R23, RZ, R174, R23 ;  /* 0x000000aeff177219 */ /* 0x000fe40000011617 */
[----:B------:R-:W-:Y:S01]  /*5fd0*/  ISETP.NE.AND P3, PT, R74, 0x1, PT ;  /* 0x000000014a00780c */ /* 0x000fe20003f65270 */
[----:B------:R-:W-:Y:S01]  /*5fe0*/  IMAD.HI.U32 R26, R77, R168, RZ ;  /* 0x000000a84d1a7227 */ /* 0x000fe200078e00ff */
[----:B------:R-:W-:Y:S02]  /*5ff0*/  SHF.R.U32.HI R22, RZ, R169, R22 ;  /* 0x000000a9ff167219 */ /* 0x000fe40000011616 */
[----:B------:R-:W-:Y:S01]  /*6000*/  SEL R3, R178, R23, !P0 ;  /* 0x00000017b2037207 */ /* 0x000fe20004000000 */
[----:B------:R-:W-:Y:S01]  /*6010*/  IMAD.HI.U32 R23, R75, R71, RZ ;  /* 0x000000474b177227 */ /* 0x000fe200078e00ff */
[----:B------:R-:W-:Y:S02]  /*6020*/  SEL R7, R177, R22, !P3 ;  /* 0x00000016b1077207 */ /* 0x000fe40005800000 */
[----:B------:R-:W-:Y:S01]  /*6030*/  SHF.R.U32.HI R26, RZ, R169, R26 ;  /* 0x000000a9ff1a7219 */ /* 0x000fe2000001161a */
[-C--:B------:R-:W-:Y:S04]  /*6040*/  IMAD.HI.U32 R22, R3, R68.reuse, RZ ;  /* 0x0000004403167227 */ /* 0x080fe800078e00ff */
[----:B------:R-:W-:Y:S01]  /*6050*/  IMAD.HI.U32 R24, R7, R68, RZ ;  /* 0x0000004407187227 */ /* 0x000fe200078e00ff */
[-C--:B------:R-:W-:Y:S02]  /*6060*/  @P2 SHF.R.U32.HI R3, RZ, R69.reuse, R22 ;  /* 0x00000045ff032219 */ /* 0x080fe40000011616 */
[----:B------:R-:W-:Y:S02]  /*6070*/  SHF.R.U32.HI R22, RZ, R174, R23 ;  /* 0x000000aeff167219 */ /* 0x000fe40000011617 */
[----:B------:R-:W-:Y:S01]  /*6080*/  @P2 SHF.R.U32.HI R7, RZ, R69, R24 ;  /* 0x00000045ff072219 */ /* 0x000fe20000011618 */
[C---:B------:R-:W-:Y:S01]  /*6090*/  IMAD R2, R72.reuse, R3, RZ ;  /* 0x0000000348027224 */ /* 0x040fe200078e02ff */
[----:B------:R-:W-:Y:S02]  /*60a0*/  SEL R5, R75, R22, !P0 ;  /* 0x000000164b057207 */ /* 0x000fe40004000000 */
[----:B------:R-:W-:Y:S01]  /*60b0*/  SEL R3, R77, R26, !P3 ;  /* 0x0000001a4d037207 */ /* 0x000fe20005800000 */
[----:B------:R-:W-:Y:S01]  /*60c0*/  IMAD R4, R72, R7, RZ ;  /* 0x0000000748047224 */ /* 0x000fe200078e02ff */
[C---:B------:R-:W-:Y:S01]  /*60d0*/  ISETP.GE.AND P0, PT, R5.reuse, R2, PT ;  /* 0x000000020500720c */ /* 0x040fe20003f06270 */
[----:B------:R-:W-:Y:S03]  /*60e0*/  IMAD.HI.U32 R6, R5, R68, RZ ;  /* 0x0000004405067227 */ /* 0x000fe600078e00ff */
[----:B------:R-:W-:Y:S01]  /*60f0*/  ISETP.GE.OR P0, PT, R3, R4, P0 ;  /* 0x000000040300720c */ /* 0x000fe20000706670 */
[----:B------:R-:W-:Y:S01]  /*6100*/  IMAD.MOV R4, RZ, RZ, -R3 ;  /* 0x000000ffff047224 */ /* 0x000fe200078e0a03 */
[-C--:B------:R-:W-:Y:S03]  /*6110*/  SHF.R.U32.HI R6, RZ, R69.reuse, R6 ;  /* 0x00000045ff067219 */ /* 0x080fe60000011606 */
[----:B------:R-:W-:Y:S01]  /*6120*/  IMAD R77, R74, R4, R77 ;  /* 0x000000044a4d7224 */ /* 0x000fe200078e024d */
[----:B------:R-:W-:Y:S05]  /*6130*/  SEL R15, R5, R6, !P2 ;  /* 0x00000006050f7207 */ /* 0x000fea0005000000 */
[----:B------:R-:W-:Y:S02]  /*6140*/  IMAD.MOV R6, RZ, RZ, -R15 ;  /* 0x000000ffff067224 */ /* 0x000fe400078e0a0f */
[C---:B------:R-:W-:Y:S04]  /*6150*/  @!P0 IMAD.HI.U32 R2, R3.reuse, R68, RZ ;  /* 0x0000004403028227 */ /* 0x040fe800078e00ff */
[----:B------:R-:W-:Y:S01]  /*6160*/  IMAD R6, R72, R6, R5 ;  /* 0x0000000648067224 */ /* 0x000fe200078e0205 */
[----:B------:R-:W-:Y:S04]  /*6170*/  @!P0 SHF.R.U32.HI R2, RZ, R69, R2 ;  /* 0x00000045ff028219 */ /* 0x000fe80000011602 */
[----:B------:R-:W-:Y:S02]  /*6180*/  @!P0 SEL R0, R3, R2, !P2 ;  /* 0x0000000203008207 */ /* 0x000fe40005000000 */
[----:B------:R-:W-:Y:S02]  /*6190*/  IADD3 R2, PT, PT, -R5, RZ, RZ ;  /* 0x000000ff05027210 */ /* 0x000fe40007ffe1ff */
[----:B------:R-:W-:Y:S01]  /*61a0*/  @!P0 IADD3 R8, PT, PT, R15, -R0, RZ ;  /* 0x800000000f088210 */ /* 0x000fe20007ffe0ff */
[----:B------:R-:W-:Y:S02]  /*61b0*/  @!P0 IMAD R0, R7, R6, R0 ;  /* 0x0000000607008224 */ /* 0x000fe400078e0200 */
[----:B------:R-:W-:Y:S02]  /*61c0*/  IMAD R75, R70, R2, R75 ;  /* 0x00000002464b7224 */ /* 0x000fe400078e024b */
[----:B------:R-:W-:Y:S02]  /*61d0*/  @!P0 IMAD R5, R8, R72, R3 ;  /* 0x0000004808058224 */ /* 0x000fe400078e0203 */
[----:B------:R-:W-:Y:S04]  /*61e0*/  @!P0 IMAD.MOV.U32 R3, RZ, RZ, R0 ;  /* 0x000000ffff038224 */ /* 0x000fe800078e0000 */
[----:B------:R-:W-:Y:S02]  /*61f0*/  IMAD R77, R3, R74, R77 ;  /* 0x0000004a034d7224 */ /* 0x000fe400078e024d */
[----:B------:R-:W-:Y:S07]  /*6200*/  IMAD R75, R5, R70, R75 ;  /* 0x00000046054b7224 */ /* 0x000fee00078e024b */
.L_x_119:
[----:B-1----:R-:W-:Y:S01]  /*6210*/  @!P1 ISETP.NE.AND P0, PT, R10, 0x1, PT ;  /* 0x000000010a00980c */ /* 0x002fe20003f05270 */
[----:B------:R-:W-:Y:S01]  /*6220*/  @!P1 IMAD.HI.U32 R0, R77, R12, RZ ;  /* 0x0000000c4d009227 */ /* 0x000fe200078e00ff */
[----:B------:R-:W-:Y:S01]  /*6230*/  @!P1 ISETP.NE.AND P2, PT, R9, 0x1, PT ;  /* 0x000000010900980c */ /* 0x000fe20003f45270 */
[----:B------:R-:W-:Y:S01]  /*6240*/  ULOP3.LUT UP0, URZ, UR48, 0x1b0, URZ, 0xc0, !UPT ;  /* 0x000001b030ff7892 */ /* 0x000fe2000f80c0ff */
[----:B------:R-:W-:Y:S01]  /*6250*/  R2UR UR42, R21 ;  /* 0x00000000152a72ca */ /* 0x000fe200000e0000 */
[----:B------:R-:W-:Y:S01]  /*6260*/  @!P1 IMAD.HI.U32 R3, R75, R11, RZ ;  /* 0x0000000b4b039227 */ /* 0x000fe200078e00ff */
[----:B------:R-:W-:Y:S02]  /*6270*/  @!P1 SHF.R.U32.HI R0, RZ, R13, R0 ;  /* 0x0000000dff009219 */ /* 0x000fe40000011600 */
[----:B------:R-:W-:Y:S01]  /*6280*/  R2UR UR41, R20 ;  /* 0x00000000142972ca */ /* 0x000fe200000e0000 */
[----:B------:R-:W-:Y:S01]  /*6290*/  VIADD R192, R192, 0x1 ;  /* 0x00000001c0c07836 */ /* 0x000fe20000000000 */
[----:B------:R-:W-:Y:S02]  /*62a0*/  @!P1 SHF.R.U32.HI R2, RZ, R14, R3 ;  /* 0x0000000eff029219 */ /* 0x000fe40000011603 */
[----:B------:R-:W-:Y:S02]  /*62b0*/  @!P1 SEL R3, R77, R0, !P2 ;  /* 0x000000004d039207 */ /* 0x000fe40005000000 */
[----:B------:R-:W-:Y:S02]  /*62c0*/  @!P1 SEL R2, R75, R2, !P0 ;  /* 0x000000024b029207 */ /* 0x000fe40004000000 */
[----:B------:R-:W-:Y:S01]  /*62d0*/  @P4 SHF.R.U32.HI R179, RZ, 0x10, R17 ;  /* 0x00000010ffb34819 */ /* 0x000fe20000011611 */
[----:B------:R-:W-:Y:S02]  /*62e0*/  USHF.L.U32 UR42, UR42, 0x7, URZ ;  /* 0x000000072a2a7899 */ /* 0x000fe400080006ff */
[----:B------:R-:W-:Y:S02]  /*62f0*/  @!P1 IMAD.IADD R0, R2, 0x1, -R3 ;  /* 0x0000000102009824 */ /* 0x000fe400078e0a03 */
[----:B------:R-:W-:Y:S01]  /*6300*/  @!P1 IMAD.IADD R2, R3, 0x1, -R2 ;  /* 0x0000000103029824 */ /* 0x000fe200078e0a02 */
[----:B------:R-:W-:Y:S01]  /*6310*/  USHF.L.U32 UR41, UR41, 0x8, URZ ;  /* 0x0000000829297899 */ /* 0x000fe200080006ff */
[----:B------:R-:W-:Y:S02]  /*6320*/  @!P1 IMAD R77, R0, R9, R77 ;  /* 0x00000009004d9224 */ /* 0x000fe400078e024d */
[----:B------:R-:W-:Y:S01]  /*6330*/  @!P1 IMAD R75, R2, R10, R75 ;  /* 0x0000000a024b9224 */ /* 0x000fe200078e024b */
[----:B------:R-:W-:Y:S08]  /*6340*/  BRA.U !UP0, `(.L_x_120) ;  /* 0x0000000108407547 */ /* 0x000ff0000b800000 */
[----:B------:R-:W1:Y:S01]  /*6350*/  LDCU.64 UR8, c[0x4][0x88] ;  /* 0x01001100ff0877ac */ /* 0x000e620008000a00 */
[----:B------:R-:W-:Y:S01]  /*6360*/  MOV R3, 0x0 ;  /* 0x0000000000037802 */ /* 0x000fe20000000f00 */
[----:B------:R-:W-:Y:S02]  /*6370*/  HFMA2 R12, -RZ, RZ, 0, 5.9604644775390625e-08 ;  /* 0x00000001ff0c7431 */ /* 0x000fe400000001ff */
[----:B------:R-:W-:Y:S02]  /*6380*/  IMAD.MOV.U32 R8, RZ, RZ, 0x70 ;  /* 0x00000070ff087424 */ /* 0x000fe400078e00ff */
[----:B------:R-:W-:Y:S01]  /*6390*/  IMAD.MOV.U32 R13, RZ, RZ, RZ ;  /* 0x000000ffff0d7224 */ /* 0x000fe200078e00ff */
[----:B------:R-:W2:Y:S01]  /*63a0*/  LDCU.64 UR6, c[0x4][0x90] ;  /* 0x01001200ff0677ac */ /* 0x000ea20008000a00 */
[----:B------:R-:W3:Y:S01]  /*63b0*/  LDC.64 R2, c[0x4][R3] ;  /* 0x0100000003027b82 */ /* 0x000ee20000000a00 */
[----:B------:R-:W4:Y:S01]  /*63c0*/  LDCU.64 UR4, c[0x4][0x8] ;  /* 0x01000100ff0477ac */ /* 0x000f220008000a00 */
[----:B-1----:R-:W-:Y:S01]  /*63d0*/  MOV R5, UR9 ;  /* 0x0000000900057c02 */ /* 0x002fe20008000f00 */
[----:B------:R-:W-:Y:S01]  /*63e0*/  IMAD.U32 R4, RZ, RZ, UR8 ;  /* 0x00000008ff047e24 */ /* 0x000fe2000f8e00ff */
[----:B--2---:R-:W-:Y:S01]  /*63f0*/  MOV R7, UR7 ;  /* 0x0000000700077c02 */ /* 0x004fe20008000f00 */
[----:B------:R-:W-:Y:S01]  /*6400*/  IMAD.U32 R6, RZ, RZ, UR6 ;  /* 0x00000006ff067e24 */ /* 0x000fe2000f8e00ff */
[----:B----4-:R-:W-:Y:S01]  /*6410*/  MOV R11, UR5 ;  /* 0x00000005000b7c02 */ /* 0x010fe20008000f00 */
[----:B------:R-:W-:Y:S02]  /*6420*/  IMAD.U32 R10, RZ, RZ, UR4 ;  /* 0x00000004ff0a7e24 */ /* 0x000fe4000f8e00ff */
[----:B------:R-:W-:Y:S07]  /*6430*/  LEPC R20, `(.L_x_120) ;  /* 0x000000001014794e */ /* 0x000fee0000000000 */
[----:B---3-5:R-:W-:Y:S05]  /*6440*/  CALL.ABS.NOINC R2 ;  /* 0x0000000002007343 */ /* 0x028fea0003c00000 */
.L_x_120:
[----:B------:R-:W-:Y:S01]  /*6450*/  LOP3.LUT P0, RZ, R188, 0x1b0, RZ, 0xc0, !PT ;  /* 0x000001b0bcff7812 */ /* 0x000fe2000780c0ff */
[----:B------:R-:W-:Y:S11]  /*6460*/  BSSY.RECONVERGENT B6, `(.L_x_121) ;  /* 0x0000013000067945 */ /* 0x000ff60003800200 */
[----:B------:R-:W-:Y:S01]  /*6470*/  @!UPT UIADD3 URZ, UPT, UPT, URZ, URZ, URZ ;  /* 0x000000fffffff290 */ /* 0x000fe2000fffe0ff */
[----:B------:R-:W-:Y:S05]  /*6480*/  @!P0 BRA `(.L_x_122) ;  /* 0x0000000000408947 */ /* 0x000fea0003800000 */
        /* <DEDUP_REMOVED lines=16> */
.L_x_122:
[----:B------:R-:W-:Y:S05]  /*6590*/  BSYNC.RECONVERGENT B6 ;  /* 0x0000000000067941 */ /* 0x000fea0003800200 */
.L_x_121:
[----:B------:R-:W-:Y:S01]  /*65a0*/  ISETP.NE.U32.AND P4, PT, R166, RZ, PT ;  /* 0x000000ffa600720c */ /* 0x000fe20003f85070 */
[----:B------:R-:W-:Y:S01]  /*65b0*/  UISETP.NE.AND UP2, UPT, UR50, URZ, UPT ;  /* 0x000000ff3200728c */ /* 0x000fe2000bf45270 */
[----:B------:R-:W-:Y:S01]  /*65c0*/  ISETP.NE.U32.AND P2, PT, RZ, UR38, PT ;  /* 0x00000026ff007c0c */ /* 0x000fe2000bf45070 */
[----:B------:R-:W-:Y:S01]  /*65d0*/  UISETP.NE.U32.AND UP1, UPT, UR44, URZ, UPT ;  /* 0x000000ff2c00728c */ /* 0x000fe2000bf25070 */
[----:B------:R-:W-:Y:S01]  /*65e0*/  ISETP.NE.AND.EX P4, PT, R167, RZ, PT, P4 ;  /* 0x000000ffa700720c */ /* 0x000fe20003f85340 */
[----:B------:R-:W-:Y:S01]  /*65f0*/  UPLOP3.LUT UP0, UPT, UPT, UPT, UPT, 0x40, 0x4 ;  /* 0x000000000004789c */ /* 0x000fe20003f0e870 */
[----:B------:R-:W-:Y:S01]  /*6600*/  ISETP.NE.AND.EX P2, PT, RZ, UR39, PT, P2 ;  /* 0x00000027ff007c0c */ /* 0x000fe2000bf45320 */
[----:B------:R-:W-:Y:S01]  /*6610*/  UISETP.NE.AND.EX UP1, UPT, UR45, URZ, UPT, UP1 ;  /* 0x000000ff2d00728c */ /* 0x000fe2000bf25310 */
[----:B------:R-:W-:Y:S04]  /*6620*/  PLOP3.LUT P1, PT, PT, PT, UP2, 0x80, 0x8 ;  /* 0x000000000008781c */ /* 0x000fe80003f2f028 */
[----:B------:R-:W-:Y:S06]  /*6630*/  @UP2 UPLOP3.LUT UP0, UPT, UPT, UPT, UP1, 0x80, 0x8 ;  /* 0x000000000008289c */ /* 0x000fec0003f0f010 */
[----:B------:R-:W-:Y:S01]  /*6640*/  PLOP3.LUT P0, PT, PT, PT, UP0, 0x80, 0x8 ;  /* 0x000000000008781c */ /* 0x000fe20003f0f008 */
[----:B------:R-:W-:Y:S01]  /*6650*/  @!UPT UIADD3 URZ, UPT, UPT, URZ, URZ, URZ ;  /* 0x000000fffffff290 */ /* 0x000fe2000fffe0ff */
[----:B------:R-:W-:Y:S11]  /*6660*/  BRA.U !UP1, `(.L_x_123) ;  /* 0x0000000109387547 */ /* 0x000ff6000b800000 */
[----:B------:R-:W-:Y:S01]  /*6670*/  UISETP.NE.U32.AND UP0, UPT, UR38, URZ, UPT ;  /* 0x000000ff2600728c */ /* 0x000fe2000bf05070 */
[----:B------:R-:W-:Y:S02]  /*6680*/  HFMA2 R0, -RZ, RZ, 0, 5.9604644775390625e-08 ;  /* 0x00000001ff007431 */ /* 0x000fe400000001ff */
[----:B------:R-:W-:Y:S01]  /*6690*/  IMAD.MOV.U32 R171, RZ, RZ, 0x1 ;  /* 0x00000001ffab7424 */ /* 0x000fe200078e00ff */
[----:B------:R-:W-:Y:S06]  /*66a0*/  UISETP.NE.AND.EX UP0, UPT, UR39, URZ, UPT, UP0 ;  /* 0x000000ff2700728c */ /* 0x000fec000bf05300 */
[----:B------:R-:W-:Y:S05]  /*66b0*/  PLOP3.LUT P3, PT, PT, PT, UP0, 0x80, 0x8 ;  /* 0x000000000008781c */ /* 0x000fea0003f6f008 */
[----:B------:R-:W1:Y:S01]  /*66c0*/  @UP0 LDCU.64 UR6, c[0x0][0x888] ;  /* 0x00011100ff0607ac */ /* 0x000e620008000a00 */
[----:B------:R-:W-:Y:S07]  /*66d0*/  @UP0 UIMAD UR4, UR36, UR44, URZ ;  /* 0x0000002c240402a4 */ /* 0x000fee000f8e02ff */
[----:B------:R-:W-:Y:S01]  /*66e0*/  @!P3 PRMT R171, R0, 0x7610, R171 ;  /* 0x0000761000abb816 */ /* 0x000fe200000000ab */
[----:B-1----:R-:W-:Y:S03]  /*66f0*/  @UP0 UIMAD.WIDE UR6, UR4, 0x4, UR6 ;  /* 0x00000004040608a5 */ /* 0x002fe6000f8e0206 */
[----:B------:R-:W1:Y:S03]  /*6700*/  @!UP0 LDCU UR4, c[0x0][0x880] ;  /* 0x00011000ff0487ac */ /* 0x000e660008000800 */
[----:B------:R-:W-:Y:S01]  /*6710*/  IMAD.U32 R2, RZ, RZ, UR6 ;  /* 0x00000006ff027e24 */ /* 0x000fe2000f8e00ff */
[----:B------:R-:W-:Y:S05]  /*6720*/  MOV R3, UR7 ;  /* 0x0000000700037c02 */ /* 0x000fea0008000f00 */
[----:B-----5:R2:W5:Y:S02]  /*6730*/  @P3 LDG.E R81, desc[UR46][R2.64] ;  /* 0x0000002e02513981 */ /* 0x020564000c1e1900 */
[----:B-12---:R-:W-:Y:S02]  /*6740*/  @!P3 IMAD.U32 R81, RZ, RZ, UR4 ;  /* 0x00000004ff51be24 */ /* 0x006fe4000f8e00ff */
.L_x_123:
[----:B------:R-:W-:Y:S05]  /*6750*/  @!P4 BRA `(.L_x_124) ;  /* 0x000000000020c947 */ /* 0x000fea0003800000 */
[----:B------:R-:W-:Y:S04]  /*6760*/  ISETP.NE.U32.AND P3, PT, R164, RZ, PT ;  /* 0x000000ffa400720c */ /* 0x000fe80003f65070 */
[----:B------:R-:W-:Y:S11]  /*6770*/  ISETP.NE.AND.EX P3, PT, R165, RZ, PT, P3 ;  /* 0x000000ffa500720c */ /* 0x000ff60003f65330 */
[----:B------:R-:W-:Y:S02]  /*6780*/  @!UPT UIADD3 URZ, UPT, UPT, URZ, URZ, URZ ;  /* 0x000000fffffff290 */ /* 0x000fe4000fffe0ff */
[----:B------:R-:W1:Y:S01]  /*6790*/  @P3 LDC.64 R2, c[0x0][0x8a8] ;  /* 0x00022a00ff023b82 */ /* 0x000e620000000a00 */
[----:B------:R-:W-:Y:S04]  /*67a0*/  @P3 IMAD R0, R166, UR36, RZ ;  /* 0x00000024a6003c24 */ /* 0x000fe8000f8e02ff */
[----:B-1----:R-:W-:Y:S05]  /*67b0*/  @P3 IMAD.WIDE R2, R0, 0x4, R2 ;  /* 0x0000000400023825 */ /* 0x002fea00078e0202 */
[----:B-----5:R1:W5:Y:S02]  /*67c0*/  @P3 LDG.E R78, desc[UR46][R2.64] ;  /* 0x0000002e024e3981 */ /* 0x020364000c1e1900 */
[----:B-1----:R-:W2:Y:S02]  /*67d0*/  @!P3 LDC R78, c[0x0][0x8a0] ;  /* 0x00022800ff4ebb82 */ /* 0x002ea40000000800 */
.L_x_124:
[----:B-----5:R-:W-:Y:S01]  /*67e0*/  FSETP.NEU.AND P4, PT, R81, RZ, PT ;  /* 0x000000ff5100720b */ /* 0x020fe20003f8d000 */
[----:B------:R-:W-:Y:S01]  /*67f0*/  BSSY B1, `(.L_x_125) ;  /* 0x0000047000017945 */ /* 0x000fe20003800000 */
[----:B------:R-:W-:Y:S01]  /*6800*/  SEL R5, RZ, 0xffffffff, P2 ;  /* 0xffffffffff057807 */ /* 0x000fe20001000000 */
[----:B------:R-:W-:Y:S01]  /*6810*/  IMAD.MOV.U32 R196, RZ, RZ, 0x1 ;  /* 0x00000001ffc47424 */ /* 0x000fe200078e00ff */
[----:B------:R-:W-:Y:S01]  /*6820*/  LOP3.LUT P3, RZ, R171, 0xff, RZ, 0xc0, !PT ;  /* 0x000000ffabff7812 */ /* 0x000fe2000786c0ff */
[C---:B------:R-:W-:Y:S01]  /*6830*/  IMAD R80, R76.reuse, 0x100, R79 ;  /* 0x000001004c507824 */ /* 0x040fe200078e024f */
[----:B------:R-:W-:Y:S02]  /*6840*/  @P1 SEL R0, RZ, 0xffffffff, P4 ;  /* 0xffffffffff001807 */ /* 0x000fe40002000000 */
[----:B------:R-:W-:Y:S02]  /*6850*/  CS2R R162, SRZ ;  /* 0x0000000000a27805 */ /* 0x000fe4000001ff00 */
[----:B------:R-:W-:Y:S02]  /*6860*/  LEA R3, R181, UR49, 0x3 ;  /* 0x00000031b5037c11 */ /* 0x000fe4000f8e18ff */
[----:B------:R-:W-:Y:S02]  /*6870*/  CS2R R160, SRZ ;  /* 0x0000000000a07805 */ /* 0x000fe4000001ff00 */
[----:B------:R-:W-:Y:S02]  /*6880*/  @P0 SEL R0, R5, R0, !P3 ;  /* 0x0000000005000207 */ /* 0x000fe40005800000 */
[----:B------:R-:W-:Y:S02]  /*6890*/  CS2R R158, SRZ ;  /* 0x00000000009e7805 */ /* 0x000fe4000001ff00 */
[----:B------:R-:W-:Y:S02]  /*68a0*/  LEA R191, R76, UR49, 0x3 ;  /* 0x000000314cbf7c11 */ /* 0x000fe4000f8e18ff */
[----:B------:R-:W-:Y:S02]  /*68b0*/  CS2R R156, SRZ ;  /* 0x00000000009c7805 */ /* 0x000fe4000001ff00 */
[----:B------:R-:W-:Y:S02]  /*68c0*/  @P1 LOP3.LUT R0, R0, 0x1, RZ, 0xc0, !PT ;  /* 0x0000000100001812 */ /* 0x000fe400078ec0ff */
[----:B------:R-:W-:Y:S02]  /*68d0*/  CS2R R154, SRZ ;  /* 0x00000000009a7805 */ /* 0x000fe4000001ff00 */
[----:B------:R-:W-:Y:S02]  /*68e0*/  SHF.L.U32 R2, R183, 0x1f, RZ ;  /* 0x0000001fb7027819 */ /* 0x000fe400000006ff */
[----:B------:R-:W-:Y:S02]  /*68f0*/  CS2R R152, SRZ ;  /* 0x0000000000987805 */ /* 0x000fe4000001ff00 */
[----:B------:R-:W-:Y:S02]  /*6900*/  ISETP.NE.U32.OR P6, PT, R0, 0x1, !P1 ;  /* 0x000000010000780c */ /* 0x000fe40004fc5470 */
[----:B------:R-:W-:Y:S02]  /*6910*/  CS2R R150, SRZ ;  /* 0x0000000000967805 */ /* 0x000fe4000001ff00 */
[----:B------:R-:W-:Y:S02]  /*6920*/  PLOP3.LUT P2, PT, PT, PT, UP1, 0x80, 0x8 ;  /* 0x000000000008781c */ /* 0x000fe40003f4f018 */
[----:B------:R-:W-:Y:S02]  /*6930*/  CS2R R148, SRZ ;  /* 0x0000000000947805 */ /* 0x000fe4000001ff00 */
[----:B------:R-:W-:Y:S02]  /*6940*/  SEL R0, RZ, 0xffffffff, P4 ;  /* 0xffffffffff007807 */ /* 0x000fe40002000000 */
[----:B------:R-:W-:Y:S03]  /*6950*/  P2R R204, PR, RZ, 0x40 ;  /* 0x00000040ffcc7803 */ /* 0x000fe60000000000 */
[----:B------:R-:W-:Y:S04]  /*6960*/  @P6 SHF.L.U32 R4, R180, 0x1f, RZ ;  /* 0x0000001fb4046819 */ /* 0x000fe800000006ff */
[----:B------:R-:W-:Y:S01]  /*6970*/  @P2 SEL R0, R5, R0, !P3 ;  /* 0x0000000005002207 */ /* 0x000fe20005800000 */
[----:B------:R-:W1:Y:S03]  /*6980*/  @P6 SYNCS.PHASECHK.TRANS64.TRYWAIT P1, [R3+URZ+0x160], R4 ;  /* 0x00016004030065a7 */ /* 0x000e6600080211ff */
[----:B------:R-:W-:Y:S04]  /*6990*/  LOP3.LUT R0, R0, 0x1, RZ, 0xc0, !PT ;  /* 0x0000000100007812 */ /* 0x000fe800078ec0ff */
[----:B------:R-:W-:Y:S04]  /*69a0*/  ISETP.NE.U32.AND P5, PT, R0, 0x1, PT ;  /* 0x000000010000780c */ /* 0x000fe80003fa5070 */
[----:B------:R-:W-:Y:S01]  /*69b0*/  P2R R197, PR, RZ, 0x20 ;  /* 0x00000020ffc57803 */ /* 0x000fe20000000000 */
[----:B------:R3:W4:Y:S01]  /*69c0*/  SYNCS.PHASECHK.TRANS64.TRYWAIT P0, [R191+URZ+0x1d0], R2 ;  /* 0x0001d002bf0075a7 */ /* 0x00072200080011ff */
[----:B-1----:R-:W-:Y:S01]  /*69d0*/  @P6 SEL R196, RZ, 0x1, !P1 ;  /* 0x00000001ffc46807 */ /* 0x002fe20004800000 */
[----:B---3--:R-:W-:Y:S06]  /*69e0*/  @!P6 BRA `(.L_x_126) ;  /* 0x00000000009ce947 */ /* 0x008fec0003800000 */
[----:B------:R-:W-:Y:S01]  /*69f0*/  @P5 IMAD R6, R181, 0x2000, R186 ;  /* 0x00002000b5065824 */ /* 0x000fe200078e02ba */
[----:B------:R-:W-:Y:S01]  /*6a00*/  ISETP.NE.AND P1, PT, R196, RZ, PT ;  /* 0x000000ffc400720c */ /* 0x000fe20003f25270 */
[----:B------:R-:W-:Y:S01]  /*6a10*/  BSSY B0, `(.L_x_127) ;  /* 0x0000010000007945 */ /* 0x000fe20003800000 */
[----:B------:R-:W-:Y:S01]  /*6a20*/  CS2R R150, SRZ ;  /* 0x0000000000967805 */ /* 0x000fe2000001ff00 */
[--C-:B------:R-:W-:Y:S01]  /*6a30*/  @P5 IMAD R7, R187, -0x10, R6.reuse ;  /* 0xfffffff0bb075824 */ /* 0x100fe200078e0206 */
[----:B------:R-:W-:Y:S01]  /*6a40*/  CS2R R148, SRZ ;  /* 0x0000000000947805 */ /* 0x000fe2000001ff00 */
[----:B------:R-:W-:Y:S01]  /*6a50*/  @P5 IMAD R5, R185, -0x10, R6 ;  /* 0xfffffff0b9055824 */ /* 0x000fe200078e0206 */
[----:B------:R-:W-:Y:S01]  /*6a60*/  CS2R R158, SRZ ;  /* 0x00000000009e7805 */ /* 0x000fe2000001ff00 */
[----:B------:R-:W-:Y:S01]  /*6a70*/  @P5 IMAD R4, R184, 0x10, R7 ;  /* 0x00000010b8045824 */ /* 0x000fe200078e0207 */
[----:B------:R-:W-:Y:S02]  /*6a80*/  CS2R R156, SRZ ;  /* 0x00000000009c7805 */ /* 0x000fe4000001ff00 */
[----:B------:R-:W-:Y:S02]  /*6a90*/  CS2R R154, SRZ ;  /* 0x00000000009a7805 */ /* 0x000fe4000001ff00 */
[----:B------:R-:W-:Y:S02]  /*6aa0*/  CS2R R152, SRZ ;  /* 0x0000000000987805 */ /* 0x000fe4000001ff00 */
[----:B------:R-:W-:Y:S02]  /*6ab0*/  CS2R R162, SRZ ;  /* 0x0000000000a27805 */ /* 0x000fe4000001ff00 */
[----:B------:R-:W-:Y:S01]  /*6ac0*/  CS2R R160, SRZ ;  /* 0x0000000000a07805 */ /* 0x000fe2000001ff00 */
[----:B------:R-:W-:Y:S06]  /*6ad0*/  @P1 BRA `(.L_x_128) ;  /* 0x00000000000c1947 */ /* 0x000fec0003800000 */
[----:B------:R-:W-:Y:S04]  /*6ae0*/  SHF.L.U32 R0, R180, 0x1f, RZ ;  /* 0x0000001fb4007819 */ /* 0x000fe800000006ff */
[----:B------:R-:W1:Y:S02]  /*6af0*/  SYNCS.PHASECHK.TRANS64.TRYWAIT P1, [R3+URZ+0x160], R0 ;  /* 0x00016000030075a7 */ /* 0x000e6400080211ff */
[----:B-1----:R-:W-:Y:S05]  /*6b00*/  @!P1 BRA `(.L_x_129) ;  /* 0x0000006800309947 */ /* 0x002fea0003800000 */
.L_x_128:
[----:B------:R-:W-:Y:S05]  /*6b10*/  BSYNC B0 ;  /* 0x0000000000007941 */ /* 0x000fea0003800000 */
.L_x_127:
[----:B------:R-:W-:Y:S01]  /*6b20*/  ISETP.NE.AND P1, PT, R197, RZ, PT ;  /* 0x000000ffc500720c */ /* 0x000fe20003f25270 */
[----:B-1----:R-:W-:Y:S02]  /*6b30*/  VIADD R3, R3, 0x180 ;  /* 0x0000018003037836 */ /* 0x002fe40000000000 */
[----:B------:R-:W-:Y:S02]  /*6b40*/  IMAD.U32 R0, RZ, RZ, UR37 ;  /* 0x00000025ff007e24 */ /* 0x000fe4000f8e00ff */
[----:B------:R-:W-:Y:S03]  /*6b50*/  VIADD R181, R181, 0x1 ;  /* 0x00000001b5b57836 */ /* 0x000fe60000000000 */
[----:B------:R-:W-:Y:S05]  /*6b60*/  PRMT R0, R0, 0x654, R3 ;  /* 0x0000065400007816 */ /* 0x000fea0000000003 */
[----:B------:R1:W3:Y:S04]  /*6b70*/  @P1 LDS.128 R148, [R6] ;  /* 0x0000000006941984 */ /* 0x0002e80000000c00 */
[----:B------:R1:W1:Y:S04]  /*6b80*/  @P1 LDS.128 R156, [R5+0x20] ;  /* 0x00002000059c1984 */ /* 0x0002680000000c00 */
[----:B------:R1:W1:Y:S04]  /*6b90*/  @P1 LDS.128 R152, [R7+0x10] ;  /* 0x0000100007981984 */ /* 0x0002680000000c00 */
[----:B------:R1:W1:Y:S01]  /*6ba0*/  @P1 LDS.128 R160, [R4+0x10] ;  /* 0x0000100004a01984 */ /* 0x0002620000000c00 */
[C---:B------:R-:W-:Y:S01]  /*6bb0*/  ISETP.NE.AND P1, PT, R181.reuse, 0x4, PT ;  /* 0x00000004b500780c */ /* 0x040fe20003f25270 */
[----:B------:R-:W-:Y:S01]  /*6bc0*/  @!PT LDS RZ, [RZ] ;  /* 0x00000000fffff984 */ /* 0x000fe20000000800 */
[----:B------:R-:W-:Y:S01]  /*6bd0*/  @!PT LDS RZ, [RZ] ;  /* 0x00000000fffff984 */ /* 0x000fe20000000800 */
[----:B------:R-:W-:Y:S01]  /*6be0*/  @!PT LDS RZ, [RZ] ;  /* 0x00000000fffff984 */ /* 0x000fe20000000800 */
[----:B------:R-:W-:Y:S01]  /*6bf0*/  @!PT LDS RZ, [RZ] ;  /* 0x00000000fffff984 */ /* 0x000fe20000000800 */
[----:B------:R5:W-:Y:S06]  /*6c00*/  MEMBAR.ALL.CTA ;  /* 0x0000000000007992 */ /* 0x000bec0000008000 */
[----:B-----5:R-:W5:Y:S01]  /*6c10*/  FENCE.VIEW.ASYNC.S ;  /* 0x00000000000073c6 */ /* 0x020f620000000000 */
[----:B------:R-:W-:Y:S02]  /*6c20*/  SEL R3, RZ, 0x1, P1 ;  /* 0x00000001ff037807 */ /* 0x000fe40000800000 */
[----:B------:R-:W-:Y:S02]  /*6c30*/  SEL R181, R181, RZ, P1 ;  /* 0x000000ffb5b57207 */ /* 0x000fe40000800000 */
[----:B------:R-:W-:Y:S01]  /*6c40*/  LOP3.LUT R180, R180, R3, RZ, 0x3c, !PT ;  /* 0x00000003b4b47212 */ /* 0x000fe200078e3cff */
[----:B-----5:R1:W-:Y:S06]  /*6c50*/  SYNCS.ARRIVE.TRANS64.RED.A1T0 RZ, [R0+URZ], RZ ;  /* 0x000000ff00ff79a7 */ /* 0x0203ec00081004ff */
.L_x_126:
[----:B------:R-:W-:Y:S05]  /*6c60*/  BSYNC B1 ;  /* 0x0000000000017941 */ /* 0x000fea0003800000 */
.L_x_125:
[----:B-1----:R-:W-:Y:S04]  /*6c70*/  SHF.R.U32.HI R0, RZ, 0x15, R80 ;  /* 0x00000015ff007819 */ /* 0x002fe80000011650 */
[----:B------:R-:W-:Y:S01]  /*6c80*/  LOP3.LUT P1, RZ, R0, 0x3, R173, 0x48, !PT ;  /* 0x0000000300ff7812 */ /* 0x000fe200078248ad */
[----:B------:R-:W-:Y:S01]  /*6c90*/  @!UPT UIADD3 URZ, UPT, UPT, URZ, URZ, URZ ;  /* 0x000000fffffff290 */ /* 0x000fe2000fffe0ff */
[----:B----4-:R-:W-:Y:S11]  /*6ca0*/  @P0 BRA `(.L_x_130) ;  /* 0x0000000000080947 */ /* 0x010ff60003800000 */
[----:B------:R-:W1:Y:S02]  /*6cb0*/  SYNCS.PHASECHK.TRANS64.TRYWAIT P0, [R191+URZ+0x1d0], R2 ;  /* 0x0001d002bf0075a7 */ /* 0x000e6400080011ff */
[----:B-1----:R-:W-:Y:S05]  /*6cc0*/  @!P0 BRA `(.L_x_131) ;  /* 0x0000006400d48947 */ /* 0x002fea0003800000 */
.L_x_130:
[----:B------:R-:W-:Y:S04]  /*6cd0*/  BSSY.RECONVERGENT B6, `(.L_x_132) ;  /* 0x0000012000067945 */ /* 0x000fe80003800200 */
[----:B------:R-:W-:Y:S05]  /*6ce0*/  @!P1 BRA `(.L_x_133) ;  /* 0x0000000000409947 */ /* 0x000fea0003800000 */
[----:B------:R-:W4:Y:S01]  /*6cf0*/  LDCU.64 UR8, c[0x4][0x78] ;  /* 0x01000f00ff0877ac */ /* 0x000f220008000a00 */
[----:B------:R-:W-:Y:S01]  /*6d00*/  MOV R3, 0x0 ;  /* 0x0000000000037802 */ /* 0x000fe20000000f00 */
[----:B------:R-:W-:Y:S02]  /*6d10*/  HFMA2 R12, -RZ, RZ, 0, 5.9604644775390625e-08 ;  /* 0x00000001ff0c7431 */ /* 0x000fe400000001ff */
[----:B------:R-:W-:Y:S02]  /*6d20*/  IMAD.MOV.U32 R8, RZ, RZ, 0x192 ;  /* 0x00000192ff087424 */ /* 0x000fe400078e00ff */
[----:B------:R-:W-:Y:S01]  /*6d30*/  IMAD.MOV.U32 R13, RZ, RZ, RZ ;  /* 0x000000ffff0d7224 */ /* 0x000fe200078e00ff */
[----:B------:R-:W5:Y:S01]  /*6d40*/  LDCU.64 UR6, c[0x4][0x80] ;  /* 0x01001000ff0677ac */ /* 0x000f620008000a00 */
[----:B-1----:R-:W1:Y:S01]  /*6d50*/  LDC.64 R2, c[0x4][R3] ;  /* 0x0100000003027b82 */ /* 0x002e620000000a00 */
[----:B------:R-:W2:Y:S01]  /*6d60*/  LDCU.64 UR4, c[0x4][0x18] ;  /* 0x01000300ff0477ac */ /* 0x000ea20008000a00 */
[----:B----4-:R-:W-:Y:S01]  /*6d70*/  MOV R5, UR9 ;  /* 0x0000000900057c02 */ /* 0x010fe20008000f00 */
[----:B------:R-:W-:Y:S01]  /*6d80*/  IMAD.U32 R4, RZ, RZ, UR8 ;  /* 0x00000008ff047e24 */ /* 0x000fe2000f8e00ff */
[----:B-----5:R-:W-:Y:S01]  /*6d90*/  MOV R7, UR7 ;  /* 0x0000000700077c02 */ /* 0x020fe20008000f00 */
[----:B------:R-:W-:Y:S01]  /*6da0*/  IMAD.U32 R6, RZ, RZ, UR6 ;  /* 0x00000006ff067e24 */ /* 0x000fe2000f8e00ff */
[----:B--2---:R-:W-:Y:S01]  /*6db0*/  MOV R11, UR5 ;  /* 0x00000005000b7c02 */ /* 0x004fe20008000f00 */
[----:B------:R-:W-:Y:S02]  /*6dc0*/  IMAD.U32 R10, RZ, RZ, UR4 ;  /* 0x00000004ff0a7e24 */ /* 0x000fe4000f8e00ff */
[----:B------:R-:W-:Y:S07]  /*6dd0*/  LEPC R20, `(.L_x_133) ;  /* 0x000000001014794e */ /* 0x000fee0000000000 */
[----:B-1-3--:R-:W-:Y:S05]  /*6de0*/  CALL.ABS.NOINC R2 ;  /* 0x0000000002007343 */ /* 0x00afea0003c00000 */
.L_x_133:
[----:B------:R-:W-:Y:S05]  /*6df0*/  BSYNC.RECONVERGENT B6 ;  /* 0x0000000000067941 */ /* 0x000fea0003800200 */
.L_x_132:
[-C--:B---3--:R-:W-:Y:S01]  /*6e00*/  F2FP.F16.E5M2.UNPACK_B R83, R148.reuse ;  /* 0x00000094ff53723e */ /* 0x088fe200020004ff */
[----:B------:R-:W-:Y:S05]  /*6e10*/  WARPSYNC.ALL ;  /* 0x0000000000007948 */ /* 0x000fea0003800000 */
[----:B------:R-:W-:Y:S01]  /*6e20*/  R2UR UR4, R80 ;  /* 0x00000000500472ca */ /* 0x000fe200000e0000 */
[--C-:B------:R-:W-:Y:S01]  /*6e30*/  HADD2.F32 R82, -RZ, R83.reuse.H0_H0 ;  /* 0x20000053ff527230 */ /* 0x100fe20000004100 */
[----:B------:R-:W-:Y:S01]  /*6e40*/  F2FP.F16.E5M2.UNPACK_B R85, R148.H1 ;  /* 0x00000094ff55723e */ /* 0x000fe200030004ff */
[----:B------:R-:W-:Y:S01]  /*6e50*/  HADD2.F32 R83, -RZ, R83.H1_H1 ;  /* 0x30000053ff537230 */ /* 0x000fe20000004100 */
[-C--:B------:R-:W-:Y:S01]  /*6e60*/  F2FP.F16.E5M2.UNPACK_B R87, R149.reuse ;  /* 0x00000095ff57723e */ /* 0x080fe200020004ff */
[----:B------:R-:W-:Y:S01]  /*6e70*/  BSSY.RECONVERGENT B0, `(.L_x_134) ;  /* 0x000011d000007945 */ /* 0x000fe20003800200 */
[----:B------:R-:W-:Y:S01]  /*6e80*/  F2FP.F16.E5M2.UNPACK_B R89, R149.H1 ;  /* 0x00000095ff59723e */ /* 0x000fe200030004ff */
[----:B------:R-:W-:Y:S01]  /*6e90*/  HADD2.F32 R84, -RZ, R85.H0_H0 ;  /* 0x20000055ff547230 */ /* 0x000fe20000004100 */
[-C--:B------:R-:W-:Y:S01]  /*6ea0*/  F2FP.F16.E5M2.UNPACK_B R91, R150.reuse ;  /* 0x00000096ff5b723e */ /* 0x080fe200020004ff */
[----:B------:R-:W-:Y:S01]  /*6eb0*/  HADD2.F32 R88, -RZ, R87.H1_H1 ;  /* 0x30000057ff587230 */ /* 0x000fe20000004100 */
[----:B------:R-:W-:Y:S01]  /*6ec0*/  F2FP.F16.E5M2.UNPACK_B R93, R150.H1 ;  /* 0x00000096ff5d723e */ /* 0x000fe200030004ff */
[----:B------:R-:W-:Y:S01]  /*6ed0*/  HADD2.F32 R86, -RZ, R85.H1_H1 ;  /* 0x30000055ff567230 */ /* 0x000fe20000004100 */
[-C--:B------:R-:W-:Y:S01]  /*6ee0*/  F2FP.F16.E5M2.UNPACK_B R95, R151.reuse ;  /* 0x00000097ff5f723e */ /* 0x080fe200020004ff */
[----:B------:R-:W2:Y:S01]  /*6ef0*/  LDTM.x64 R4, tmem[UR4] ;  /* 0x00000004000479ee */ /* 0x000ea20008340000 */
[----:B------:R-:W-:Y:S01]  /*6f00*/  F2FP.F16.E5M2.UNPACK_B R97, R151.H1 ;  /* 0x00000097ff61723e */ /* 0x000fe200030004ff */
[----:B------:R-:W-:Y:S01]  /*6f10*/  HADD2.F32 R85, -RZ, R87.H0_H0 ;  /* 0x20000057ff557230 */ /* 0x000fe20000004100 */
[-C--:B------:R-:W-:Y:S01]  /*6f20*/  F2FP.F16.E5M2.UNPACK_B R99, R152.reuse ;  /* 0x00000098ff63723e */ /* 0x080fe200020004ff */
[----:B------:R-:W-:Y:S01]  /*6f30*/  HADD2.F32 R87, -RZ, R89.H0_H0 ;  /* 0x20000059ff577230 */ /* 0x000fe20000004100 */
[----:B------:R-:W-:Y:S01]  /*6f40*/  F2FP.F16.E5M2.UNPACK_B R101, R152.H1 ;  /* 0x00000098ff65723e */ /* 0x000fe200030004ff */
[----:B------:R-:W-:Y:S01]  /*6f50*/  HADD2.F32 R92, -RZ, R91.H1_H1 ;  /* 0x3000005bff5c7230 */ /* 0x000fe20000004100 */
[----:B------:R-:W-:Y:S01]  /*6f60*/  SHF.L.U32 R199, R176, 0x4, RZ ;  /* 0x00000004b0c77819 */ /* 0x000fe200000006ff */
[----:B------:R-:W-:Y:S01]  /*6f70*/  HADD2.F32 R96, -RZ, R95.H1_H1 ;  /* 0x3000005fff607230 */ /* 0x000fe20000004100 */
[----:B------:R-:W-:Y:S01]  /*6f80*/  SHF.L.U32 R205, R175, 0x4, RZ ;  /* 0x00000004afcd7819 */ /* 0x000fe200000006ff */
[----:B------:R-:W-:Y:S01]  /*6f90*/  HADD2.F32 R100, -RZ, R99.H1_H1 ;  /* 0x30000063ff647230 */ /* 0x000fe20000004100 */
[----:B------:R-:W-:Y:S01]  /*6fa0*/  SHF.L.U32 R198, R184, 0x4, RZ ;  /* 0x00000004b8c67819 */ /* 0x000fe200000006ff */
[----:B------:R-:W-:Y:S01]  /*6fb0*/  HADD2.F32 R90, -RZ, R89.H1_H1 ;  /* 0x30000059ff5a7230 */ /* 0x000fe20000004100 */
[----:B------:R-:W-:Y:S01]  /*6fc0*/  IADD3 R195, PT, PT, R186, R205, RZ ;  /* 0x000000cdbac37210 */ /* 0x000fe20007ffe0ff */
[----:B------:R-:W-:Y:S01]  /*6fd0*/  HADD2.F32 R89, -RZ, R91.H0_H0 ;  /* 0x2000005bff597230 */ /* 0x000fe20000004100 */
[-C--:B------:R-:W-:Y:S01]  /*6fe0*/  F2FP.F16.E5M2.UNPACK_B R103, R153.reuse ;  /* 0x00000099ff67723e */ /* 0x080fe200020004ff */
[--C-:B------:R-:W-:Y:S01]  /*6ff0*/  HADD2.F32 R91, -RZ, R93.reuse.H0_H0 ;  /* 0x2000005dff5b7230 */ /* 0x100fe20000004100 */
[----:B------:R-:W-:Y:S01]  /*7000*/  F2FP.F16.E5M2.UNPACK_B R105, R153.H1 ;  /* 0x00000099ff69723e */ /* 0x000fe200030004ff */
[----:B------:R-:W-:Y:S01]  /*7010*/  HADD2.F32 R94, -RZ, R93.H1_H1 ;  /* 0x3000005dff5e7230 */ /* 0x000fe20000004100 */
[-C--:B------:R-:W-:Y:S01]  /*7020*/  F2FP.F16.E5M2.UNPACK_B R107, R154.reuse ;  /* 0x0000009aff6b723e */ /* 0x080fe200020004ff */
[----:B------:R-:W-:Y:S01]  /*7030*/  HADD2.F32 R93, -RZ, R95.H0_H0 ;  /* 0x2000005fff5d7230 */ /* 0x000fe20000004100 */
[----:B------:R-:W-:Y:S01]  /*7040*/  F2FP.F16.E5M2.UNPACK_B R109, R154.H1 ;  /* 0x0000009aff6d723e */ /* 0x000fe200030004ff */
[----:B------:R-:W-:Y:S01]  /*7050*/  HADD2.F32 R104, -RZ, R103.H1_H1 ;  /* 0x30000067ff687230 */ /* 0x000fe20000004100 */
[----:B------:R-:W-:Y:S01]  /*7060*/  F2FP.F16.E5M2.UNPACK_B R111, R155 ;  /* 0x0000009bff6f723e */ /* 0x000fe200020004ff */
[C---:B--2---:R-:W-:Y:S01]  /*7070*/  FMUL R0, R78.reuse, R4 ;  /* 0x000000044e007220 */ /* 0x044fe20000400000 */
[C---:B-1----:R-:W-:Y:S01]  /*7080*/  FMUL R2, R78.reuse, R5 ;  /* 0x000000054e027220 */ /* 0x042fe20000400000 */
[C---:B------:R-:W-:Y:S01]  /*7090*/  FMUL R4, R78.reuse, R8 ;  /* 0x000000084e047220 */ /* 0x040fe20000400000 */
[C---:B------:R-:W-:Y:S01]  /*70a0*/  FMUL R5, R78.reuse, R9 ;  /* 0x000000094e057220 */ /* 0x040fe20000400000 */
[C---:B------:R-:W-:Y:S01]  /*70b0*/  FFMA R0, R81.reuse, R82, R0 ;  /* 0x0000005251007223 */ /* 0x040fe20000000000 */
[C---:B------:R-:W-:Y:S01]  /*70c0*/  FFMA R2, R81.reuse, R83, R2 ;  /* 0x0000005351027223 */ /* 0x040fe20000000002 */
[C---:B------:R-:W-:Y:S01]  /*70d0*/  FMUL R8, R78.reuse, R12 ;  /* 0x0000000c4e087220 */ /* 0x040fe20000400000 */
[C---:B------:R-:W-:Y:S01]  /*70e0*/  FMUL R9, R78.reuse, R13 ;  /* 0x0000000d4e097220 */ /* 0x040fe20000400000 */
[C---:B------:R-:W-:Y:S01]  /*70f0*/  FMUL R12, R78.reuse, R16 ;  /* 0x000000104e0c7220 */ /* 0x040fe20000400000 */
[C---:B------:R-:W-:Y:S01]  /*7100*/  FMUL R13, R78.reuse, R17 ;  /* 0x000000114e0d7220 */ /* 0x040fe20000400000 */
[C---:B------:R-:W-:Y:S01]  /*7110*/  FMUL R16, R78.reuse, R20 ;  /* 0x000000144e107220 */ /* 0x040fe20000400000 */
[C---:B------:R-:W-:Y:S01]  /*7120*/  FMUL R17, R78.reuse, R21 ;  /* 0x000000154e117220 */ /* 0x040fe20000400000 */
[C---:B------:R-:W-:Y:S01]  /*7130*/  FMUL R20, R78.reuse, R24 ;  /* 0x000000184e147220 */ /* 0x040fe20000400000 */
[C---:B------:R-:W-:Y:S01]  /*7140*/  FMUL R21, R78.reuse, R25 ;  /* 0x000000194e157220 */ /* 0x040fe20000400000 */
[----:B------:R-:W-:Y:S02]  /*7150*/  HADD2.F32 R108, -RZ, R107.H1_H1 ;  /* 0x3000006bff6c7230 */ /* 0x000fe40000004100 */
[C---:B------:R-:W-:Y:S01]  /*7160*/  FMUL R24, R78.reuse, R28 ;  /* 0x0000001c4e187220 */ /* 0x040fe20000400000 */
[C---:B------:R-:W-:Y:S01]  /*7170*/  FMUL R25, R78.reuse, R29 ;  /* 0x0000001d4e197220 */ /* 0x040fe20000400000 */
[----:B------:R-:W-:Y:S02]  /*7180*/  HADD2.F32 R112, -RZ, R111.H1_H1 ;  /* 0x3000006fff707230 */ /* 0x000fe40000004100 */
[C---:B------:R-:W-:Y:S01]  /*7190*/  FMUL R28, R78.reuse, R32 ;  /* 0x000000204e1c7220 */ /* 0x040fe20000400000 */
[C---:B------:R-:W-:Y:S01]  /*71a0*/  FMUL R29, R78.reuse, R33 ;  /* 0x000000214e1d7220 */ /* 0x040fe20000400000 */
[C---:B------:R-:W-:Y:S01]  /*71b0*/  FMUL R32, R78.reuse, R36 ;  /* 0x000000244e207220 */ /* 0x040fe20000400000 */
[----:B------:R-:W-:Y:S01]  /*71c0*/  F2FP.F16.E5M2.UNPACK_B R113, R155.H1 ;  /* 0x0000009bff71723e */ /* 0x000fe200030004ff */
[C---:B------:R-:W-:Y:S01]  /*71d0*/  FMUL R33, R78.reuse, R37 ;  /* 0x000000254e217220 */ /* 0x040fe20000400000 */
[C---:B------:R-:W-:Y:S01]  /*71e0*/  FMUL R36, R78.reuse, R40 ;  /* 0x000000284e247220 */ /* 0x040fe20000400000 */
[----:B------:R-:W-:Y:S01]  /*71f0*/  F2FP.F16.E5M2.UNPACK_B R115, R156 ;  /* 0x0000009cff73723e */ /* 0x000fe200020004ff */
[C---:B------:R-:W-:Y:S01]  /*7200*/  FMUL R37, R78.reuse, R41 ;  /* 0x000000294e257220 */ /* 0x040fe20000400000 */
[C---:B------:R-:W-:Y:S01]  /*7210*/  FMUL R40, R78.reuse, R44 ;  /* 0x0000002c4e287220 */ /* 0x040fe20000400000 */
[----:B------:R-:W-:Y:S01]  /*7220*/  F2FP.F16.E5M2.UNPACK_B R117, R156.H1 ;  /* 0x0000009cff75723e */ /* 0x000fe200030004ff */
[C---:B------:R-:W-:Y:S01]  /*7230*/  FMUL R41, R78.reuse, R45 ;  /* 0x0000002d4e297220 */ /* 0x040fe20000400000 */
[----:B------:R-:W-:Y:S02]  /*7240*/  HADD2.F32 R116, -RZ, R115.H1_H1 ;  /* 0x30000073ff747230 */ /* 0x000fe40000004100 */
        /* <DEDUP_REMOVED lines=21> */
[C---:B------:R-:W-:Y:S01]  /*73a0*/  FFMA R3, R81.reuse, R84, R3 ;  /* 0x0000005451037223 */ /* 0x040fe20000000003 */
[----:B------:R-:W-:Y:S01]  /*73b0*/  F2FP.F16.E5M2.UNPACK_B R131, R160 ;  /* 0x000000a0ff83723e */ /* 0x000fe200020004ff */
[C---:B------:R-:W-:Y:S01]  /*73c0*/  FFMA R7, R81.reuse, R86, R7 ;  /* 0x0000005651077223 */ /* 0x040fe20000000007 */
[C---:B------:R-:W-:Y:S01]  /*73d0*/  FFMA R4, R81.reuse, R85, R4 ;  /* 0x0000005551047223 */ /* 0x040fe20000000004 */
[----:B------:R-:W-:Y:S01]  /*73e0*/  F2FP.F16.E5M2.UNPACK_B R133, R160.H1 ;  /* 0x000000a0ff85723e */ /* 0x000fe200030004ff */
[----:B------:R-:W-:Y:S01]  /*73f0*/  FFMA R5, R81, R88, R5 ;  /* 0x0000005851057223 */ /* 0x000fe20000000005 */
[----:B------:R-:W-:Y:S01]  /*7400*/  HADD2.F32 R132, -RZ, R131.H1_H1 ;  /* 0x30000083ff847230 */ /* 0x000fe20000004100 */
[----:B------:R-:W-:Y:S01]  /*7410*/  F2FP.SATFINITE.E5M2.F32.PACK_AB_MERGE_C R193, R7, R3, RZ ;  /* 0x0000000307c1723e */ /* 0x000fe200048060ff */
[C---:B------:R-:W-:Y:S01]  /*7420*/  FMUL R6, R78.reuse, R10 ;  /* 0x0000000a4e067220 */ /* 0x040fe20000400000 */
[C---:B------:R-:W-:Y:S01]  /*7430*/  FMUL R11, R78.reuse, R11 ;  /* 0x0000000b4e0b7220 */ /* 0x040fe20000400000 */
[----:B------:R-:W-:Y:S01]  /*7440*/  FMUL R10, R78, R14 ;  /* 0x0000000e4e0a7220 */ /* 0x000fe20000400000 */
[----:B------:R-:W-:Y:S01]  /*7450*/  F2FP.F16.E5M2.UNPACK_B R135, R161 ;  /* 0x000000a1ff87723e */ /* 0x000fe200020004ff */
[C---:B------:R-:W-:Y:S01]  /*7460*/  FFMA R6, R81.reuse, R87, R6 ;  /* 0x0000005751067223 */ /* 0x040fe20000000006 */
[----:B------:R-:W-:Y:S01]  /*7470*/  F2FP.SATFINITE.E5M2.F32.PACK_AB_MERGE_C R200, R2, R0, R193 ;  /* 0x0000000002c8723e */ /* 0x000fe200048060c1 */
[C---:B------:R-:W-:Y:S01]  /*7480*/  FFMA R11, R81.reuse, R90, R11 ;  /* 0x0000005a510b7223 */ /* 0x040fe2000000000b */
[----:B------:R-:W-:Y:S01]  /*7490*/  IADD3 R193, PT, PT, R186, R199, RZ ;  /* 0x000000c7bac17210 */ /* 0x000fe20007ffe0ff */
[C---:B------:R-:W-:Y:S01]  /*74a0*/  FFMA R8, R81.reuse, R89, R8 ;  /* 0x0000005951087223 */ /* 0x040fe20000000008 */
[C---:B------:R-:W-:Y:S01]  /*74b0*/  FFMA R9, R81.reuse, R92, R9 ;  /* 0x0000005c51097223 */ /* 0x040fe20000000009 */
[----:B------:R-:W-:Y:S01]  /*74c0*/  HADD2.F32 R95, -RZ, R97.H0_H0 ;  /* 0x20000061ff5f7230 */ /* 0x000fe20000004100 */
[----:B------:R-:W-:Y:S01]  /*74d0*/  IADD3 R194, PT, PT, R198, R193, RZ ;  /* 0x000000c1c6c27210 */ /* 0x000fe20007ffe0ff */
[----:B------:R-:W-:Y:S01]  /*74e0*/  FFMA R10, R81, R91, R10 ;  /* 0x0000005b510a7223 */ /* 0x000fe2000000000a */
[----:B------:R-:W-:Y:S01]  /*74f0*/  F2FP.SATFINITE.E5M2.F32.PACK_AB_MERGE_C R201, R11, R6, RZ ;  /* 0x000000060bc9723e */ /* 0x000fe200048060ff */
[----:B------:R-:W-:Y:S02]  /*7500*/  HADD2.F32 R136, -RZ, R135.H1_H1 ;  /* 0x30000087ff887230 */ /* 0x000fe40000004100 */
[C---:B------:R-:W-:Y:S01]  /*7510*/  FMUL R15, R78.reuse, R15 ;  /* 0x0000000f4e0f7220 */ /* 0x040fe20000400000 */
[----:B------:R-:W-:Y:S01]  /*7520*/  HADD2.F32 R98, -RZ, R97.H1_H1 ;  /* 0x30000061ff627230 */ /* 0x000fe20000004100 */
[----:B------:R-:W-:Y:S01]  /*7530*/  F2FP.SATFINITE.E5M2.F32.PACK_AB_MERGE_C R201, R5, R4, R201 ;  /* 0x0000000405c9723e */ /* 0x000fe200048060c9 */
[----:B------:R-:W-:Y:S02]  /*7540*/  HADD2.F32 R97, -RZ, R99.H0_H0 ;  /* 0x20000063ff617230 */ /* 0x000fe40000004100 */
[C---:B------:R-:W-:Y:S01]  /*7550*/  FFMA R15, R81.reuse, R94, R15 ;  /* 0x0000005e510f7223 */ /* 0x040fe2000000000f */
[C---:B------:R-:W-:Y:S01]  /*7560*/  FFMA R12, R81.reuse, R93, R12 ;  /* 0x0000005d510c7223 */ /* 0x040fe2000000000c */
[----:B------:R-:W-:Y:S01]  /*7570*/  FFMA R13, R81, R96, R13 ;  /* 0x00000060510d7223 */ /* 0x000fe2000000000d */
[C---:B------:R-:W-:Y:S01]  /*7580*/  FMUL R14, R78.reuse, R18 ;  /* 0x000000124e0e7220 */ /* 0x040fe20000400000 */
[C---:B------:R-:W-:Y:S01]  /*7590*/  FMUL R19, R78.reuse, R19 ;  /* 0x000000134e137220 */ /* 0x040fe20000400000 */
[--C-:B------:R-:W-:Y:S01]  /*75a0*/  HADD2.F32 R99, -RZ, R101.reuse.H0_H0 ;  /* 0x20000065ff637230 */ /* 0x100fe20000004100 */
[----:B------:R-:W-:Y:S01]  /*75b0*/  F2FP.SATFINITE.E5M2.F32.PACK_AB_MERGE_C R202, R15, R10, RZ ;  /* 0x0000000a0fca723e */ /* 0x000fe200048060ff */
[C---:B------:R-:W-:Y:S01]  /*75c0*/  FFMA R14, R81.reuse, R95, R14 ;  /* 0x0000005f510e7223 */ /* 0x040fe2000000000e */
[C---:B------:R-:W-:Y:S01]  /*75d0*/  FFMA R19, R81.reuse, R98, R19 ;  /* 0x0000006251137223 */ /* 0x040fe20000000013 */
[----:B------:R-:W-:Y:S01]  /*75e0*/  FFMA R16, R81, R97, R16 ;  /* 0x0000006151107223 */ /* 0x000fe20000000010 */
[----:B------:R-:W-:Y:S01]  /*75f0*/  F2FP.F16.E5M2.UNPACK_B R137, R161.H1 ;  /* 0x000000a1ff89723e */ /* 0x000fe200030004ff */
[----:B------:R-:W-:Y:S01]  /*7600*/  HADD2.F32 R102, -RZ, R101.H1_H1 ;  /* 0x30000065ff667230 */ /* 0x000fe20000004100 */
[----:B------:R-:W-:Y:S01]  /*7610*/  F2FP.SATFINITE.E5M2.F32.PACK_AB_MERGE_C R202, R9, R8, R202 ;  /* 0x0000000809ca723e */ /* 0x000fe200048060ca */
[----:B------:R-:W-:Y:S01]  /*7620*/  FFMA R17, R81, R100, R17 ;  /* 0x0000006451117223 */ /* 0x000fe20000000011 */
[----:B------:R-:W-:Y:S01]  /*7630*/  F2FP.SATFINITE.E5M2.F32.PACK_AB_MERGE_C R203, R19, R14, RZ ;  /* 0x0000000e13cb723e */ /* 0x000fe200048060ff */
[----:B------:R-:W-:Y:S02]  /*7640*/  HADD2.F32 R101, -RZ, R103.H0_H0 ;  /* 0x20000067ff657230 */ /* 0x000fe40000004100 */
[C---:B------:R-:W-:Y:S01]  /*7650*/  FMUL R18, R78.reuse, R22 ;  /* 0x000000164e127220 */ /* 0x040fe20000400000 */
[C---:B------:R-:W-:Y:S01]  /*7660*/  FMUL R23, R78.reuse, R23 ;  /* 0x000000174e177220 */ /* 0x040fe20000400000 */
[--C-:B------:R-:W-:Y:S01]  /*7670*/  HADD2.F32 R103, -RZ, R105.reuse.H0_H0 ;  /* 0x20000069ff677230 */ /* 0x100fe20000004100 */
[----:B------:R-:W-:Y:S01]  /*7680*/  F2FP.SATFINITE.E5M2.F32.PACK_AB_MERGE_C R203, R13, R12, R203 ;  /* 0x0000000c0dcb723e */ /* 0x000fe200048060cb */
[C---:B------:R-:W-:Y:S01]  /*7690*/  FFMA R18, R81.reuse, R99, R18 ;  /* 0x0000006351127223 */ /* 0x040fe20000000012 */
[C---:B------:R-:W-:Y:S01]  /*76a0*/  FFMA R23, R81.reuse, R102, R23 ;  /* 0x0000006651177223 */ /* 0x040fe20000000017 */
[C---:B------:R-:W-:Y:S01]  /*76b0*/  FFMA R20, R81.reuse, R101, R20 ;  /* 0x0000006551147223 */ /* 0x040fe20000000014 */
[----:B------:R-:W-:Y:S01]  /*76c0*/  HADD2.F32 R106, -RZ, R105.H1_H1 ;  /* 0x30000069ff6a7230 */ /* 0x000fe20000004100 */
[----:B------:R1:W-:Y:S01]  /*76d0*/  STS.128 [R172+UR49+0x8400], R200 ;  /* 0x008400c8ac007988 */ /* 0x0003e20008000c31 */
        /* <DEDUP_REMOVED lines=10> */
[----:B------:R-:W-:Y:S01]  /*7780*/  F2FP.F16.E5M2.UNPACK_B R139, R162 ;  /* 0x000000a2ff8b723e */ /* 0x000fe200020004ff */
[----:B------:R-:W-:Y:S02]  /*7790*/  HADD2.F32 R110, -RZ, R109.H1_H1 ;  /* 0x3000006dff6e7230 */ /* 0x000fe40000004100 */
[----:B------:R-:W-:Y:S01]  /*77a0*/  FFMA R25, R81, R108, R25 ;  /* 0x0000006c51197223 */ /* 0x000fe20000000019 */
[----:B------:R-:W-:Y:S01]  /*77b0*/  F2FP.SATFINITE.E5M2.F32.PACK_AB_MERGE_C R209, R27, R22, RZ ;  /* 0x000000161bd1723e */ /* 0x000fe200048060ff */
[----:B------:R-:W-:Y:S02]  /*77c0*/  HADD2.F32 R109, -RZ, R111.H0_H0 ;  /* 0x2000006fff6d7230 */ /* 0x000fe40000004100 */
[C---:B------:R-:W-:Y:S01]  /*77d0*/  FMUL R26, R78.reuse, R30 ;  /* 0x0000001e4e1a7220 */ /* 0x040fe20000400000 */
[----:B------:R-:W-:Y:S01]  /*77e0*/  HADD2.F32 R140, -RZ, R139.H1_H1 ;  /* 0x3000008bff8c7230 */ /* 0x000fe20000004100 */
[----:B------:R-:W-:Y:S01]  /*77f0*/  F2FP.SATFINITE.E5M2.F32.PACK_AB_MERGE_C R209, R21, R20, R209 ;  /* 0x0000001415d1723e */ /* 0x000fe200048060d1 */
[C---:B------:R-:W-:Y:S01]  /*7800*/  FMUL R31, R78.reuse, R31 ;  /* 0x0000001f4e1f7220 */ /* 0x040fe20000400000 */
[--C-:B------:R-:W-:Y:S02]  /*7810*/  HADD2.F32 R111, -RZ, R113.reuse.H0_H0 ;  /* 0x20000071ff6f7230 */ /* 0x100fe40000004100 */
[C---:B------:R-:W-:Y:S01]  /*7820*/  FFMA R26, R81.reuse, R107, R26 ;  /* 0x0000006b511a7223 */ /* 0x040fe2000000001a */
[----:B------:R-:W-:Y:S02]  /*7830*/  HADD2.F32 R114, -RZ, R113.H1_H1 ;  /* 0x30000071ff727230 */ /* 0x000fe40000004100 */
[C---:B------:R-:W-:Y:S01]  /*7840*/  FFMA R31, R81.reuse, R110, R31 ;  /* 0x0000006e511f7223 */ /* 0x040fe2000000001f */
[C---:B------:R-:W-:Y:S01]  /*7850*/  FFMA R28, R81.reuse, R109, R28 ;  /* 0x0000006d511c7223 */ /* 0x040fe2000000001c */
[----:B------:R-:W-:Y:S01]  /*7860*/  F2FP.F16.E5M2.UNPACK_B R141, R162.H1 ;  /* 0x000000a2ff8d723e */ /* 0x000fe200030004ff */
[----:B------:R-:W-:Y:S01]  /*7870*/  FFMA R29, R81, R112, R29 ;  /* 0x00000070511d7223 */ /* 0x000fe2000000001d */
[----:B------:R-:W-:Y:S01]  /*7880*/  HADD2.F32 R113, -RZ, R115.H0_H0 ;  /* 0x20000073ff717230 */ /* 0x000fe20000004100 */
[----:B------:R-:W-:Y:S01]  /*7890*/  F2FP.SATFINITE.E5M2.F32.PACK_AB_MERGE_C R210, R31, R26, RZ ;  /* 0x0000001a1fd2723e */ /* 0x000fe200048060ff */
        /* <DEDUP_REMOVED lines=8> */
[----:B------:R-:W-:Y:S01]  /*7920*/  FFMA R33, R81, R116, R33 ;  /* 0x0000007451217223 */ /* 0x000fe20000000021 */
[----:B------:R-:W-:Y:S01]  /*7930*/  HADD2.F32 R118, -RZ, R117.H1_H1 ;  /* 0x30000075ff767230 */ /* 0x000fe20000004100 */
        /* <DEDUP_REMOVED lines=8> */
[----:B------:R-:W-:Y:S01]  /*79c0*/  HADD2.F32 R122, -RZ, R121.H1_H1 ;  /* 0x30000079ff7a7230 */ /* 0x000fe20000004100 */
[----:B------:R1:W-:Y:S01]  /*79d0*/  STS.128 [R193+0x8010], R208 ;  /* 0x008010d0c1007388 */ /* 0x0003e20000000c00 */
[----:B------:R-:W-:Y:S02]  /*79e0*/  HADD2.F32 R121, -RZ, R123.H0_H0 ;  /* 0x2000007bff797230 */ /* 0x000fe40000004100 */
[C---:B------:R-:W-:Y:S01]  /*79f0*/  FFMA R39, R81.reuse, R118, R39 ;  /* 0x0000007651277223 */ /* 0x040fe20000000027 */
[C---:B------:R-:W-:Y:S01]  /*7a00*/  FFMA R36, R81.reuse, R117, R36 ;  /* 0x0000007551247223 */ /* 0x040fe20000000024 */
[----:B------:R-:W-:Y:S01]  /*7a10*/  F2FP.F16.E5M2.UNPACK_B R145, R163.H1 ;  /* 0x000000a3ff91723e */ /* 0x000fe200030004ff */
[----:B------:R-:W-:Y:S01]  /*7a20*/  FFMA R37, R81, R120, R37 ;  /* 0x0000007851257223 */ /* 0x000fe20000000025 */
[C---:B------:R-:W-:Y:S01]  /*7a30*/  FMUL R38, R78.reuse, R42 ;  /* 0x0000002a4e267220 */ /* 0x040fe20000400000 */
[----:B------:R-:W-:Y:S01]  /*7a40*/  F2FP.SATFINITE.E5M2.F32.PACK_AB_MERGE_C R212, R39, R34, RZ ;  /* 0x0000002227d4723e */ /* 0x000fe200048060ff */
[C---:B------:R-:W-:Y:S01]  /*7a50*/  FMUL R43, R78.reuse, R43 ;  /* 0x0000002b4e2b7220 */ /* 0x040fe20000400000 */
[--C-:B------:R-:W-:Y:S02]  /*7a60*/  HADD2.F32 R123, -RZ, R125.reuse.H0_H0 ;  /* 0x2000007dff7b7230 */ /* 0x100fe40000004100 */
[----:B------:R-:W-:Y:S01]  /*7a70*/  FFMA R38, R81, R119, R38 ;  /* 0x0000007751267223 */ /* 0x000fe20000000026 */
[----:B------:R-:W-:Y:S01]  /*7a80*/  F2FP.SATFINITE.E5M2.F32.PACK_AB_MERGE_C R212, R33, R32, R212 ;  /* 0x0000002021d4723e */ /* 0x000fe200048060d4 */
[C---:B------:R-:W-:Y:S01]  /*7a90*/  FFMA R43, R81.reuse, R122, R43 ;  /* 0x0000007a512b7223 */ /* 0x040fe2000000002b */
[----:B------:R-:W-:Y:S01]  /*7aa0*/  FFMA R40, R81, R121, R40 ;  /* 0x0000007951287223 */ /* 0x000fe20000000028 */
[----:B------:R-:W-:Y:S01]  /*7ab0*/  ISETP.NE.AND P0, PT, R189, RZ, PT ;  /* 0x000000ffbd00720c */ /* 0x000fe20003f05270 */
[----:B------:R-:W-:Y:S01]  /*7ac0*/  FFMA R41, R81, R124, R41 ;  /* 0x0000007c51297223 */ /* 0x000fe20000000029 */
[----:B------:R-:W-:Y:S01]  /*7ad0*/  HADD2.F32 R126, -RZ, R125.H1_H1 ;  /* 0x3000007dff7e7230 */ /* 0x000fe20000004100 */
[----:B------:R-:W-:Y:S01]  /*7ae0*/  F2FP.SATFINITE.E5M2.F32.PACK_AB_MERGE_C R213, R43, R38, RZ ;  /* 0x000000262bd5723e */ /* 0x000fe200048060ff */
[----:B------:R-:W-:Y:S02]  /*7af0*/  HADD2.F32 R125, -RZ, R127.H0_H0 ;  /* 0x2000007fff7d7230 */ /* 0x000fe40000004100 */
[C---:B------:R-:W-:Y:S01]  /*7b00*/  FMUL R42, R78.reuse, R46 ;  /* 0x0000002e4e2a7220 */ /* 0x040fe20000400000 */
[----:B------:R-:W-:Y:S01]  /*7b10*/  FMUL R47, R78, R47 ;  /* 0x0000002f4e2f7220 */ /* 0x000fe20000400000 */
[--C-:B------:R-:W-:Y:S01]  /*7b20*/  HADD2.F32 R127, -RZ, R129.reuse.H0_H0 ;  /* 0x20000081ff7f7230 */ /* 0x100fe20000004100 */
[----:B------:R-:W-:Y:S01]  /*7b30*/  F2FP.SATFINITE.E5M2.F32.PACK_AB_MERGE_C R213, R37, R36, R213 ;  /* 0x0000002425d5723e */ /* 0x000fe200048060d5 */
[C---:B------:R-:W-:Y:S01]  /*7b40*/  FFMA R42, R81.reuse, R123, R42 ;  /* 0x0000007b512a7223 */ /* 0x040fe2000000002a */
[C---:B------:R-:W-:Y:S01]  /*7b50*/  FFMA R47, R81.reuse, R126, R47 ;  /* 0x0000007e512f7223 */ /* 0x040fe2000000002f */
[C---:B------:R-:W-:Y:S01]  /*7b60*/  FFMA R44, R81.reuse, R125, R44 ;  /* 0x0000007d512c7223 */ /* 0x040fe2000000002c */
[----:B------:R-:W-:Y:S01]  /*7b70*/  ISETP.NE.AND P6, PT, R204, RZ, PT ;  /* 0x000000ffcc00720c */ /* 0x000fe20003fc5270 */
[----:B------:R-:W-:Y:S01]  /*7b80*/  FFMA R45, R81, R128, R45 ;  /* 0x00000080512d7223 */ /* 0x000fe2000000002d */
[----:B------:R-:W-:Y:S01]  /*7b90*/  HADD2.F32 R130, -RZ, R129.H1_H1 ;  /* 0x30000081ff827230 */ /* 0x000fe20000004100 */
[----:B------:R-:W-:Y:S01]  /*7ba0*/  F2FP.SATFINITE.E5M2.F32.PACK_AB_MERGE_C R214, R47, R42, RZ ;  /* 0x0000002a2fd6723e */ /* 0x000fe200048060ff */
[----:B------:R-:W-:Y:S02]  /*7bb0*/  HADD2.F32 R129, -RZ, R131.H0_H0 ;  /* 0x20000083ff817230 */ /* 0x000fe40000004100 */
[C---:B------:R-:W-:Y:S01]  /*7bc0*/  FMUL R46, R78.reuse, R50 ;  /* 0x000000324e2e7220 */ /* 0x040fe20000400000 */
[C---:B------:R-:W-:Y:S01]  /*7bd0*/  FMUL R51, R78.reuse, R51 ;  /* 0x000000334e337220 */ /* 0x040fe20000400000 */
[--C-:B------:R-:W-:Y:S02]  /*7be0*/  HADD2.F32 R131, -RZ, R133.reuse.H0_H0 ;  /* 0x20000085ff837230 */ /* 0x100fe40000004100 */
[C---:B------:R-:W-:Y:S01]  /*7bf0*/  FMUL R50, R78.reuse, R54 ;  /* 0x000000364e327220 */ /* 0x040fe20000400000 */
[C---:B------:R-:W-:Y:S01]  /*7c00*/  FFMA R46, R81.reuse, R127, R46 ;  /* 0x0000007f512e7223 */ /* 0x040fe2000000002e */
[----:B------:R-:W-:Y:S02]  /*7c10*/  HADD2.F32 R134, -RZ, R133.H1_H1 ;  /* 0x30000085ff867230 */ /* 0x000fe40000004100 */
[C---:B------:R-:W-:Y:S01]  /*7c20*/  FFMA R51, R81.reuse, R130, R51 ;  /* 0x0000008251337223 */ /* 0x040fe20000000033 */
[----:B------:R-:W-:Y:S02]  /*7c30*/  HADD2.F32 R133, -RZ, R135.H0_H0 ;  /* 0x20000087ff857230 */ /* 0x000fe40000004100 */
[C---:B------:R-:W-:Y:S01]  /*7c40*/  FMUL R55, R78.reuse, R55 ;  /* 0x000000374e377220 */ /* 0x040fe20000400000 */
[C---:B------:R-:W-:Y:S01]  /*7c50*/  FFMA R48, R81.reuse, R129, R48 ;  /* 0x0000008151307223 */ /* 0x040fe20000000030 */
[C---:B------:R-:W-:Y:S01]  /*7c60*/  FFMA R49, R81.reuse, R132, R49 ;  /* 0x0000008451317223 */ /* 0x040fe20000000031 */
[--C-:B------:R-:W-:Y:S02]  /*7c70*/  HADD2.F32 R135, -RZ, R137.reuse.H0_H0 ;  /* 0x20000089ff877230 */ /* 0x100fe40000004100 */
[C---:B------:R-:W-:Y:S01]  /*7c80*/  FFMA R50, R81.reuse, R131, R50 ;  /* 0x0000008351327223 */ /* 0x040fe20000000032 */
[----:B------:R-:W-:Y:S02]  /*7c90*/  HADD2.F32 R138, -RZ, R137.H1_H1 ;  /* 0x30000089ff8a7230 */ /* 0x000fe40000004100 */
[C---:B------:R-:W-:Y:S01]  /*7ca0*/  FMUL R54, R78.reuse, R58 ;  /* 0x0000003a4e367220 */ /* 0x040fe20000400000 */
[----:B------:R-:W-:Y:S02]  /*7cb0*/  HADD2.F32 R137, -RZ, R139.H0_H0 ;  /* 0x2000008bff897230 */ /* 0x000fe40000004100 */
[C---:B------:R-:W-:Y:S01]  /*7cc0*/  FFMA R55, R81.reuse, R134, R55 ;  /* 0x0000008651377223 */ /* 0x040fe20000000037 */
        /* <DEDUP_REMOVED lines=16> */
[----:B------:R-:W-:Y:S01]  /*7dd0*/  FFMA R63, R81, R142, R63 ;  /* 0x0000008e513f7223 */ /* 0x000fe2000000003f */
[----:B------:R-:W-:Y:S01]  /*7de0*/  FMUL R67, R78, R67 ;  /* 0x000000434e437220 */ /* 0x000fe20000400000 */
[----:B------:R-:W-:Y:S01]  /*7df0*/  F2FP.SATFINITE.E5M2.F32.PACK_AB_MERGE_C R215, R51, R46, RZ ;  /* 0x0000002e33d7723e */ /* 0x000fe200048060ff */
[C---:B------:R-:W-:Y:S01]  /*7e00*/  FFMA R60, R81.reuse, R141, R60 ;  /* 0x0000008d513c7223 */ /* 0x040fe2000000003c */
[C---:B------:R-:W-:Y:S01]  /*7e10*/  FFMA R61, R81.reuse, R144, R61 ;  /* 0x00000090513d7223 */ /* 0x040fe2000000003d */
[C---:B------:R-:W-:Y:S01]  /*7e20*/  FFMA R62, R81.reuse, R143, R62 ;  /* 0x0000008f513e7223 */ /* 0x040fe2000000003e */
[----:B------:R-:W-:Y:S01]  /*7e30*/  FFMA R67, R81, R146, R67 ;  /* 0x0000009251437223 */ /* 0x000fe20000000043 */
[----:B------:R-:W-:Y:S02]  /*7e40*/  F2FP.SATFINITE.E5M2.F32.PACK_AB_MERGE_C R214, R41, R40, R214 ;  /* 0x0000002829d6723e */ /* 0x000fe400048060d6 */
[----:B------:R-:W-:Y:S02]  /*7e50*/  F2FP.SATFINITE.E5M2.F32.PACK_AB_MERGE_C R215, R45, R44, R215 ;  /* 0x0000002c2dd7723e */ /* 0x000fe400048060d7 */
[----:B------:R-:W-:Y:S02]  /*7e60*/  F2FP.SATFINITE.E5M2.F32.PACK_AB_MERGE_C R216, R55, R50, RZ ;  /* 0x0000003237d8723e */ /* 0x000fe400048060ff */
[----:B------:R-:W-:Y:S01]  /*7e70*/  F2FP.SATFINITE.E5M2.F32.PACK_AB_MERGE_C R217, R59, R54, RZ ;  /* 0x000000363bd9723e */ /* 0x000fe200048060ff */
[----:B------:R1:W-:Y:S01]  /*7e80*/  STS.128 [R195+0x8020], R212 ;  /* 0x008020d4c3007388 */ /* 0x0003e20000000c00 */
[----:B------:R-:W-:Y:S02]  /*7e90*/  F2FP.SATFINITE.E5M2.F32.PACK_AB_MERGE_C R218, R63, R58, RZ ;  /* 0x0000003a3fda723e */ /* 0x000fe400048060ff */
[----:B------:R-:W-:Y:S02]  /*7ea0*/  F2FP.SATFINITE.E5M2.F32.PACK_AB_MERGE_C R219, R67, R62, RZ ;  /* 0x0000003e43db723e */ /* 0x000fe400048060ff */
[----:B------:R-:W-:Y:S02]  /*7eb0*/  F2FP.SATFINITE.E5M2.F32.PACK_AB_MERGE_C R216, R49, R48, R216 ;  /* 0x0000003031d8723e */ /* 0x000fe400048060d8 */
[----:B------:R-:W-:Y:S02]  /*7ec0*/  F2FP.SATFINITE.E5M2.F32.PACK_AB_MERGE_C R217, R53, R52, R217 ;  /* 0x0000003435d9723e */ /* 0x000fe400048060d9 */
[----:B------:R-:W-:Y:S02]  /*7ed0*/  F2FP.SATFINITE.E5M2.F32.PACK_AB_MERGE_C R218, R57, R56, R218 ;  /* 0x0000003839da723e */ /* 0x000fe400048060da */
[----:B------:R-:W-:Y:S02]  /*7ee0*/  F2FP.SATFINITE.E5M2.F32.PACK_AB_MERGE_C R219, R61, R60, R219 ;  /* 0x0000003c3ddb723e */ /* 0x000fe400048060db */
[----:B------:R-:W-:Y:S02]  /*7ef0*/  LEA R206, R181, UR49, 0x3 ;  /* 0x00000031b5ce7c11 */ /* 0x000fe4000f8e18ff */
[----:B------:R-:W-:Y:S01]  /*7f00*/  @P6 SHF.L.U32 R207, R180, 0x1f, RZ ;  /* 0x0000001fb4cf6819 */ /* 0x000fe200000006ff */
[----:B------:R1:W-:Y:S01]  /*7f10*/  STS.128 [R194+0x8010], R216 ;  /* 0x008010d8c2007388 */ /* 0x0003e20000000c00 */
[----:B------:R-:W-:Y:S01]  /*7f20*/  @!PT LDS RZ, [RZ] ;  /* 0x00000000fffff984 */ /* 0x000fe20000000800 */
[----:B------:R-:W-:Y:S01]  /*7f30*/  @!PT LDS RZ, [RZ] ;  /* 0x00000000fffff984 */ /* 0x000fe20000000800 */
[----:B------:R-:W-:Y:S01]  /*7f40*/  @!PT LDS RZ, [RZ] ;  /* 0x00000000fffff984 */ /* 0x000fe20000000800 */
[----:B------:R-:W-:Y:S01]  /*7f50*/  @!PT LDS RZ, [RZ] ;  /* 0x00000000fffff984 */ /* 0x000fe20000000800 */
[----:B------:R2:W-:Y:S07]  /*7f60*/  MEMBAR.ALL.CTA ;  /* 0x0000000000007992 */ /* 0x0005ee0000008000 */
[----:B--2---:R-:W2:Y:S02]  /*7f70*/  FENCE.VIEW.ASYNC.S ;  /* 0x00000000000073c6 */ /* 0x004ea40000000000 */
[----:B--2---:R-:W-:Y:S06]  /*7f80*/  BAR.SYNC.DEFER_BLOCKING 0x1, 0x80 ;  /* 0x0042000000007b1d */ /* 0x004fec0000010000 */
[----:B------:R-:W-:Y:S05]  /*7f90*/  @P0 BRA `(.L_x_135) ;  /* 0x0000000000280947 */ /* 0x000fea0003800000 */
[----:B------:R-:W-:Y:S02]  /*7fa0*/  UIADD3 UR4, UPT, UPT, UR49, 0x8400, URZ ;  /* 0x0000840031047890 */ /* 0x000fe4000fffe0ff */
[----:B------:R-:W-:Y:S01]  /*7fb0*/  UIADD3 UR6, UP0, UPT, UR52, 0x680, URZ ;  /* 0x0000068034067890 */ /* 0x000fe2000ff1e0ff */
[----:B------:R-:W-:Y:S03]  /*7fc0*/  UMOV UR43, UR36 ;  /* 0x00000024002b7c82 */ /* 0x000fe60008000000 */
[----:B------:R-:W-:Y:S01]  /*7fd0*/  MOV R188, UR4 ;  /* 0x0000000400bc7c02 */ /* 0x000fe20008000f00 */
[----:B------:R-:W-:Y:S03]  /*7fe0*/  UIADD3.X UR7, UPT, UPT, URZ, UR53, URZ, UP0, !UPT ;  /* 0x00000035ff077290 */ /* 0x000fe600087fe4ff */
[----:B------:R-:W-:Y:S11]  /*7ff0*/  R2UR UR40, R188 ;  /* 0x00000000bc2872ca */ /* 0x000ff600000e0000 */
[----:B------:R-:W-:Y:S02]  /*8000*/  @!UPT UIADD3 URZ, UPT, UPT, URZ, URZ, URZ ;  /* 0x000000fffffff290 */ /* 0x000fe4000fffe0ff */
[----:B------:R2:W-:Y:S01]  /*8010*/  UTMASTG.3D [UR40], [UR6] ;  /* 0x00000028060073b5 */ /* 0x0005e20008010000 */
[----:B------:R0:W-:Y:S01]  /*8020*/  UTMACMDFLUSH ;  /* 0x00000000000079b7 */ /* 0x0001e20000000000 */
[----:B--2---:R-:W-:Y:S04]  /*8030*/  DEPBAR.LE SB0, 0x1 ;  /* 0x000080400000791a */ /* 0x004fe80000000000 */
.L_x_135:
[----:B------:R-:W-:Y:S05]  /*8040*/  BSYNC.RECONVERGENT B0 ;  /* 0x0000000000007941 */ /* 0x000fea0003800200 */
.L_x_134:
[----:B------:R-:W-:Y:S06]  /*8050*/  BAR.SYNC.DEFER_BLOCKING 0x1, 0x80 ;  /* 0x0042000000007b1d */ /* 0x000fec0000010000 */
[----:B------:R-:W2:Y:S01]  /*8060*/  @P6 SYNCS.PHASECHK.TRANS64.TRYWAIT P0, [R206+URZ+0x160], R207 ;  /* 0x000160cfce0065a7 */ /* 0x000ea200080011ff */
[----:B------:R-:W-:Y:S01]  /*8070*/  BSSY B1, `(.L_x_136) ;  /* 0x0000023000017945 */ /* 0x000fe20003800000 */
[----:B--2---:R-:W-:Y:S03]  /*8080*/  @P6 SEL R196, RZ, 0x1, !P0 ;  /* 0x00000001ffc46807 */ /* 0x004fe60004000000 */
[----:B------:R-:W-:Y:S05]  /*8090*/  @!P6 BRA `(.L_x_137) ;  /* 0x000000000080e947 */ /* 0x000fea0003800000 */
[----:B------:R-:W-:Y:S01]  /*80a0*/  ISETP.NE.AND P1, PT, R197, RZ, PT ;  /* 0x000000ffc500720c */ /* 0x000fe20003f25270 */
[----:B------:R-:W-:Y:S01]  /*80b0*/  BSSY B0, `(.L_x_138) ;  /* 0x000000a000007945 */ /* 0x000fe20003800000 */
[----:B------:R-:W-:Y:S11]  /*80c0*/  ISETP.NE.AND P0, PT, R196, RZ, PT ;  /* 0x000000ffc400720c */ /* 0x000ff60003f05270 */
[----:B------:R-:W-:Y:S04]  /*80d0*/  @P1 IMAD R0, R181, 0x2000, R186 ;  /* 0x00002000b5001824 */ /* 0x000fe800078e02ba */
[C---:B------:R-:W-:Y:S01]  /*80e0*/  @P1 IMAD.IADD R5, R0.reuse, 0x1, R199 ;  /* 0x0000000100051824 */ /* 0x040fe200078e02c7 */
[----:B------:R-:W-:Y:S03]  /*80f0*/  @P1 IADD3 R4, PT, PT, R0, R205, RZ ;  /* 0x000000cd00041210 */ /* 0x000fe60007ffe0ff */
[----:B------:R-:W-:Y:S01]  /*8100*/  @P1 IMAD.IADD R2, R198, 0x1, R5 ;  /* 0x00000001c6021824 */ /* 0x000fe200078e0205 */
[----:B------:R-:W-:Y:S06]  /*8110*/  @P0 BRA `(.L_x_139) ;  /* 0x00000000000c0947 */ /* 0x000fec0003800000 */
[----:B------:R-:W-:Y:S04]  /*8120*/  SHF.L.U32 R3, R180, 0x1f, RZ ;  /* 0x0000001fb4037819 */ /* 0x000fe800000006ff */
[----:B------:R-:W2:Y:S02]  /*8130*/  SYNCS.PHASECHK.TRANS64.TRYWAIT P0, [R206+URZ+0x160], R3 ;  /* 0x00016003ce0075a7 */ /* 0x000ea400080011ff */
[----:B--2---:R-:W-:Y:S05]  /*8140*/  @!P0 BRA `(.L_x_140) ;  /* 0x0000005000c88947 */ /* 0x004fea0003800000 */
.L_x_139:
[----:B------:R-:W-:Y:S05]  /*8150*/  BSYNC B0 ;  /* 0x0000000000007941 */ /* 0x000fea0003800000 */
.L_x_138:
[----:B------:R-:W-:Y:S01]  /*8160*/  ISETP.NE.AND P0, PT, R197, RZ, PT ;  /* 0x000000ffc500720c */ /* 0x000fe20003f05270 */
[----:B--2---:R-:W-:Y:S02]  /*8170*/  VIADD R206, R206, 0x180 ;  /* 0x00000180cece7836 */ /* 0x004fe40000000000 */
[----:B------:R-:W-:Y:S02]  /*8180*/  IMAD.U32 R3, RZ, RZ, UR37 ;  /* 0x00000025ff037e24 */ /* 0x000fe4000f8e00ff */
[----:B------:R-:W-:Y:S03]  /*8190*/  VIADD R181, R181, 0x1 ;  /* 0x00000001b5b57836 */ /* 0x000fe60000000000 */
[----:B------:R-:W-:Y:S05]  /*81a0*/  PRMT R3, R3, 0x654, R206 ;  /* 0x0000065403037816 */ /* 0x000fea00000000ce */
[----:B------:R2:W3:Y:S04]  /*81b0*/  @P0 LDS.128 R148, [R0] ;  /* 0x0000000000940984 */ /* 0x0004e80000000c00 */
[----:B------:R2:W4:Y:S04]  /*81c0*/  @P0 LDS.128 R156, [R4+0x20] ;  /* 0x00002000049c0984 */ /* 0x0005280000000c00 */
        /* <DEDUP_REMOVED lines=9> */
[----:B------:R-:W-:Y:S01]  /*8260*/  SEL R181, R181, RZ, P0 ;  /* 0x000000ffb5b57207 */ /* 0x000fe20000000000 */
[----:B-----5:R5:W-:Y:S02]  /*8270*/  SYNCS.ARRIVE.TRANS64.RED.A1T0 RZ, [R3+URZ], RZ ;  /* 0x000000ff03ff79a7 */ /* 0x020be400081004ff */
[----:B-----5:R-:W-:Y:S04]  /*8280*/  SEL R3, RZ, 0x1, P0 ;  /* 0x00000001ff037807 */ /* 0x020fe80000000000 */
[----:B--234-:R-:W-:Y:S02]  /*8290*/  LOP3.LUT R180, R180, R3, RZ, 0x3c, !PT ;  /* 0x00000003b4b47212 */ /* 0x01cfe400078e3cff */
.L_x_137:
[----:B------:R-:W-:Y:S05]  /*82a0*/  BSYNC B1 ;  /* 0x0000000000017941 */ /* 0x000fea0003800000 */
.L_x_136:
[----:B------:R-:W-:Y:S01]  /*82b0*/  VIADD R0, R80, 0x40 ;  /* 0x0000004050007836 */ /* 0x000fe20000000000 */
[----:B------:R-:W-:Y:S04]  /*82c0*/  BSSY.RECONVERGENT B6, `(.L_x_141) ;  /* 0x0000015000067945 */ /* 0x000fe80003800200 */
[----:B------:R-:W-:Y:S04]  /*82d0*/  SHF.R.U32.HI R0, RZ, 0x15, R0 ;  /* 0x00000015ff007819 */ /* 0x000fe80000011600 */
[----:B------:R-:W-:Y:S11]  /*82e0*/  LOP3.LUT P0, RZ, R0, 0x3, R173, 0x48, !PT ;  /* 0x0000000300ff7812 */ /* 0x000ff600078048ad */
[----:B------:R-:W-:Y:S02]  /*82f0*/  @!UPT UIADD3 URZ, UPT, UPT, URZ, URZ, URZ ;  /* 0x000000fffffff290 */ /* 0x000fe4000fffe0ff */
[----:B------:R-:W-:Y:S05]  /*8300*/  @!P0 BRA `(.L_x_142) ;  /* 0x0000000000408947 */ /* 0x000fea0003800000 */
[----:B------:R-:W2:Y:S01]  /*8310*/  LDCU.64 UR8, c[0x4][0x78] ;  /* 0x01000f00ff0877ac */ /* 0x000ea20008000a00 */
[----:B------:R-:W-:Y:S01]  /*8320*/  MOV R3, 0x0 ;  /* 0x0000000000037802 */ /* 0x000fe20000000f00 */
[----:B------:R-:W-:Y:S02]  /*8330*/  HFMA2 R12, -RZ, RZ, 0, 5.9604644775390625e-08 ;  /* 0x00000001ff0c7431 */ /* 0x000fe400000001ff */
[----:B------:R-:W-:Y:S02]  /*8340*/  IMAD.MOV.U32 R8, RZ, RZ, 0x192 ;  /* 0x00000192ff087424 */ /* 0x000fe400078e00ff */
[----:B------:R-:W-:Y:S01]  /*8350*/  IMAD.MOV.U32 R13, RZ, RZ, RZ ;  /* 0x000000ffff0d7224 */ /* 0x000fe200078e00ff */
[----:B------:R-:W3:Y:S01]  /*8360*/  LDCU.64 UR6, c[0x4][0x80] ;  /* 0x01001000ff0677ac */ /* 0x000ee20008000a00 */
[----:B------:R-:W4:Y:S01]  /*8370*/  LDC.64 R2, c[0x4][R3] ;  /* 0x0100000003027b82 */ /* 0x000f220000000a00 */
[----:B------:R-:W5:Y:S01]  /*8380*/  LDCU.64 UR4, c[0x4][0x18] ;  /* 0x01000300ff0477ac */ /* 0x000f620008000a00 */
[----:B--2---:R-:W-:Y:S01]  /*8390*/  MOV R5, UR9 ;  /* 0x0000000900057c02 */ /* 0x004fe20008000f00 */
[----:B------:R-:W-:Y:S01]  /*83a0*/  IMAD.U32 R4, RZ, RZ, UR8 ;  /* 0x00000008ff047e24 */ /* 0x000fe2000f8e00ff */
[----:B---3--:R-:W-:Y:S01]  /*83b0*/  MOV R7, UR7 ;  /* 0x0000000700077c02 */ /* 0x008fe20008000f00 */
[----:B------:R-:W-:Y:S01]  /*83c0*/  IMAD.U32 R6, RZ, RZ, UR6 ;  /* 0x00000006ff067e24 */ /* 0x000fe2000f8e00ff */
[----:B-----5:R-:W-:Y:S01]  /*83d0*/  MOV R11, UR5 ;  /* 0x00000005000b7c02 */ /* 0x020fe20008000f00 */
[----:B------:R-:W-:Y:S02]  /*83e0*/  IMAD.U32 R10, RZ, RZ, UR4 ;  /* 0x00000004ff0a7e24 */ /* 0x000fe4000f8e00ff */
[----:B------:R-:W-:Y:S07]  /*83f0*/  LEPC R20, `(.L_x_142) ;  /* 0x000000001014794e */ /* 0x000fee0000000000 */
[----:B-1--4-:R-:W-:Y:S05]  /*8400*/  CALL.ABS.NOINC R2 ;  /* 0x0000000002007343 */ /* 0x012fea0003c00000 */
.L_x_142:
[----:B------:R-:W-:Y:S05]  /*8410*/  BSYNC.RECONVERGENT B6 ;  /* 0x0000000000067941 */ /* 0x000fea0003800200 */
.L_x_141:
[----:B------:R-:W-:Y:S01]  /*8420*/  F2FP.F16.E5M2.UNPACK_B R4, R149 ;  /* 0x00000095ff04723e */ /* 0x000fe200020004ff */
[----:B------:R-:W-:Y:S05]  /*8430*/  WARPSYNC.ALL ;  /* 0x0000000000007948 */ /* 0x000fea0003800000 */
[----:B------:R-:W-:Y:S01]  /*8440*/  R2UR UR4, R80 ;  /* 0x00000000500472ca */ /* 0x000fe200000e0000 */
[--C-:B------:R-:W-:Y:S01]  /*8450*/  HADD2.F32 R88, -RZ, R4.reuse.H0_H0 ;  /* 0x20000004ff587230 */ /* 0x100fe20000004100 */
[-C--:B------:R-:W-:Y:S01]  /*8460*/  F2FP.F16.E5M2.UNPACK_B R0, R148.reuse ;  /* 0x00000094ff00723e */ /* 0x080fe200020004ff */
[----:B------:R-:W-:Y:S01]  /*8470*/  HADD2.F32 R83, -RZ, R4.H1_H1 ;  /* 0x30000004ff537230 */ /* 0x000fe20000004100 */
[----:B------:R-:W-:Y:S01]  /*8480*/  F2FP.F16.E5M2.UNPACK_B R4, R151 ;  /* 0x00000097ff04723e */ /* 0x000fe200020004ff */
[----:B------:R-:W-:Y:S01]  /*8490*/  BSSY.RECONVERGENT B0, `(.L_x_143) ;  /* 0x0000116000007945 */ /* 0x000fe20003800200 */
[----:B------:R-:W-:Y:S01]  /*84a0*/  F2FP.F16.E5M2.UNPACK_B R3, R148.H1 ;  /* 0x00000094ff03723e */ /* 0x000fe200030004ff */
[--C-:B------:R-:W-:Y:S01]  /*84b0*/  HADD2.F32 R2, -RZ, R0.reuse.H0_H0 ;  /* 0x20000000ff027230 */ /* 0x100fe20000004100 */
[----:B-1----:R-:W-:Y:S01]  /*84c0*/  F2FP.F16.E5M2.UNPACK_B R135, R162 ;  /* 0x000000a2ff87723e */ /* 0x002fe200020004ff */
[----:B------:R-:W-:Y:S01]  /*84d0*/  HADD2.F32 R82, -RZ, R0.H1_H1 ;  /* 0x30000000ff527230 */ /* 0x000fe20000004100 */
[----:B------:R-:W-:Y:S01]  /*84e0*/  F2FP.F16.E5M2.UNPACK_B R0, R149.H1 ;  /* 0x00000095ff00723e */ /* 0x000fe200030004ff */
[--C-:B------:R-:W-:Y:S01]  /*84f0*/  HADD2.F32 R84, -RZ, R3.reuse.H0_H0 ;  /* 0x20000003ff547230 */ /* 0x100fe20000004100 */
[----:B------:R-:W-:Y:S01]  /*8500*/  F2FP.F16.E5M2.UNPACK_B R125, R159.H1 ;  /* 0x0000009fff7d723e */ /* 0x000fe200030004ff */
[----:B------:R-:W-:Y:S01]  /*8510*/  HADD2.F32 R86, -RZ, R3.H1_H1 ;  /* 0x30000003ff567230 */ /* 0x000fe20000004100 */
[-C--:B------:R-:W-:Y:S01]  /*8520*/  F2FP.F16.E5M2.UNPACK_B R3, R150.reuse ;  /* 0x00000096ff03723e */ /* 0x080fe200020004ff */
[--C-:B------:R-:W-:Y:S01]  /*8530*/  HADD2.F32 R90, -RZ, R0.reuse.H0_H0 ;  /* 0x20000000ff5a7230 */ /* 0x100fe20000004100 */
[----:B------:R-:W-:Y:S01]  /*8540*/  ISETP.NE.AND P0, PT, R189, RZ, PT ;  /* 0x000000ffbd00720c */ /* 0x000fe20003f05270 */
[----:B------:R-:W-:Y:S01]  /*8550*/  HADD2.F32 R85, -RZ, R0.H1_H1 ;  /* 0x30000000ff557230 */ /* 0x000fe20000004100 */
[----:B------:R-:W-:Y:S01]  /*8560*/  F2FP.F16.E5M2.UNPACK_B R0, R150.H1 ;  /* 0x00000096ff00723e */ /* 0x000fe200030004ff */
[--C-:B------:R-:W-:Y:S01]  /*8570*/  HADD2.F32 R92, -RZ, R3.reuse.H0_H0 ;  /* 0x20000003ff5c7230 */ /* 0x100fe20000004100 */
[----:B------:R-:W-:Y:S01]  /*8580*/  ISETP.NE.AND P6, PT, R204, RZ, PT ;  /* 0x000000ffcc00720c */ /* 0x000fe20003fc5270 */
[----:B------:R-:W-:Y:S01]  /*8590*/  HADD2.F32 R87, -RZ, R3.H1_H1 ;  /* 0x30000003ff577230 */ /* 0x000fe20000004100 */
[----:B------:R-:W-:Y:S01]  /*85a0*/  F2FP.F16.E5M2.UNPACK_B R3, R151.H1 ;  /* 0x00000097ff03723e */ /* 0x000fe200030004ff */
[--C-:B------:R-:W-:Y:S02]  /*85b0*/  HADD2.F32 R94, -RZ, R0.reuse.H0_H0 ;  /* 0x20000000ff5e7230 */ /* 0x100fe40000004100 */
[----:B------:R-:W-:Y:S01]  /*85c0*/  HADD2.F32 R89, -RZ, R0.H1_H1 ;  /* 0x30000000ff597230 */ /* 0x000fe20000004100 */
[-C--:B------:R-:W-:Y:S01]  /*85d0*/  F2FP.F16.E5M2.UNPACK_B R0, R152.reuse ;  /* 0x00000098ff00723e */ /* 0x080fe200020004ff */
[--C-:B------:R-:W-:Y:S02]  /*85e0*/  HADD2.F32 R96, -RZ, R4.reuse.H0_H0 ;  /* 0x20000004ff607230 */ /* 0x100fe40000004100 */
[----:B------:R-:W-:Y:S01]  /*85f0*/  HADD2.F32 R91, -RZ, R4.H1_H1 ;  /* 0x30000004ff5b7230 */ /* 0x000fe20000004100 */
[-C--:B------:R-:W-:Y:S01]  /*8600*/  F2FP.F16.E5M2.UNPACK_B R4, R153.reuse ;  /* 0x00000099ff04723e */ /* 0x080fe200020004ff */
[--C-:B------:R-:W-:Y:S02]  /*8610*/  HADD2.F32 R100, -RZ, R0.reuse.H0_H0 ;  /* 0x20000000ff647230 */ /* 0x100fe40000004100 */
[----:B------:R-:W-:Y:S01]  /*8620*/  HADD2.F32 R95, -RZ, R0.H1_H1 ;  /* 0x30000000ff5f7230 */ /* 0x000fe20000004100 */
[----:B------:R-:W-:Y:S01]  /*8630*/  F2FP.F16.E5M2.UNPACK_B R0, R153.H1 ;  /* 0x00000099ff00723e */ /* 0x000fe200030004ff */
[--C-:B------:R-:W-:Y:S02]  /*8640*/  HADD2.F32 R98, -RZ, R3.reuse.H0_H0 ;  /* 0x20000003ff627230 */ /* 0x100fe40000004100 */
[----:B------:R-:W-:Y:S01]  /*8650*/  HADD2.F32 R93, -RZ, R3.H1_H1 ;  /* 0x30000003ff5d7230 */ /* 0x000fe20000004100 */
[----:B------:R-:W-:Y:S01]  /*8660*/  F2FP.F16.E5M2.UNPACK_B R3, R152.H1 ;  /* 0x00000098ff03723e */ /* 0x000fe200030004ff */
[--C-:B------:R-:W-:Y:S02]  /*8670*/  HADD2.F32 R106, -RZ, R0.reuse.H0_H0 ;  /* 0x20000000ff6a7230 */ /* 0x100fe40000004100 */
[----:B------:R-:W-:Y:S01]  /*8680*/  HADD2.F32 R101, -RZ, R0.H1_H1 ;  /* 0x30000000ff657230 */ /* 0x000fe20000004100 */
[-C--:B------:R-:W-:Y:S01]  /*8690*/  F2FP.F16.E5M2.UNPACK_B R0, R154.reuse.H1 ;  /* 0x0000009aff00723e */ /* 0x080fe200030004ff */
[--C-:B------:R-:W-:Y:S02]  /*86a0*/  HADD2.F32 R104, -RZ, R4.reuse.H0_H0 ;  /* 0x20000004ff687230 */ /* 0x100fe40000004100 */
[----:B------:R-:W-:Y:S01]  /*86b0*/  HADD2.F32 R99, -RZ, R4.H1_H1 ;  /* 0x30000004ff637230 */ /* 0x000fe20000004100 */
[----:B------:R-:W-:Y:S01]  /*86c0*/  F2FP.F16.E5M2.UNPACK_B R4, R155 ;  /* 0x0000009bff04723e */ /* 0x000fe200020004ff */
[--C-:B------:R-:W-:Y:S02]  /*86d0*/  HADD2.F32 R102, -RZ, R3.reuse.H0_H0 ;  /* 0x20000003ff667230 */ /* 0x100fe40000004100 */
[----:B------:R-:W-:Y:S01]  /*86e0*/  HADD2.F32 R97, -RZ, R3.H1_H1 ;  /* 0x30000003ff617230 */ /* 0x000fe20000004100 */
[----:B------:R-:W-:Y:S01]  /*86f0*/  F2FP.F16.E5M2.UNPACK_B R3, R154 ;  /* 0x0000009aff03723e */ /* 0x000fe200020004ff */
[--C-:B------:R-:W-:Y:S02]  /*8700*/  HADD2.F32 R110, -RZ, R0.reuse.H0_H0 ;  /* 0x20000000ff6e7230 */ /* 0x100fe40000004100 */
[----:B------:R-:W-:Y:S01]  /*8710*/  HADD2.F32 R105, -RZ, R0.H1_H1 ;  /* 0x30000000ff697230 */ /* 0x000fe20000004100 */
[-C--:B------:R-:W-:Y:S01]  /*8720*/  F2FP.F16.E5M2.UNPACK_B R0, R156.reuse ;  /* 0x0000009cff00723e */ /* 0x080fe200020004ff */
[--C-:B------:R-:W-:Y:S02]  /*8730*/  HADD2.F32 R112, -RZ, R4.reuse.H0_H0 ;  /* 0x20000004ff707230 */ /* 0x100fe40000004100 */
[----:B------:R-:W-:Y:S01]  /*8740*/  HADD2.F32 R107, -RZ, R4.H1_H1 ;  /* 0x30000004ff6b7230 */ /* 0x000fe20000004100 */
[----:B------:R-:W-:Y:S01]  /*8750*/  F2FP.F16.E5M2.UNPACK_B R4, R157 ;  /* 0x0000009dff04723e */ /* 0x000fe200020004ff */
[--C-:B------:R-:W-:Y:S02]  /*8760*/  HADD2.F32 R108, -RZ, R3.reuse.H0_H0 ;  /* 0x20000003ff6c7230 */ /* 0x100fe40000004100 */
[----:B------:R-:W-:Y:S01]  /*8770*/  HADD2.F32 R103, -RZ, R3.H1_H1 ;  /* 0x30000003ff677230 */ /* 0x000fe20000004100 */
[----:B------:R-:W-:Y:S01]  /*8780*/  F2FP.F16.E5M2.UNPACK_B R3, R155.H1 ;  /* 0x0000009bff03723e */ /* 0x000fe200030004ff */
[--C-:B------:R-:W-:Y:S02]  /*8790*/  HADD2.F32 R116, -RZ, R0.reuse.H0_H0 ;  /* 0x20000000ff747230 */ /* 0x100fe40000004100 */
[----:B------:R-:W-:Y:S01]  /*87a0*/  HADD2.F32 R111, -RZ, R0.H1_H1 ;  /* 0x30000000ff6f7230 */ /* 0x000fe20000004100 */
[----:B------:R-:W-:Y:S01]  /*87b0*/  F2FP.F16.E5M2.UNPACK_B R0, R156.H1 ;  /* 0x0000009cff00723e */ /* 0x000fe200030004ff */
[--C-:B------:R-:W-:Y:S02]  /*87c0*/  HADD2.F32 R120, -RZ, R4.reuse.H0_H0 ;  /* 0x20000004ff787230 */ /* 0x100fe40000004100 */
[----:B------:R-:W-:Y:S02]  /*87d0*/  HADD2.F32 R115, -RZ, R4.H1_H1 ;  /* 0x30000004ff737230 */ /* 0x000fe40000004100 */
[--C-:B------:R-:W-:Y:S01]  /*87e0*/  HADD2.F32 R114, -RZ, R3.reuse.H0_H0 ;  /* 0x20000003ff727230 */ /* 0x100fe20000004100 */
[----:B------:R-:W1:Y:S01]  /*87f0*/  LDTM.x64 R4, tmem[UR4+0x40] ;  /* 0x00004004000479ee */ /* 0x000e620008340000 */
[----:B------:R-:W-:Y:S01]  /*8800*/  HADD2.F32 R109, -RZ, R3.H1_H1 ;  /* 0x30000003ff6d7230 */ /* 0x000fe20000004100 */
[----:B------:R-:W-:Y:S01]  /*8810*/  F2FP.F16.E5M2.UNPACK_B R3, R157.H1 ;  /* 0x0000009dff03723e */ /* 0x000fe200030004ff */
        /* <DEDUP_REMOVED lines=14> */
[----:B------:R-:W-:Y:S01]  /*8900*/  F2FP.F16.E5M2.UNPACK_B R0, R160.H1 ;  /* 0x000000a0ff00723e */ /* 0x000fe200030004ff */
[--C-:B------:R-:W-:Y:S02]  /*8910*/  HADD2.F32 R132, -RZ, R3.reuse.H0_H0 ;  /* 0x20000003ff847230 */ /* 0x100fe40000004100 */
[C---:B-1----:R-:W-:Y:S01]  /*8920*/  FMUL R7, R78.reuse, R7 ;  /* 0x000000074e077220 */ /* 0x042fe20000400000 */
        /* <DEDUP_REMOVED lines=10> */
[C---:B------:R-:W-:Y:S01]  /*89d0*/  FMUL R0, R78.reuse, R4 ;  /* 0x000000044e007220 */ /* 0x040fe20000400000 */
[--C-:B------:R-:W-:Y:S01]  /*89e0*/  HADD2.F32 R140, -RZ, R135.reuse.H0_H0 ;  /* 0x20000087ff8c7230 */ /* 0x100fe20000004100 */
[----:B------:R-:W-:Y:S01]  /*89f0*/  F2FP.F16.E5M2.UNPACK_B R4, R163 ;  /* 0x000000a3ff04723e */ /* 0x000fe200020004ff */
[----:B------:R-:W-:Y:S02]  /*8a00*/  HADD2.F32 R135, -RZ, R135.H1_H1 ;  /* 0x30000087ff877230 */ /* 0x000fe40000004100 */
[C---:B------:R-:W-:Y:S01]  /*8a10*/  FFMA R0, R81.reuse, R2, R0 ;  /* 0x0000000251007223 */ /* 0x040fe20000000000 */
[C---:B------:R-:W-:Y:S01]  /*8a20*/  FMUL R2, R78.reuse, R5 ;  /* 0x000000054e027220 */ /* 0x040fe20000400000 */
[--C-:B------:R-:W-:Y:S01]  /*8a30*/  HADD2.F32 R142, -RZ, R3.reuse.H0_H0 ;  /* 0x20000003ff8e7230 */ /* 0x100fe20000004100 */
[----:B------:R-:W-:Y:S01]  /*8a40*/  F2FP.F16.E5M2.UNPACK_B R5, R163.H1 ;  /* 0x000000a3ff05723e */ /* 0x000fe200030004ff */
[----:B------:R-:W-:Y:S02]  /*8a50*/  HADD2.F32 R137, -RZ, R3.H1_H1 ;  /* 0x30000003ff897230 */ /* 0x000fe40000004100 */
[C---:B------:R-:W-:Y:S01]  /*8a60*/  FFMA R2, R81.reuse, R82, R2 ;  /* 0x0000005251027223 */ /* 0x040fe20000000002 */
[--C-:B------:R-:W-:Y:S02]  /*8a70*/  HADD2.F32 R82, -RZ, R4.reuse.H0_H0 ;  /* 0x20000004ff527230 */ /* 0x100fe40000004100 */
[C---:B------:R-:W-:Y:S01]  /*8a80*/  FMUL R3, R78.reuse, R6 ;  /* 0x000000064e037220 */ /* 0x040fe20000400000 */
[----:B------:R-:W-:Y:S02]  /*8a90*/  HADD2.F32 R139, -RZ, R4.H1_H1 ;  /* 0x30000004ff8b7230 */ /* 0x000fe40000004100 */
[C---:B------:R-:W-:Y:S01]  /*8aa0*/  FMUL R4, R78.reuse, R9 ;  /* 0x000000094e047220 */ /* 0x040fe20000400000 */
[--C-:B------:R-:W-:Y:S02]  /*8ab0*/  HADD2.F32 R141, -RZ, R5.reuse.H1_H1 ;  /* 0x30000005ff8d7230 */ /* 0x100fe40000004100 */
[C---:B------:R-:W-:Y:S01]  /*8ac0*/  FFMA R3, R81.reuse, R84, R3 ;  /* 0x0000005451037223 */ /* 0x040fe20000000003 */
[----:B------:R-:W-:Y:S01]  /*8ad0*/  FFMA R7, R81, R86, R7 ;  /* 0x0000005651077223 */ /* 0x000fe20000000007 */
[----:B------:R-:W-:Y:S02]  /*8ae0*/  HADD2.F32 R84, -RZ, R5.H0_H0 ;  /* 0x20000005ff547230 */ /* 0x000fe40000004100 */
[C---:B------:R-:W-:Y:S01]  /*8af0*/  FMUL R5, R78.reuse, R10 ;  /* 0x0000000a4e057220 */ /* 0x040fe20000400000 */
[C---:B------:R-:W-:Y:S01]  /*8b00*/  FMUL R6, R78.reuse, R11 ;  /* 0x0000000b4e067220 */ /* 0x040fe20000400000 */
[C---:B------:R-:W-:Y:S01]  /*8b10*/  FMUL R11, R78.reuse, R16 ;  /* 0x000000104e0b7220 */ /* 0x040fe20000400000 */
[----:B------:R-:W-:Y:S01]  /*8b20*/  F2FP.SATFINITE.E5M2.F32.PACK_AB_MERGE_C R143, R7, R3, RZ ;  /* 0x00000003078f723e */ /* 0x000fe200048060ff */
[C---:B------:R-:W-:Y:S01]  /*8b30*/  FMUL R3, R78.reuse, R8 ;  /* 0x000000084e037220 */ /* 0x040fe20000400000 */
[C---:B------:R-:W-:Y:S01]  /*8b40*/  FMUL R7, R78.reuse, R12 ;  /* 0x0000000c4e077220 */ /* 0x040fe20000400000 */
[C---:B------:R-:W-:Y:S01]  /*8b50*/  FMUL R8, R78.reuse, R13 ;  /* 0x0000000d4e087220 */ /* 0x040fe20000400000 */
[C---:B------:R-:W-:Y:S01]  /*8b60*/  FMUL R12, R78.reuse, R17 ;  /* 0x000000114e0c7220 */ /* 0x040fe20000400000 */
[C---:B------:R-:W-:Y:S01]  /*8b70*/  FFMA R3, R81.reuse, R88, R3 ;  /* 0x0000005851037223 */ /* 0x040fe20000000003 */
[C---:B------:R-:W-:Y:S01]  /*8b80*/  FFMA R4, R81.reuse, R83, R4 ;  /* 0x0000005351047223 */ /* 0x040fe20000000004 */
[C---:B------:R-:W-:Y:S01]  /*8b90*/  FFMA R5, R81.reuse, R90, R5 ;  /* 0x0000005a51057223 */ /* 0x040fe20000000005 */
[C---:B------:R-:W-:Y:S01]  /*8ba0*/  FFMA R6, R81.reuse, R85, R6 ;  /* 0x0000005551067223 */ /* 0x040fe20000000006 */
[C---:B------:R-:W-:Y:S01]  /*8bb0*/  FFMA R7, R81.reuse, R92, R7 ;  /* 0x0000005c51077223 */ /* 0x040fe20000000007 */
[C---:B------:R-:W-:Y:S01]  /*8bc0*/  FFMA R8, R81.reuse, R87, R8 ;  /* 0x0000005751087223 */ /* 0x040fe20000000008 */
[C---:B------:R-:W-:Y:S01]  /*8bd0*/  FMUL R16, R78.reuse, R21 ;  /* 0x000000154e107220 */ /* 0x040fe20000400000 */
[----:B------:R-:W-:Y:S01]  /*8be0*/  FMUL R9, R78, R14 ;  /* 0x0000000e4e097220 */ /* 0x000fe20000400000 */
[----:B------:R-:W-:Y:S01]  /*8bf0*/  F2FP.SATFINITE.E5M2.F32.PACK_AB_MERGE_C R5, R6, R5, RZ ;  /* 0x000000050605723e */ /* 0x000fe200048060ff */
[C---:B------:R-:W-:Y:S01]  /*8c00*/  FMUL R10, R78.reuse, R15 ;  /* 0x0000000f4e0a7220 */ /* 0x040fe20000400000 */
[C---:B------:R-:W-:Y:S01]  /*8c10*/  FMUL R15, R78.reuse, R20 ;  /* 0x000000144e0f7220 */ /* 0x040fe20000400000 */
[C---:B------:R-:W-:Y:S01]  /*8c20*/  FFMA R9, R81.reuse, R94, R9 ;  /* 0x0000005e51097223 */ /* 0x040fe20000000009 */
[C---:B------:R-:W-:Y:S01]  /*8c30*/  FMUL R20, R78.reuse, R25 ;  /* 0x000000194e147220 */ /* 0x040fe20000400000 */
[C---:B------:R-:W-:Y:S01]  /*8c40*/  FFMA R10, R81.reuse, R89, R10 ;  /* 0x00000059510a7223 */ /* 0x040fe2000000000a */
[C---:B------:R-:W-:Y:S01]  /*8c50*/  FFMA R11, R81.reuse, R96, R11 ;  /* 0x00000060510b7223 */ /* 0x040fe2000000000b */
[C---:B------:R-:W-:Y:S01]  /*8c60*/  FFMA R12, R81.reuse, R91, R12 ;  /* 0x0000005b510c7223 */ /* 0x040fe2000000000c */
[C---:B------:R-:W-:Y:S01]  /*8c70*/  FMUL R13, R78.reuse, R18 ;  /* 0x000000124e0d7220 */ /* 0x040fe20000400000 */
[----:B------:R-:W-:Y:S01]  /*8c80*/  FMUL R14, R78, R19 ;  /* 0x000000134e0e7220 */ /* 0x000fe20000400000 */
[----:B------:R-:W-:Y:S01]  /*8c90*/  F2FP.SATFINITE.E5M2.F32.PACK_AB_MERGE_C R9, R10, R9, RZ ;  /* 0x000000090a09723e */ /* 0x000fe200048060ff */
[C---:B------:R-:W-:Y:S01]  /*8ca0*/  FMUL R19, R78.reuse, R24 ;  /* 0x000000184e137220 */ /* 0x040fe20000400000 */
        /* <DEDUP_REMOVED lines=17> */
[----:B------:R-:W-:Y:S01]  /*8dc0*/  FMUL R27, R78, R32 ;  /* 0x000000204e1b7220 */ /* 0x000fe20000400000 */
[C---:B------:R-:W-:Y:S01]  /*8dd0*/  FFMA R21, R81.reuse, R106, R21 ;  /* 0x0000006a51157223 */ /* 0x040fe20000000015 */
[C---:B------:R-:W-:Y:S01]  /*8de0*/  FFMA R22, R81.reuse, R101, R22 ;  /* 0x0000006551167223 */ /* 0x040fe20000000016 */
[----:B------:R-:W-:Y:S01]  /*8df0*/  F2FP.SATFINITE.E5M2.F32.PACK_AB_MERGE_C R16, R16, R15, R17 ;  /* 0x0000000f1010723e */ /* 0x000fe20004806011 */
[C---:B------:R-:W-:Y:S01]  /*8e00*/  FFMA R23, R81.reuse, R108, R23 ;  /* 0x0000006c51177223 */ /* 0x040fe20000000017 */
[C---:B------:R-:W-:Y:S01]  /*8e10*/  FFMA R24, R81.reuse, R103, R24 ;  /* 0x0000006751187223 */ /* 0x040fe20000000018 */
[----:B------:R-:W-:Y:S01]  /*8e20*/  FMUL R32, R78, R37 ;  /* 0x000000254e207220 */ /* 0x000fe20000400000 */
[----:B------:R-:W-:Y:S01]  /*8e30*/  F2FP.SATFINITE.E5M2.F32.PACK_AB_MERGE_C R21, R22, R21, RZ ;  /* 0x000000151615723e */ /* 0x000fe200048060ff */
[C---:B------:R-:W-:Y:S01]  /*8e40*/  FMUL R25, R78.reuse, R30 ;  /* 0x0000001e4e197220 */ /* 0x040fe20000400000 */
[C---:B------:R-:W-:Y:S01]  /*8e50*/  FMUL R26, R78.reuse, R31 ;  /* 0x0000001f4e1a7220 */ /* 0x040fe20000400000 */
[----:B------:R-:W-:Y:S01]  /*8e60*/  FMUL R31, R78, R36 ;  /* 0x000000244e1f7220 */ /* 0x000fe20000400000 */
[----:B------:R-:W-:Y:S01]  /*8e70*/  F2FP.SATFINITE.E5M2.F32.PACK_AB_MERGE_C R17, R20, R19, R21 ;  /* 0x000000131411723e */ /* 0x000fe20004806015 */
        /* <DEDUP_REMOVED lines=8> */
[----:B------:R-:W-:Y:S01]  /*8f00*/  FMUL R35, R78, R40 ;  /* 0x000000284e237220 */ /* 0x000fe20000400000 */
[C---:B------:R-:W-:Y:S01]  /*8f10*/  FFMA R29, R81.reuse, R114, R29 ;  /* 0x00000072511d7223 */ /* 0x040fe2000000001d */
[----:B------:R-:W-:Y:S01]  /*8f20*/  F2FP.SATFINITE.E5M2.F32.PACK_AB_MERGE_C R18, R24, R23, R18 ;  /* 0x000000171812723e */ /* 0x000fe20004806012 */
        /* <DEDUP_REMOVED lines=22> */
[C---:B------:R-:W-:Y:S01]  /*9090*/  FMUL R41, R78.reuse, R46 ;  /* 0x0000002e4e297220 */ /* 0x040fe20000400000 */
[C---:B------:R-:W-:Y:S01]  /*90a0*/  FMUL R42, R78.reuse, R47 ;  /* 0x0000002f4e2a7220 */ /* 0x040fe20000400000 */
[C---:B------:R-:W-:Y:S01]  /*90b0*/  FFMA R40, R81.reuse, R119, R40 ;  /* 0x0000007751287223 */ /* 0x040fe20000000028 */
[--C-:B------:R-:W-:Y:S02]  /*90c0*/  HADD2.F32 R130, -RZ, R125.reuse.H0_H0 ;  /* 0x2000007dff827230 */ /* 0x100fe40000004100 */
[C---:B------:R-:W-:Y:S01]  /*90d0*/  FFMA R41, R81.reuse, R126, R41 ;  /* 0x0000007e51297223 */ /* 0x040fe20000000029 */
[----:B------:R-:W-:Y:S02]  /*90e0*/  HADD2.F32 R125, -RZ, R125.H1_H1 ;  /* 0x3000007dff7d7230 */ /* 0x000fe40000004100 */
[C---:B------:R-:W-:Y:S01]  /*90f0*/  FMUL R45, R78.reuse, R50 ;  /* 0x000000324e2d7220 */ /* 0x040fe20000400000 */
[C---:B------:R-:W-:Y:S01]  /*9100*/  FFMA R42, R81.reuse, R121, R42 ;  /* 0x00000079512a7223 */ /* 0x040fe2000000002a */
[C---:B------:R-:W-:Y:S01]  /*9110*/  FMUL R46, R78.reuse, R51 ;  /* 0x000000334e2e7220 */ /* 0x040fe20000400000 */
[C---:B------:R-:W-:Y:S01]  /*9120*/  FFMA R43, R81.reuse, R128, R43 ;  /* 0x00000080512b7223 */ /* 0x040fe2000000002b */
[C---:B------:R-:W-:Y:S01]  /*9130*/  FMUL R47, R78.reuse, R52 ;  /* 0x000000344e2f7220 */ /* 0x040fe20000400000 */
        /* <DEDUP_REMOVED lines=10> */
[C---:B------:R-:W-:Y:S01]  /*91e0*/  FFMA R45, R81.reuse, R130, R45 ;  /* 0x00000082512d7223 */ /* 0x040fe2000000002d */
[C---:B------:R-:W-:Y:S01]  /*91f0*/  FMUL R59, R78.reuse, R64 ;  /* 0x000000404e3b7220 */ /* 0x040fe20000400000 */
[C---:B------:R-:W-:Y:S01]  /*9200*/  FMUL R60, R78.reuse, R65 ;  /* 0x000000414e3c7220 */ /* 0x040fe20000400000 */
[C---:B------:R-:W-:Y:S01]  /*9210*/  FMUL R61, R78.reuse, R66 ;  /* 0x000000424e3d7220 */ /* 0x040fe20000400000 */
[----:B------:R-:W-:Y:S01]  /*9220*/  FMUL R62, R78, R67 ;  /* 0x000000434e3e7220 */ /* 0x000fe20000400000 */
[C---:B------:R-:W-:Y:S01]  /*9230*/  FFMA R46, R81.reuse, R125, R46 ;  /* 0x0000007d512e7223 */ /* 0x040fe2000000002e */
[----:B------:R-:W-:Y:S01]  /*9240*/  F2FP.SATFINITE.E5M2.F32.PACK_AB_MERGE_C R64, R2, R0, R143 ;  /* 0x000000000240723e */ /* 0x000fe2000480608f */
[C---:B------:R-:W-:Y:S01]  /*9250*/  FFMA R47, R81.reuse, R132, R47 ;  /* 0x00000084512f7223 */ /* 0x040fe2000000002f */
[----:B------:R-:W-:Y:S01]  /*9260*/  F2FP.SATFINITE.E5M2.F32.PACK_AB_MERGE_C R65, R4, R3, R5 ;  /* 0x000000030441723e */ /* 0x000fe20004806005 */
[C---:B------:R-:W-:Y:S01]  /*9270*/  FFMA R48, R81.reuse, R127, R48 ;  /* 0x0000007f51307223 */ /* 0x040fe20000000030 */
[----:B------:R-:W-:Y:S01]  /*9280*/  F2FP.SATFINITE.E5M2.F32.PACK_AB_MERGE_C R66, R8, R7, R9 ;  /* 0x000000070842723e */ /* 0x000fe20004806009 */
[C---:B------:R-:W-:Y:S01]  /*9290*/  FFMA R49, R81.reuse, R134, R49 ;  /* 0x0000008651317223 */ /* 0x040fe20000000031 */
[----:B------:R-:W-:Y:S01]  /*92a0*/  F2FP.SATFINITE.E5M2.F32.PACK_AB_MERGE_C R67, R12, R11, R13 ;  /* 0x0000000b0c43723e */ /* 0x000fe2000480600d */
[----:B------:R-:W-:Y:S01]  /*92b0*/  FMUL R53, R78, R58 ;  /* 0x0000003a4e357220 */ /* 0x000fe20000400000 */
[C---:B------:R-:W-:Y:S01]  /*92c0*/  FFMA R50, R81.reuse, R129, R50 ;  /* 0x0000008151327223 */ /* 0x040fe20000000032 */
[C---:B------:R-:W-:Y:S01]  /*92d0*/  FFMA R51, R81.reuse, R136, R51 ;  /* 0x0000008851337223 */ /* 0x040fe20000000033 */
[C---:B------:R-:W-:Y:S01]  /*92e0*/  FFMA R52, R81.reuse, R131, R52 ;  /* 0x0000008351347223 */ /* 0x040fe20000000034 */
[----:B------:R1:W-:Y:S01]  /*92f0*/  STS.128 [R172+UR49+0xa400], R64 ;  /* 0x00a40040ac007988 */ /* 0x0003e20008000c31 */
[C---:B------:R-:W-:Y:S01]  /*9300*/  FFMA R53, R81.reuse, R138, R53 ;  /* 0x0000008a51357223 */ /* 0x040fe20000000035 */
[----:B------:R-:W-:Y:S01]  /*9310*/  F2FP.SATFINITE.E5M2.F32.PACK_AB_MERGE_C R37, R38, R37, RZ ;  /* 0x000000252625723e */ /* 0x000fe200048060ff */
[C---:B------:R-:W-:Y:S01]  /*9320*/  FFMA R54, R81.reuse, R133, R54 ;  /* 0x0000008551367223 */ /* 0x040fe20000000036 */
[----:B------:R-:W-:Y:S01]  /*9330*/  FMUL R58, R78, R63 ;  /* 0x0000003f4e3a7220 */ /* 0x000fe20000400000 */
[C---:B------:R-:W-:Y:S01]  /*9340*/  FFMA R55, R81.reuse, R140, R55 ;  /* 0x0000008c51377223 */ /* 0x040fe20000000037 */
[C---:B------:R-:W-:Y:S01]  /*9350*/  FFMA R56, R81.reuse, R135, R56 ;  /* 0x0000008751387223 */ /* 0x040fe20000000038 */
[C---:B------:R-:W-:Y:S01]  /*9360*/  FFMA R57, R81.reuse, R142, R57 ;  /* 0x0000008e51397223 */ /* 0x040fe20000000039 */
[----:B------:R1:W-:Y:S01]  /*9370*/  STS.128 [R193+0xa010], R16 ;  /* 0x00a01010c1007388 */ /* 0x0003e20000000c00 */
[----:B------:R-:W-:Y:S01]  /*9380*/  F2FP.SATFINITE.E5M2.F32.PACK_AB_MERGE_C R33, R36, R35, R37 ;  /* 0x000000232421723e */ /* 0x000fe20004806025 */
[C---:B------:R-:W-:Y:S01]  /*9390*/  FFMA R58, R81.reuse, R137, R58 ;  /* 0x00000089513a7223 */ /* 0x040fe2000000003a */
[----:B------:R-:W-:Y:S01]  /*93a0*/  F2FP.SATFINITE.E5M2.F32.PACK_AB_MERGE_C R34, R42, R41, RZ ;  /* 0x000000292a22723e */ /* 0x000fe200048060ff */
[C---:B------:R-:W-:Y:S01]  /*93b0*/  FFMA R59, R81.reuse, R82, R59 ;  /* 0x00000052513b7223 */ /* 0x040fe2000000003b */
[----:B------:R-:W-:Y:S01]  /*93c0*/  F2FP.SATFINITE.E5M2.F32.PACK_AB_MERGE_C R35, R46, R45, RZ ;  /* 0x0000002d2e23723e */ /* 0x000fe200048060ff */
        /* <DEDUP_REMOVED lines=25> */
[----:B------:R-:W-:Y:S02]  /*9560*/  UIADD3 UR8, UP0, UPT, UR52, 0x680, URZ ;  /* 0x0000068034087890 */ /* 0x000fe4000ff1e0ff */
[----:B------:R-:W-:Y:S02]  /*9570*/  UIADD3 UR5, UPT, UPT, UR41, 0x40, URZ ;  /* 0x0000004029057890 */ /* 0x000fe4000fffe0ff */
[----:B------:R-:W-:Y:S02]  /*9580*/  UIADD3 UR4, UPT, UPT, UR49, 0xa400, URZ ;  /* 0x0000a40031047890 */ /* 0x000fe4000fffe0ff */
[----:B------:R-:W-:Y:S01]  /*9590*/  UIADD3.X UR9, UPT, UPT, URZ, UR53, URZ, UP0, !UPT ;  /* 0x00000035ff097290 */ /* 0x000fe200087fe4ff */
[----:B------:R-:W-:Y:S01]  /*95a0*/  UMOV UR6, UR42 ;  /* 0x0000002a00067c82 */ /* 0x000fe20008000000 */
[----:B------:R-:W-:Y:S07]  /*95b0*/  UMOV UR7, UR36 ;  /* 0x0000002400077c82 */ /* 0x000fee0008000000 */
[----:B------:R2:W-:Y:S01]  /*95c0*/  UTMASTG.3D [UR4], [UR8] ;  /* 0x00000004080073b5 */ /* 0x0005e20008010000 */
[----:B------:R0:W-:Y:S01]  /*95d0*/  UTMACMDFLUSH ;  /* 0x00000000000079b7 */ /* 0x0001e20000000000 */
[----:B--2---:R-:W-:Y:S04]  /*95e0*/  DEPBAR.LE SB0, 0x1 ;  /* 0x000080400000791a */ /* 0x004fe80000000000 */
.L_x_144:
[----:B------:R-:W-:Y:S05]  /*95f0*/  BSYNC.RECONVERGENT B0 ;  /* 0x0000000000007941 */ /* 0x000fea0003800200 */
.L_x_143:
        /* <DEDUP_REMOVED lines=16> */
.L_x_148:
[----:B------:R-:W-:Y:S05]  /*9700*/  BSYNC B0 ;  /* 0x0000000000007941 */ /* 0x000fea0003800000 */
.L_x_147:
        /* <DEDUP_REMOVED lines=20> */
.L_x_146:
[----:B------:R-:W-:Y:S05]  /*9850*/  BSYNC B1 ;  /* 0x0000000000017941 */ /* 0x000fea0003800000 */
.L_x_145:
[----:B--2---:R-:W-:Y:S01]  /*9860*/  VIADD R0, R80, 0x80 ;  /* 0x0000008050007836 */ /* 0x004fe20000000000 */
        /* <DEDUP_REMOVED lines=10> */
[----:B------:R-:W5:Y:S01]  /*9910*/  LDCU.64 UR6, c[0x4][0x80] ;  /* 0x01001000ff0677ac */ /* 0x000f620008000a00 */
[----:B------:R-:W1:Y:S01]  /*9920*/  LDC.64 R2, c[0x4][R3] ;  /* 0x0100000003027b82 */ /* 0x000e620000000a00 */
[----:B------:R-:W3:Y:S01]  /*9930*/  LDCU.64 UR4, c[0x4][0x18] ;  /* 0x01000300ff0477ac */ /* 0x000ee20008000a00 */
[----:B--2---:R-:W-:Y:S01]  /*9940*/  MOV R5, UR9 ;  /* 0x0000000900057c02 */ /* 0x004fe20008000f00 */
[----:B------:R-:W-:Y:S01]  /*9950*/  IMAD.U32 R4, RZ, RZ, UR8 ;  /* 0x00000008ff047e24 */ /* 0x000fe2000f8e00ff */
[----:B-----5:R-:W-:Y:S01]  /*9960*/  MOV R7, UR7 ;  /* 0x0000000700077c02 */ /* 0x020fe20008000f00 */
[----:B------:R-:W-:Y:S01]  /*9970*/  IMAD.U32 R6, RZ, RZ, UR6 ;  /* 0x00000006ff067e24 */ /* 0x000fe2000f8e00ff */
[----:B---3--:R-:W-:Y:S01]  /*9980*/  MOV R11, UR5 ;  /* 0x00000005000b7c02 */ /* 0x008fe20008000f00 */
[----:B------:R-:W-:Y:S02]  /*9990*/  IMAD.U32 R10, RZ, RZ, UR4 ;  /* 0x00000004ff0a7e24 */ /* 0x000fe4000f8e00ff */
[----:B------:R-:W-:Y:S07]  /*99a0*/  LEPC R20, `(.L_x_151) ;  /* 0x000000001014794e */ /* 0x000fee0000000000 */
[----:B-1--4-:R-:W-:Y:S05]  /*99b0*/  CALL.ABS.NOINC R2 ;  /* 0x0000000002007343 */ /* 0x012fea0003c00000 */
.L_x_151:
[----:B------:R-:W-:Y:S05]  /*99c0*/  BSYNC.RECONVERGENT B6 ;  /* 0x0000000000067941 */ /* 0x000fea0003800200 */
.L_x_150:
[----:B---3--:R-:W-:Y:S01]  /*99d0*/  F2FP.F16.E5M2.UNPACK_B R4, R149 ;  /* 0x00000095ff04723e */ /* 0x008fe200020004ff */
        /* <DEDUP_REMOVED lines=13> */
[----:B----4-:R-:W-:Y:S01]  /*9ab0*/  F2FP.F16.E5M2.UNPACK_B R125, R159.H1 ;  /* 0x0000009fff7d723e */ /* 0x010fe200030004ff */
        /* <DEDUP_REMOVED lines=262> */
[----:B------:R-:W-:Y:S02]  /*ab20*/  UIADD3 UR8, UP0, UPT, UR52, 0x680, URZ ;  /* 0x0000068034087890 */ /* 0x000fe4000ff1e0ff */
[----:B------:R-:W-:Y:S02]  /*ab30*/  UIADD3 UR5, UPT, UPT, UR41, 0x80, URZ ;  /* 0x0000008029057890 */ /* 0x000fe4000fffe0ff */
[----:B------:R-:W-:Y:S01]  /*ab40*/  MOV R188, UR10 ;  /* 0x0000000a00bc7c02 */ /* 0x000fe20008000f00 */
[----:B------:R-:W-:Y:S01]  /*ab50*/  UIADD3.X UR9, UPT, UPT, URZ, UR53, URZ, UP0, !UPT ;  /* 0x00000035ff097290 */ /* 0x000fe200087fe4ff */
[----:B------:R-:W-:Y:S02]  /*ab60*/  UMOV UR6, UR42 ;  /* 0x0000002a00067c82 */ /* 0x000fe40008000000 */
[----:B------:R-:W-:Y:S01]  /*ab70*/  R2UR UR4, R188 ;  /* 0x00000000bc0472ca */ /* 0x000fe200000e0000 */
[----:B------:R-:W-:Y:S11]  /*ab80*/  UMOV UR7, UR36 ;  /* 0x0000002400077c82 */ /* 0x000ff60008000000 */
[----:B------:R-:W-:Y:S01]  /*ab90*/  @!UPT UIADD3 URZ, UPT, UPT, URZ, URZ, URZ ;  /* 0x000000fffffff290 */ /* 0x000fe2000fffe0ff */
[----:B------:R2:W-:Y:S01]  /*aba0*/  UTMASTG.3D [UR4], [UR8] ;  /* 0x00000004080073b5 */ /* 0x0005e20008010000 */
[----:B------:R0:W-:Y:S01]  /*abb0*/  UTMACMDFLUSH ;  /* 0x00000000000079b7 */ /* 0x0001e20000000000 */
[----:B--2---:R-:W-:Y:S04]  /*abc0*/  DEPBAR.LE SB0, 0x1 ;  /* 0x000080400000791a */ /* 0x004fe80000000000 */
.L_x_153:
[----:B------:R-:W-:Y:S05]  /*abd0*/  BSYNC.RECONVERGENT B0 ;  /* 0x0000000000007941 */ /* 0x000fea0003800200 */
.L_x_152:
        /* <DEDUP_REMOVED lines=16> */
.L_x_157:
[----:B------:R-:W-:Y:S05]  /*ace0*/  BSYNC B0 ;  /* 0x0000000000007941 */ /* 0x000fea0003800000 */
.L_x_156:
        /* <DEDUP_REMOVED lines=20> */
.L_x_155:
[----:B------:R-:W-:Y:S05]  /*ae30*/  BSYNC B1 ;  /* 0x0000000000017941 */ /* 0x000fea0003800000 */
.L_x_154:
[----:B--2---:R-:W-:Y:S05]  /*ae40*/  VIADD R0, R80, 0xc0 ;  /* 0x000000c050007836 */ /* 0x004fea0000000000 */
        /* <DEDUP_REMOVED lines=20> */
.L_x_159:
[----:B------:R-:W-:Y:S01]  /*af90*/  ISETP.NE.AND P0, PT, R189, RZ, PT ;  /* 0x000000ffbd00720c */ /* 0x000fe20003f05270 */
[----:B------:R-:W-:Y:S05]  /*afa0*/  WARPSYNC.ALL ;  /* 0x0000000000007948 */ /* 0x000fea0003800000 */
[----:B------:R-:W-:Y:S01]  /*afb0*/  R2UR UR4, R80 ;  /* 0x00000000500472ca */ /* 0x000fe200000e0000 */
[----:B------:R-:W-:Y:S01]  /*afc0*/  BSSY.RECONVERGENT B0, `(.L_x_160) ;  /* 0x000011c000007945 */ /* 0x000fe20003800200 */
[----:B---3--:R-:W-:Y:S02]  /*afd0*/  F2FP.F16.E5M2.UNPACK_B R11, R149 ;  /* 0x00000095ff0b723e */ /* 0x008fe400020004ff */
[----:B------:R-:W-:Y:S02]  /*afe0*/  F2FP.F16.E5M2.UNPACK_B R10, R150 ;  /* 0x00000096ff0a723e */ /* 0x000fe400020004ff */
[----:B------:R-:W-:Y:S01]  /*aff0*/  F2FP.F16.E5M2.UNPACK_B R9, R151 ;  /* 0x00000097ff09723e */ /* 0x000fe200020004ff */
[--C-:B------:R-:W-:Y:S01]  /*b000*/  HADD2.F32 R83, -RZ, R11.reuse.H0_H0 ;  /* 0x2000000bff537230 */ /* 0x100fe20000004100 */
[----:B----4-:R-:W-:Y:S01]  /*b010*/  F2FP.F16.E5M2.UNPACK_B R8, R152 ;  /* 0x00000098ff08723e */ /* 0x010fe200020004ff */
[----:B------:R-:W-:Y:S01]  /*b020*/  HADD2.F32 R84, -RZ, R11.H1_H1 ;  /* 0x3000000bff547230 */ /* 0x000fe20000004100 */
[----:B------:R-:W-:Y:S01]  /*b030*/  F2FP.F16.E5M2.UNPACK_B R7, R153 ;  /* 0x00000099ff07723e */ /* 0x000fe200020004ff */
[--C-:B------:R-:W-:Y:S01]  /*b040*/  HADD2.F32 R87, -RZ, R10.reuse.H0_H0 ;  /* 0x2000000aff577230 */ /* 0x100fe20000004100 */
[----:B------:R-:W-:Y:S01]  /*b050*/  F2FP.F16.E5M2.UNPACK_B R6, R154 ;  /* 0x0000009aff06723e */ /* 0x000fe200020004ff */
[----:B------:R-:W-:Y:S01]  /*b060*/  HADD2.F32 R88, -RZ, R10.H1_H1 ;  /* 0x3000000aff587230 */ /* 0x000fe20000004100 */
[----:B------:R-:W-:Y:S01]  /*b070*/  F2FP.F16.E5M2.UNPACK_B R5, R155 ;  /* 0x0000009bff05723e */ /* 0x000fe200020004ff */
[--C-:B------:R-:W-:Y:S01]  /*b080*/  HADD2.F32 R91, -RZ, R9.reuse.H0_H0 ;  /* 0x20000009ff5b7230 */ /* 0x100fe20000004100 */
[----:B-1----:R-:W-:Y:S01]  /*b090*/  F2FP.F16.E5M2.UNPACK_B R4, R156 ;  /* 0x0000009cff04723e */ /* 0x002fe200020004ff */
[----:B------:R-:W-:Y:S01]  /*b0a0*/  HADD2.F32 R93, -RZ, R9.H1_H1 ;  /* 0x30000009ff5d7230 */ /* 0x000fe20000004100 */
[-C--:B------:R-:W-:Y:S01]  /*b0b0*/  F2FP.F16.E5M2.UNPACK_B R2, R148.reuse ;  /* 0x00000094ff02723e */ /* 0x080fe200020004ff */
[--C-:B------:R-:W-:Y:S01]  /*b0c0*/  HADD2.F32 R94, -RZ, R8.reuse.H0_H0 ;  /* 0x20000008ff5e7230 */ /* 0x100fe20000004100 */
[----:B------:R-:W-:Y:S01]  /*b0d0*/  F2FP.F16.E5M2.UNPACK_B R148, R148.H1 ;  /* 0x00000094ff94723e */ /* 0x000fe200030004ff */
[----:B------:R-:W-:Y:S01]  /*b0e0*/  HADD2.F32 R97, -RZ, R8.H1_H1 ;  /* 0x30000008ff617230 */ /* 0x000fe20000004100 */
[----:B------:R-:W-:Y:S01]  /*b0f0*/  F2FP.F16.E5M2.UNPACK_B R149, R149.H1 ;  /* 0x00000095ff95723e */ /* 0x000fe200030004ff */
[--C-:B------:R-:W-:Y:S01]  /*b100*/  HADD2.F32 R98, -RZ, R7.reuse.H0_H0 ;  /* 0x20000007ff627230 */ /* 0x100fe20000004100 */
[----:B------:R-:W-:Y:S01]  /*b110*/  F2FP.F16.E5M2.UNPACK_B R150, R150.H1 ;  /* 0x00000096ff96723e */ /* 0x000fe200030004ff */
[----:B------:R-:W-:Y:S01]  /*b120*/  HADD2.F32 R101, -RZ, R7.H1_H1 ;  /* 0x30000007ff657230 */ /* 0x000fe20000004100 */
[----:B------:R-:W-:Y:S01]  /*b130*/  F2FP.F16.E5M2.UNPACK_B R151, R151.H1 ;  /* 0x00000097ff97723e */ /* 0x000fe200030004ff */
[--C-:B------:R-:W-:Y:S01]  /*b140*/  HADD2.F32 R102, -RZ, R6.reuse.H0_H0 ;  /* 0x20000006ff667230 */ /* 0x100fe20000004100 */
[----:B------:R-:W-:Y:S01]  /*b150*/  IADD3 R191, PT, PT, R191, 0x1e0, RZ ;  /* 0x000001e0bfbf7810 */ /* 0x000fe20007ffe0ff */
[----:B------:R-:W-:Y:S01]  /*b160*/  HADD2.F32 R105, -RZ, R6.H1_H1 ;  /* 0x30000006ff697230 */ /* 0x000fe20000004100 */
[----:B------:R-:W-:Y:S01]  /*b170*/  F2FP.F16.E5M2.UNPACK_B R138, R163 ;  /* 0x000000a3ff8a723e */ /* 0x000fe200020004ff */
[--C-:B------:R-:W-:Y:S01]  /*b180*/  HADD2.F32 R106, -RZ, R5.reuse.H0_H0 ;  /* 0x20000005ff6a7230 */ /* 0x100fe20000004100 */
[----:B------:R-:W-:Y:S01]  /*b190*/  LOP3.LUT R191, R191, 0xfefffff8, RZ, 0xc0, !PT ;  /* 0xfefffff8bfbf7812 */ /* 0x000fe200078ec0ff */
[----:B------:R-:W-:Y:S01]  /*b1a0*/  HADD2.F32 R109, -RZ, R5.H1_H1 ;  /* 0x30000005ff6d7230 */ /* 0x000fe20000004100 */
[----:B------:R-:W-:Y:S01]  /*b1b0*/  F2FP.F16.E5M2.UNPACK_B R116, R157 ;  /* 0x0000009dff74723e */ /* 0x000fe200020004ff */
[--C-:B------:R-:W-:Y:S01]  /*b1c0*/  HADD2.F32 R110, -RZ, R4.reuse.H0_H0 ;  /* 0x20000004ff6e7230 */ /* 0x100fe20000004100 */
[----:B------:R-:W-:Y:S01]  /*b1d0*/  F2FP.F16.E5M2.UNPACK_B R120, R158 ;  /* 0x0000009eff78723e */ /* 0x000fe200020004ff */
[----:B------:R-:W-:Y:S01]  /*b1e0*/  HADD2.F32 R113, -RZ, R4.H1_H1 ;  /* 0x30000004ff717230 */ /* 0x000fe20000004100 */
[----:B------:R-:W-:Y:S01]  /*b1f0*/  F2FP.F16.E5M2.UNPACK_B R124, R159 ;  /* 0x0000009fff7c723e */ /* 0x000fe200020004ff */
[----:B------:R-:W1:Y:S01]  /*b200*/  LDTM.x64 R4, tmem[UR4+0xc0] ;  /* 0x0000c004000479ee */ /* 0x000e620008340000 */
[--C-:B------:R-:W-:Y:S01]  /*b210*/  HADD2.F32 R0, -RZ, R2.reuse.H0_H0 ;  /* 0x20000002ff007230 */ /* 0x100fe20000004100 */
[----:B------:R-:W-:Y:S01]  /*b220*/  NOP ;  /* 0x0000000000007918 */ /* 0x000fe20000000000 */
[----:B-1----:R1:W-:Y:S01]  /*b230*/  SYNCS.ARRIVE.TRANS64.RED.A1T0 RZ, [R191+URZ], RZ ;  /* 0x000000ffbfff79a7 */ /* 0x0023e200081004ff */
[----:B------:R-:W-:Y:S01]  /*b240*/  HADD2.F32 R2, -RZ, R2.H1_H1 ;  /* 0x30000002ff027230 */ /* 0x000fe20000004100 */
[----:B------:R-:W-:Y:S01]  /*b250*/  F2FP.F16.E5M2.UNPACK_B R128, R160 ;  /* 0x000000a0ff80723e */ /* 0x000fe200020004ff */
[--C-:B------:R-:W-:Y:S01]  /*b260*/  HADD2.F32 R86, -RZ, R149.reuse.H1_H1 ;  /* 0x30000095ff567230 */ /* 0x100fe20000004100 */
[----:B------:R-:W-:Y:S01]  /*b270*/  F2FP.F16.E5M2.UNPACK_B R132, R161 ;  /* 0x000000a1ff84723e */ /* 0x000fe200020004ff */
[--C-:B------:R-:W-:Y:S01]  /*b280*/  HADD2.F32 R114, -RZ, R116.reuse.H0_H0 ;  /* 0x20000074ff727230 */ /* 0x100fe20000004100 */
[----:B------:R-:W-:Y:S01]  /*b290*/  F2FP.F16.E5M2.UNPACK_B R136, R162 ;  /* 0x000000a2ff88723e */ /* 0x000fe200020004ff */
[----:B------:R-:W-:Y:S01]  /*b2a0*/  HADD2.F32 R117, -RZ, R116.H1_H1 ;  /* 0x30000074ff757230 */ /* 0x000fe20000004100 */
[----:B------:R-:W-:Y:S01]  /*b2b0*/  F2FP.F16.E5M2.UNPACK_B R152, R152.H1 ;  /* 0x00000098ff98723e */ /* 0x000fe200030004ff */
        /* <DEDUP_REMOVED lines=12> */
[C---:B------:R-:W-:Y:S01]  /*b380*/  FMUL R4, R78.reuse, R4 ;  /* 0x000000044e047220 */ /* 0x040fe20000400000 */
[C---:B------:R-:W-:Y:S01]  /*b390*/  FMUL R5, R78.reuse, R5 ;  /* 0x000000054e057220 */ /* 0x040fe20000400000 */
[----:B------:R-:W-:Y:S02]  /*b3a0*/  HADD2.F32 R3, -RZ, R148.H0_H0 ;  /* 0x20000094ff037230 */ /* 0x000fe40000004100 */
        /* <DEDUP_REMOVED lines=9> */
[----:B------:R-:W-:Y:S02]  /*b440*/  HADD2.F32 R130, -RZ, R132.H0_H0 ;  /* 0x20000084ff827230 */ /* 0x000fe40000004100 */
[C---:B------:R-:W-:Y:S01]  /*b450*/  FMUL R6, R78.reuse, R6 ;  /* 0x000000064e067220 */ /* 0x040fe20000400000 */
[----:B------:R-:W-:Y:S02]  /*b460*/  HADD2.F32 R82, -RZ, R148.H1_H1 ;  /* 0x30000094ff527230 */ /* 0x000fe40000004100 */
[C---:B------:R-:W-:Y:S01]  /*b470*/  FMUL R7, R78.reuse, R7 ;  /* 0x000000074e077220 */ /* 0x040fe20000400000 */
[----:B------:R-:W-:Y:S02]  /*b480*/  HADD2.F32 R85, -RZ, R149.H0_H0 ;  /* 0x20000095ff557230 */ /* 0x000fe40000004100 */
[C---:B------:R-:W-:Y:S01]  /*b490*/  FFMA R6, R81.reuse, R3, R6 ;  /* 0x0000000351067223 */ /* 0x040fe20000000006 */
[----:B------:R-:W-:Y:S02]  /*b4a0*/  HADD2.F32 R133, -RZ, R132.H1_H1 ;  /* 0x30000084ff857230 */ /* 0x000fe40000004100 */
[C---:B------:R-:W-:Y:S01]  /*b4b0*/  FFMA R7, R81.reuse, R82, R7 ;  /* 0x0000005251077223 */ /* 0x040fe20000000007 */
[C---:B------:R-:W-:Y:S01]  /*b4c0*/  FFMA R8, R81.reuse, R83, R8 ;  /* 0x0000005351087223 */ /* 0x040fe20000000008 */
[C---:B------:R-:W-:Y:S01]  /*b4d0*/  FFMA R9, R81.reuse, R84, R9 ;  /* 0x0000005451097223 */ /* 0x040fe20000000009 */
[--C-:B------:R-:W-:Y:S02]  /*b4e0*/  HADD2.F32 R82, -RZ, R138.reuse.H0_H0 ;  /* 0x2000008aff527230 */ /* 0x100fe40000004100 */
[C---:B------:R-:W-:Y:S01]  /*b4f0*/  FMUL R10, R78.reuse, R10 ;  /* 0x0000000a4e0a7220 */ /* 0x040fe20000400000 */
[----:B------:R-:W-:Y:S02]  /*b500*/  HADD2.F32 R83, -RZ, R138.H1_H1 ;  /* 0x3000008aff537230 */ /* 0x000fe40000004100 */
[C---:B------:R-:W-:Y:S01]  /*b510*/  FMUL R11, R78.reuse, R11 ;  /* 0x0000000b4e0b7220 */ /* 0x040fe20000400000 */
[----:B------:R-:W-:Y:S02]  /*b520*/  HADD2.F32 R89, -RZ, R150.H0_H0 ;  /* 0x20000096ff597230 */ /* 0x000fe40000004100 */
[C---:B------:R-:W-:Y:S01]  /*b530*/  FFMA R10, R81.reuse, R85, R10 ;  /* 0x00000055510a7223 */ /* 0x040fe2000000000a */
[--C-:B------:R-:W-:Y:S02]  /*b540*/  HADD2.F32 R134, -RZ, R136.reuse.H0_H0 ;  /* 0x20000088ff867230 */ /* 0x100fe40000004100 */
[C---:B------:R-:W-:Y:S01]  /*b550*/  FFMA R11, R81.reuse, R86, R11 ;  /* 0x00000056510b7223 */ /* 0x040fe2000000000b */
[C---:B------:R-:W-:Y:S01]  /*b560*/  FFMA R12, R81.reuse, R87, R12 ;  /* 0x00000057510c7223 */ /* 0x040fe2000000000c */
[----:B------:R-:W-:Y:S01]  /*b570*/  FFMA R13, R81, R88, R13 ;  /* 0x00000058510d7223 */ /* 0x000fe2000000000d */
[----:B------:R-:W-:Y:S01]  /*b580*/  F2FP.SATFINITE.E5M2.F32.PACK_AB_MERGE_C R86, R7, R6, RZ ;  /* 0x000000060756723e */ /* 0x000fe200048060ff */
[C---:B------:R-:W-:Y:S01]  /*b590*/  FMUL R7, R78.reuse, R20 ;  /* 0x000000144e077220 */ /* 0x040fe20000400000 */
[----:B------:R-:W-:Y:S01]  /*b5a0*/  F2FP.SATFINITE.E5M2.F32.PACK_AB_MERGE_C R138, R11, R10, RZ ;  /* 0x0000000a0b8a723e */ /* 0x000fe200048060ff */
[C---:B------:R-:W-:Y:S01]  /*b5b0*/  FMUL R10, R78.reuse, R21 ;  /* 0x000000154e0a7220 */ /* 0x040fe20000400000 */
[C---:B------:R-:W-:Y:S01]  /*b5c0*/  FMUL R21, R78.reuse, R28 ;  /* 0x0000001c4e157220 */ /* 0x040fe20000400000 */
[----:B------:R-:W-:Y:S02]  /*b5d0*/  HADD2.F32 R137, -RZ, R136.H1_H1 ;  /* 0x30000088ff897230 */ /* 0x000fe40000004100 */
[C---:B------:R-:W-:Y:S01]  /*b5e0*/  FMUL R14, R78.reuse, R14 ;  /* 0x0000000e4e0e7220 */ /* 0x040fe20000400000 */
[----:B------:R-:W-:Y:S02]  /*b5f0*/  HADD2.F32 R90, -RZ, R150.H1_H1 ;  /* 0x30000096ff5a7230 */ /* 0x000fe40000004100 */
[C---:B------:R-:W-:Y:S01]  /*b600*/  FMUL R15, R78.reuse, R15 ;  /* 0x0000000f4e0f7220 */ /* 0x040fe20000400000 */
[--C-:B------:R-:W-:Y:S02]  /*b610*/  HADD2.F32 R92, -RZ, R151.reuse.H0_H0 ;  /* 0x20000097ff5c7230 */ /* 0x100fe40000004100 */
[C---:B------:R-:W-:Y:S01]  /*b620*/  FFMA R14, R81.reuse, R89, R14 ;  /* 0x00000059510e7223 */ /* 0x040fe2000000000e */
[----:B------:R-:W-:Y:S02]  /*b630*/  HADD2.F32 R95, -RZ, R151.H1_H1 ;  /* 0x30000097ff5f7230 */ /* 0x000fe40000004100 */
[C---:B------:R-:W-:Y:S01]  /*b640*/  FFMA R15, R81.reuse, R90, R15 ;  /* 0x0000005a510f7223 */ /* 0x040fe2000000000f */
[C---:B------:R-:W-:Y:S01]  /*b650*/  FFMA R0, R81.reuse, R91, R0 ;  /* 0x0000005b51007223 */ /* 0x040fe20000000000 */
[----:B------:R-:W-:Y:S01]  /*b660*/  FFMA R2, R81, R93, R2 ;  /* 0x0000005d51027223 */ /* 0x000fe20000000002 */
[C---:B------:R-:W-:Y:S01]  /*b670*/  FMUL R3, R78.reuse, R18 ;  /* 0x000000124e037220 */ /* 0x040fe20000400000 */
[C---:B------:R-:W-:Y:S01]  /*b680*/  FMUL R18, R78.reuse, R25 ;  /* 0x000000194e127220 */ /* 0x040fe20000400000 */
[----:B------:R-:W-:Y:S01]  /*b690*/  F2FP.SATFINITE.E5M2.F32.PACK_AB_MERGE_C R14, R15, R14, RZ ;  /* 0x0000000e0f0e723e */ /* 0x000fe200048060ff */
[C---:B------:R-:W-:Y:S01]  /*b6a0*/  FMUL R25, R78.reuse, R32 ;  /* 0x000000204e197220 */ /* 0x040fe20000400000 */
[C---:B------:R-:W-:Y:S01]  /*b6b0*/  FFMA R3, R81.reuse, R92, R3 ;  /* 0x0000005c51037223 */ /* 0x040fe20000000003 */
[C---:B------:R-:W-:Y:S01]  /*b6c0*/  FMUL R6, R78.reuse, R19 ;  /* 0x000000134e067220 */ /* 0x040fe20000400000 */
[--C-:B------:R-:W-:Y:S02]  /*b6d0*/  HADD2.F32 R96, -RZ, R152.reuse.H0_H0 ;  /* 0x20000098ff607230 */ /* 0x100fe40000004100 */
[C---:B------:R-:W-:Y:S01]  /*b6e0*/  FMUL R11, R78.reuse, R22 ;  /* 0x000000164e0b7220 */ /* 0x040fe20000400000 */
[----:B------:R-:W-:Y:S02]  /*b6f0*/  HADD2.F32 R99, -RZ, R152.H1_H1 ;  /* 0x30000098ff637230 */ /* 0x000fe40000004100 */
[C---:B------:R-:W-:Y:S01]  /*b700*/  FFMA R6, R81.reuse, R95, R6 ;  /* 0x0000005f51067223 */ /* 0x040fe20000000006 */
[C---:B------:R-:W-:Y:S01]  /*b710*/  FFMA R7, R81.reuse, R94, R7 ;  /* 0x0000005e51077223 */ /* 0x040fe20000000007 */
[C---:B------:R-:W-:Y:S01]  /*b720*/  FFMA R10, R81.reuse, R97, R10 ;  /* 0x00000061510a7223 */ /* 0x040fe2000000000a */
[C---:B------:R-:W-:Y:S01]  /*b730*/  FFMA R11, R81.reuse, R96, R11 ;  /* 0x00000060510b7223 */ /* 0x040fe2000000000b */
[----:B------:R-:W-:Y:S01]  /*b740*/  FMUL R22, R78, R29 ;  /* 0x0000001d4e167220 */ /* 0x000fe20000400000 */
[----:B------:R-:W-:Y:S01]  /*b750*/  F2FP.SATFINITE.E5M2.F32.PACK_AB_MERGE_C R3, R6, R3, RZ ;  /* 0x000000030603723e */ /* 0x000fe200048060ff */
[C---:B------:R-:W-:Y:S01]  /*b760*/  FMUL R29, R78.reuse, R36 ;  /* 0x000000244e1d7220 */ /* 0x040fe20000400000 */
        /* <DEDUP_REMOVED lines=11> */
[----:B------:R-:W-:Y:S01]  /*b820*/  FMUL R20, R78, R27 ;  /* 0x0000001b4e147220 */ /* 0x000fe20000400000 */
[--C-:B------:R-:W-:Y:S01]  /*b830*/  HADD2.F32 R104, -RZ, R154.reuse.H0_H0 ;  /* 0x2000009aff687230 */ /* 0x100fe20000004100 */
[----:B------:R-:W-:Y:S01]  /*b840*/  F2FP.SATFINITE.E5M2.F32.PACK_AB_MERGE_C R16, R10, R7, R16 ;  /* 0x000000070a10723e */ /* 0x000fe20004806010 */
[----:B------:R-:W-:Y:S02]  /*b850*/  HADD2.F32 R107, -RZ, R154.H1_H1 ;  /* 0x3000009aff6b7230 */ /* 0x000fe40000004100 */
        /* <DEDUP_REMOVED lines=28> */
[----:B------:R-:W-:Y:S01]  /*ba20*/  F2FP.F16.E5M2.UNPACK_B R159, R159.H1 ;  /* 0x0000009fff9f723e */ /* 0x000fe200030004ff */
[----:B------:R-:W-:Y:S01]  /*ba30*/  FMUL R38, R78, R45 ;  /* 0x0000002d4e267220 */ /* 0x000fe20000400000 */
[----:B------:R-:W-:Y:S01]  /*ba40*/  F2FP.SATFINITE.E5M2.F32.PACK_AB_MERGE_C R19, R28, R27, RZ ;  /* 0x0000001b1c13723e */ /* 0x000fe200048060ff */
[----:B------:R-:W-:Y:S01]  /*ba50*/  FFMA R31, R81, R112, R31 ;  /* 0x00000070511f7223 */ /* 0x000fe2000000001f */
[C---:B------:R-:W-:Y:S01]  /*ba60*/  FMUL R45, R78.reuse, R52 ;  /* 0x000000344e2d7220 */ /* 0x040fe20000400000 */
[C---:B------:R-:W-:Y:S01]  /*ba70*/  FMUL R52, R78.reuse, R59 ;  /* 0x0000003b4e347220 */ /* 0x040fe20000400000 */
[----:B------:R-:W-:Y:S01]  /*ba80*/  F2FP.F16.E5M2.UNPACK_B R160, R160.H1 ;  /* 0x000000a0ffa0723e */ /* 0x000fe200030004ff */
[C---:B------:R-:W-:Y:S01]  /*ba90*/  FMUL R59, R78.reuse, R66 ;  /* 0x000000424e3b7220 */ /* 0x040fe20000400000 */
[----:B------:R-:W-:Y:S01]  /*baa0*/  F2FP.SATFINITE.E5M2.F32.PACK_AB_MERGE_C R66, R13, R12, R14 ;  /* 0x0000000c0d42723e */ /* 0x000fe2000480600e */
        /* <DEDUP_REMOVED lines=11> */
[C---:B------:R-:W-:Y:S01]  /*bb60*/  FFMA R35, R81.reuse, R116, R35 ;  /* 0x0000007451237223 */ /* 0x040fe20000000023 */
[C---:B------:R-:W-:Y:S01]  /*bb70*/  FMUL R36, R78.reuse, R43 ;  /* 0x0000002b4e247220 */ /* 0x040fe20000400000 */
[--C-:B------:R-:W-:Y:S02]  /*bb80*/  HADD2.F32 R120, -RZ, R158.reuse.H0_H0 ;  /* 0x2000009eff787230 */ /* 0x100fe40000004100 */
[C---:B------:R-:W-:Y:S01]  /*bb90*/  FMUL R39, R78.reuse, R46 ;  /* 0x0000002e4e277220 */ /* 0x040fe20000400000 */
[----:B------:R-:W-:Y:S02]  /*bba0*/  HADD2.F32 R123, -RZ, R158.H1_H1 ;  /* 0x3000009eff7b7230 */ /* 0x000fe40000004100 */
        /* <DEDUP_REMOVED lines=11> */
[C---:B------:R-:W-:Y:S01]  /*bc60*/  FFMA R42, R81.reuse, R125, R42 ;  /* 0x0000007d512a7223 */ /* 0x040fe2000000002a */
[C---:B------:R-:W-:Y:S01]  /*bc70*/  FMUL R46, R78.reuse, R53 ;  /* 0x000000354e2e7220 */ /* 0x040fe20000400000 */
[--C-:B------:R-:W-:Y:S02]  /*bc80*/  HADD2.F32 R128, -RZ, R160.reuse.H0_H0 ;  /* 0x200000a0ff807230 */ /* 0x100fe40000004100 */
[C---:B------:R-:W-:Y:S01]  /*bc90*/  FMUL R50, R78.reuse, R57 ;  /* 0x000000394e327220 */ /* 0x040fe20000400000 */
[C---:B------:R-:W-:Y:S01]  /*bca0*/  FMUL R51, R78.reuse, R58 ;  /* 0x0000003a4e337220 */ /* 0x040fe20000400000 */
[C---:B------:R-:W-:Y:S01]  /*bcb0*/  FMUL R53, R78.reuse, R60 ;  /* 0x0000003c4e357220 */ /* 0x040fe20000400000 */
[C---:B------:R-:W-:Y:S01]  /*bcc0*/  FFMA R43, R81.reuse, R124, R43 ;  /* 0x0000007c512b7223 */ /* 0x040fe2000000002b */
[----:B------:R-:W-:Y:S02]  /*bcd0*/  HADD2.F32 R131, -RZ, R160.H1_H1 ;  /* 0x300000a0ff837230 */ /* 0x000fe40000004100 */
[C---:B------:R-:W-:Y:S01]  /*bce0*/  FMUL R47, R78.reuse, R54 ;  /* 0x000000364e2f7220 */ /* 0x040fe20000400000 */
[C---:B------:R-:W-:Y:S01]  /*bcf0*/  FMUL R57, R78.reuse, R64 ;  /* 0x000000404e397220 */ /* 0x040fe20000400000 */
[C---:B------:R-:W-:Y:S01]  /*bd00*/  FMUL R58, R78.reuse, R65 ;  /* 0x000000414e3a7220 */ /* 0x040fe20000400000 */
[C---:B------:R-:W-:Y:S01]  /*bd10*/  FMUL R60, R78.reuse, R67 ;  /* 0x000000434e3c7220 */ /* 0x040fe20000400000 */
[----:B------:R-:W-:Y:S01]  /*bd20*/  FFMA R44, R81, R127, R44 ;  /* 0x0000007f512c7223 */ /* 0x000fe2000000002c */
[C---:B------:R-:W-:Y:S01]  /*bd30*/  FMUL R48, R78.reuse, R55 ;  /* 0x000000374e307220 */ /* 0x040fe20000400000 */
[----:B------:R-:W-:Y:S01]  /*bd40*/  F2FP.SATFINITE.E5M2.F32.PACK_AB_MERGE_C R64, R5, R4, R86 ;  /* 0x000000040540723e */ /* 0x000fe20004806056 */
[----:B------:R-:W-:Y:S01]  /*bd50*/  FFMA R45, R81, R126, R45 ;  /* 0x0000007e512d7223 */ /* 0x000fe2000000002d */
[----:B------:R-:W-:Y:S01]  /*bd60*/  F2FP.SATFINITE.E5M2.F32.PACK_AB_MERGE_C R65, R9, R8, R138 ;  /* 0x000000080941723e */ /* 0x000fe2000480608a */
[----:B------:R-:W-:Y:S01]  /*bd70*/  FMUL R49, R78, R56 ;  /* 0x000000384e317220 */ /* 0x000fe20000400000 */
[----:B------:R-:W-:Y:S01]  /*bd80*/  F2FP.SATFINITE.E5M2.F32.PACK_AB_MERGE_C R67, R2, R0, R3 ;  /* 0x000000000243723e */ /* 0x000fe20004806003 */
[C---:B------:R-:W-:Y:S01]  /*bd90*/  FFMA R46, R81.reuse, R129, R46 ;  /* 0x00000081512e7223 */ /* 0x040fe2000000002e */
[----:B------:R-:W-:Y:S01]  /*bda0*/  F2FP.F16.E5M2.UNPACK_B R162, R162.H1 ;  /* 0x000000a2ffa2723e */ /* 0x000fe200030004ff */
[--C-:B------:R-:W-:Y:S02]  /*bdb0*/  HADD2.F32 R132, -RZ, R161.reuse.H0_H0 ;  /* 0x200000a1ff847230 */ /* 0x100fe40000004100 */
[C---:B------:R-:W-:Y:S01]  /*bdc0*/  FFMA R47, R81.reuse, R128, R47 ;  /* 0x00000080512f7223 */ /* 0x040fe2000000002f */
[----:B------:R1:W-:Y:S01]  /*bdd0*/  STS.128 [R172+UR49+0xa400], R64 ;  /* 0x00a40040ac007988 */ /* 0x0003e20008000c31 */
[----:B------:R-:W-:Y:S02]  /*bde0*/  HADD2.F32 R135, -RZ, R161.H1_H1 ;  /* 0x300000a1ff877230 */ /* 0x000fe40000004100 */
[C---:B------:R-:W-:Y:S01]  /*bdf0*/  FFMA R48, R81.reuse, R131, R48 ;  /* 0x0000008351307223 */ /* 0x040fe20000000030 */
[C---:B------:R-:W-:Y:S01]  /*be00*/  FFMA R49, R81.reuse, R130, R49 ;  /* 0x0000008251317223 */ /* 0x040fe20000000031 */
[----:B------:R-:W-:Y:S01]  /*be10*/  F2FP.F16.E5M2.UNPACK_B R163, R163.H1 ;  /* 0x000000a3ffa3723e */ /* 0x000fe200030004ff */
[C---:B------:R-:W-:Y:S01]  /*be20*/  FFMA R50, R81.reuse, R133, R50 ;  /* 0x0000008551327223 */ /* 0x040fe20000000032 */
[----:B------:R-:W-:Y:S01]  /*be30*/  FMUL R54, R78, R61 ;  /* 0x0000003d4e367220 */ /* 0x000fe20000400000 */
[--C-:B------:R-:W-:Y:S01]  /*be40*/  HADD2.F32 R136, -RZ, R162.reuse.H0_H0 ;  /* 0x200000a2ff887230 */ /* 0x100fe20000004100 */
[----:B------:R1:W-:Y:S01]  /*be50*/  STS.128 [R193+0xa010], R16 ;  /* 0x00a01010c1007388 */ /* 0x0003e20000000c00 */
[----:B------:R-:W-:Y:S01]  /*be60*/  F2FP.SATFINITE.E5M2.F32.PACK_AB_MERGE_C R35, R36, R35, RZ ;  /* 0x000000232423723e */ /* 0x000fe200048060ff */
[C---:B------:R-:W-:Y:S01]  /*be70*/  FFMA R51, R81.reuse, R132, R51 ;  /* 0x0000008451337223 */ /* 0x040fe20000000033 */
[----:B------:R-:W-:Y:S01]  /*be80*/  F2FP.SATFINITE.E5M2.F32.PACK_AB_MERGE_C R39, R40, R39, RZ ;  /* 0x000000272827723e */ /* 0x000fe200048060ff */
[----:B------:R-:W-:Y:S02]  /*be90*/  HADD2.F32 R139, -RZ, R162.H1_H1 ;  /* 0x300000a2ff8b7230 */ /* 0x000fe40000004100 */
[C---:B------:R-:W-:Y:S01]  /*bea0*/  FMUL R55, R78.reuse, R62 ;  /* 0x0000003e4e377220 */ /* 0x040fe20000400000 */
[C---:B------:R-:W-:Y:S01]  /*beb0*/  FFMA R52, R81.reuse, R135, R52 ;  /* 0x0000008751347223 */ /* 0x040fe20000000034 */
[----:B------:R-:W-:Y:S01]  /*bec0*/  FMUL R56, R78, R63 ;  /* 0x0000003f4e387220 */ /* 0x000fe20000400000 */
[C---:B------:R-:W-:Y:S01]  /*bed0*/  FFMA R53, R81.reuse, R134, R53 ;  /* 0x0000008651357223 */ /* 0x040fe20000000035 */
[C---:B------:R-:W-:Y:S01]  /*bee0*/  FFMA R54, R81.reuse, R137, R54 ;  /* 0x0000008951367223 */ /* 0x040fe20000000036 */
[--C-:B------:R-:W-:Y:S02]  /*bef0*/  HADD2.F32 R84, -RZ, R163.reuse.H0_H0 ;  /* 0x200000a3ff547230 */ /* 0x100fe40000004100 */
[C---:B------:R-:W-:Y:S01]  /*bf00*/  FFMA R55, R81.reuse, R136, R55 ;  /* 0x0000008851377223 */ /* 0x040fe20000000037 */
[----:B------:R-:W-:Y:S02]  /*bf10*/  HADD2.F32 R85, -RZ, R163.H1_H1 ;  /* 0x300000a3ff557230 */ /* 0x000fe40000004100 */
[C---:B------:R-:W-:Y:S01]  /*bf20*/  FFMA R56, R81.reuse, R139, R56 ;  /* 0x0000008b51387223 */ /* 0x040fe20000000038 */
[----:B------:R-:W-:Y:S01]  /*bf30*/  F2FP.SATFINITE.E5M2.F32.PACK_AB_MERGE_C R43, R44, R43, RZ ;  /* 0x0000002b2c2b723e */ /* 0x000fe200048060ff */
[C---:B------:R-:W-:Y:S01]  /*bf40*/  FFMA R57, R81.reuse, R82, R57 ;  /* 0x0000005251397223 */ /* 0x040fe20000000039 */
[C---:B------:R-:W-:Y:S01]  /*bf50*/  FFMA R58, R81.reuse, R83, R58 ;  /* 0x00000053513a7223 */ /* 0x040fe2000000003a */
[C---:B------:R-:W-:Y:S01]  /*bf60*/  FFMA R59, R81.reuse, R84, R59 ;  /* 0x00000054513b7223 */ /* 0x040fe2000000003b */
[----:B------:R-:W-:Y:S01]  /*bf70*/  F2FP.SATFINITE.E5M2.F32.PACK_AB_MERGE_C R33, R34, R33, R35 ;  /* 0x000000212221723e */ /* 0x000fe20004806023 */
[----:B------:R-:W-:Y:S01]  /*bf80*/  FFMA R60, R81, R85, R60 ;  /* 0x00000055513c7223 */ /* 0x000fe2000000003c */
[----:B------:R-:W-:Y:S02]  /*bf90*/  F2FP.SATFINITE.E5M2.F32.PACK_AB_MERGE_C R32, R30, R29, R32 ;  /* 0x0000001d1e20723e */ /* 0x000fe40004806020 */
        /* <DEDUP_REMOVED lines=11> */
[----:B------:R-:W-:Y:S03]  /*c050*/  IADD3 R76, PT, PT, R76, 0x1, RZ ;  /* 0x000000014c4c7810 */ /* 0x000fe60007ffe0ff */
        /* <DEDUP_REMOVED lines=18> */
.L_x_161:
[----:B------:R-:W-:Y:S05]  /*c180*/  BSYNC.RECONVERGENT B0 ;  /* 0x0000000000007941 */ /* 0x000fea0003800200 */
.L_x_160:
[----:B------:R-:W-:Y:S01]  /*c190*/  BAR.SYNC.DEFER_BLOCKING 0x1, 0x80 ;  /* 0x0042000000007b1d */ /* 0x000fe20000010000 */
[----:B------:R-:W-:Y:S01]  /*c1a0*/  ISETP.NE.AND P2, PT, R190, RZ, PT ;  /* 0x000000ffbe00720c */ /* 0x000fe20003f45270 */
[----:B------:R-:W-:Y:S01]  /*c1b0*/  IMAD.IADD R20, R75, 0x1, R147 ;  /* 0x000000014b147824 */ /* 0x000fe200078e0293 */
[----:B------:R-:W-:Y:S01]  /*c1c0*/  ISETP.NE.AND P0, PT, R192, 0x2, PT ;  /* 0x00000002c000780c */ /* 0x000fe20003f05270 */
[----:B------:R-:W-:Y:S01]  /*c1d0*/  IMAD.IADD R21, R77, 0x1, R170 ;  /* 0x000000014d157824 */ /* 0x000fe200078e02aa */
[----:B------:R-:W-:Y:S02]  /*c1e0*/  ISETP.NE.AND P1, PT, R76, 0x2, PT ;  /* 0x000000024c00780c */ /* 0x000fe40003f25270 */
[----:B------:R-:W-:Y:S02]  /*c1f0*/  SEL R3, RZ, 0x1, P0 ;  /* 0x00000001ff037807 */ /* 0x000fe40000000000 */
[----:B------:R-:W-:Y:S02]  /*c200*/  SEL R0, RZ, 0x1, P1 ;  /* 0x00000001ff007807 */ /* 0x000fe40000800000 */
[----:B------:R-:W-:Y:S02]  /*c210*/  LOP3.LUT R182, R182, R3, RZ, 0x3c, !PT ;  /* 0x00000003b6b67212 */ /* 0x000fe400078e3cff */
[----:B------:R-:W-:Y:S02]  /*c220*/  LOP3.LUT R183, R183, R0, RZ, 0x3c, !PT ;  /* 0x00000000b7b77212 */ /* 0x000fe400078e3cff */
[----:B------:R-:W-:Y:S02]  /*c230*/  @P2 R2UR UR36, R179 ;  /* 0x00000000b32422ca */ /* 0x000fe400000e0000 */
[----:B------:R-:W-:Y:S02]  /*c240*/  SEL R192, R192, RZ, P0 ;  /* 0x000000ffc0c07207 */ /* 0x000fe40000000000 */
[----:B------:R-:W-:Y:S01]  /*c250*/  SEL R76, R76, RZ, P1 ;  /* 0x000000ff4c4c7207 */ /* 0x000fe20000800000 */
[----:B------:R-:W-:Y:S10]  /*c260*/  @P2 BRA `(.L_x_162) ;  /* 0xffffff9800dc2947 */ /* 0x000ff4000383ffff */
[----:B------:R-:W-:Y:S05]  /*c270*/  EXIT ;  /* 0x000000000000794d */ /* 0x000fea0003800000 */
.L_x_25:
[----:B--2---:R2:W4:Y:S02]  /*c280*/  SYNCS.PHASECHK.TRANS64.TRYWAIT P0, [R3+URZ+0x200], R2 ;  /* 0x00020002030075a7 */ /* 0x00452400080011ff */
[----:B----4-:R-:W-:Y:S05]  /*c290*/  @!P0 NANOSLEEP.SYNCS 0x989680 ;  /* 0x009896800000895d */ /* 0x010fea0003900000 */
[----:B------:R-:W4:Y:S02]  /*c2a0*/  @!P0 SYNCS.PHASECHK.TRANS64 P0, [R3+URZ+0x200], R2 ;  /* 0x00020002030085a7 */ /* 0x000f2400080010ff */
[----:B----4-:R-:W-:Y:S05]  /*c2b0*/  @!P0 BRA `(.L_x_25) ;  /* 0xfffffffc00f08947 */ /* 0x010fea000383ffff */
[----:B------:R-:W-:Y:S05]  /*c2c0*/  BRA `(.L_x_163) ;  /* 0xffffff5400d87947 */ /* 0x000fea000383ffff */
.L_x_28:
[----:B-1----:R-:W-:-:S07]  /*c2d0*/  MOV R2, UR33 ;  /* 0x0000002100027c02 */ /* 0x002fce0008000f00 */
.L_x_164:
[----:B-1----:R1:W2:Y:S02]  /*c2e0*/  SYNCS.PHASECHK.TRANS64.TRYWAIT P0, [R2+URZ+0xb0], R5 ;  /* 0x0000b005020075a7 */ /* 0x0022a400080011ff */
[----:B--2---:R-:W-:Y:S05]  /*c2f0*/  @!P0 NANOSLEEP.SYNCS 0x989680 ;  /* 0x009896800000895d */ /* 0x004fea0003900000 */
[----:B------:R-:W2:Y:S02]  /*c300*/  @!P0 SYNCS.PHASECHK.TRANS64 P0, [R2+URZ+0xb0], R5 ;  /* 0x0000b005020085a7 */ /* 0x000ea400080010ff */
[----:B--2---:R-:W-:Y:S05]  /*c310*/  @!P0 BRA `(.L_x_164) ;  /* 0xfffffffc00f08947 */ /* 0x004fea000383ffff */
[----:B------:R-:W-:Y:S05]  /*c320*/  BRA `(.L_x_27) ;  /* 0xffffff58003c7947 */ /* 0x000fea000383ffff */
.L_x_35:
[----:B-1----:R-:W-:-:S07]  /*c330*/  MOV R2, UR17 ;  /* 0x0000001100027c02 */ /* 0x002fce0008000f00 */
.L_x_165:
[----:B-1----:R1:W2:Y:S02]  /*c340*/  SYNCS.PHASECHK.TRANS64.TRYWAIT P0, [R2+URZ+0xb0], R5 ;  /* 0x0000b005020075a7 */ /* 0x0022a400080011ff */
[----:B--2---:R-:W-:Y:S05]  /*c350*/  @!P0 NANOSLEEP.SYNCS 0x989680 ;  /* 0x009896800000895d */ /* 0x004fea0003900000 */
[----:B------:R-:W2:Y:S02]  /*c360*/  @!P0 SYNCS.PHASECHK.TRANS64 P0, [R2+URZ+0xb0], R5 ;  /* 0x0000b005020085a7 */ /* 0x000ea400080010ff */
[----:B--2---:R-:W-:Y:S05]  /*c370*/  @!P0 BRA `(.L_x_165) ;  /* 0xfffffffc00f08947 */ /* 0x004fea000383ffff */
[----:B------:R-:W-:Y:S05]  /*c380*/  BRA `(.L_x_34) ;  /* 0xffffff5800f47947 */ /* 0x000fea000383ffff */
.L_x_40:
[----:B-1----:R1:W2:Y:S02]  /*c390*/  SYNCS.PHASECHK.TRANS64.TRYWAIT P0, [R2+URZ+0x1b0], R3 ;  /* 0x0001b003020075a7 */ /* 0x0022a400080011ff */
[----:B--2---:R-:W-:Y:S05]  /*c3a0*/  @!P0 NANOSLEEP.SYNCS 0x989680 ;  /* 0x009896800000895d */ /* 0x004fea0003900000 */
[----:B------:R-:W2:Y:S02]  /*c3b0*/  @!P0 SYNCS.PHASECHK.TRANS64 P0, [R2+URZ+0x1b0], R3 ;  /* 0x0001b003020085a7 */ /* 0x000ea400080010ff */
[----:B--2---:R-:W-:Y:S05]  /*c3c0*/  @!P0 BRA `(.L_x_40) ;  /* 0xfffffffc00f08947 */ /* 0x004fea000383ffff */
[----:B------:R-:W-:Y:S05]  /*c3d0*/  BRA `(.L_x_166) ;  /* 0xffffff5c00947947 */ /* 0x000fea000383ffff */
.L_x_44:
[----:B---3--:R-:W-:-:S07]  /*c3e0*/  MOV R0, UR4 ;  /* 0x0000000400007c02 */ /* 0x008fce0008000f00 */
.L_x_167:
[----:B-1----:R1:W2:Y:S02]  /*c3f0*/  SYNCS.PHASECHK.TRANS64.TRYWAIT P0, [R0+URZ], R3 ;  /* 0x00000003000075a7 */ /* 0x0022a400080011ff */
[----:B--2---:R-:W-:Y:S05]  /*c400*/  @!P0 NANOSLEEP.SYNCS 0x989680 ;  /* 0x009896800000895d */ /* 0x004fea0003900000 */
[----:B------:R-:W2:Y:S02]  /*c410*/  @!P0 SYNCS.PHASECHK.TRANS64 P0, [R0+URZ], R3 ;  /* 0x00000003000085a7 */ /* 0x000ea400080010ff */
[----:B--2---:R-:W-:Y:S05]  /*c420*/  @!P0 BRA `(.L_x_167) ;  /* 0xfffffffc00f08947 */ /* 0x004fea000383ffff */
[----:B------:R-:W-:Y:S05]  /*c430*/  BRA `(.L_x_168) ;  /* 0xffffff6400047947 */ /* 0x000fea000383ffff */
.L_x_45:
[----:B---3--:R-:W-:-:S07]  /*c440*/  MOV R0, UR4 ;  /* 0x0000000400007c02 */ /* 0x008fce0008000f00 */
.L_x_169:
[----:B-1----:R1:W2:Y:S02]  /*c450*/  SYNCS.PHASECHK.TRANS64.TRYWAIT P0, [R0+URZ], R3 ;  /* 0x00000003000075a7 */ /* 0x0022a400080011ff */
[----:B--2---:R-:W-:Y:S05]  /*c460*/  @!P0 NANOSLEEP.SYNCS 0x989680 ;  /* 0x009896800000895d */ /* 0x004fea0003900000 */
[----:B------:R-:W2:Y:S02]  /*c470*/  @!P0 SYNCS.PHASECHK.TRANS64 P0, [R0+URZ], R3 ;  /* 0x00000003000085a7 */ /* 0x000ea400080010ff */
[----:B--2---:R-:W-:Y:S05]  /*c480*/  @!P0 BRA `(.L_x_169) ;  /* 0xfffffffc00f08947 */ /* 0x004fea000383ffff */
[----:B------:R-:W-:Y:S05]  /*c490*/  BRA `(.L_x_170) ;  /* 0xffffff6400107947 */ /* 0x000fea000383ffff */
.L_x_46:
[----:B---3--:R-:W-:-:S07]  /*c4a0*/  MOV R0, UR4 ;  /* 0x0000000400007c02 */ /* 0x008fce0008000f00 */
.L_x_171:
[----:B-1----:R1:W2:Y:S02]  /*c4b0*/  SYNCS.PHASECHK.TRANS64.TRYWAIT P0, [R0+URZ], R3 ;  /* 0x00000003000075a7 */ /* 0x0022a400080011ff */
[----:B--2---:R-:W-:Y:S05]  /*c4c0*/  @!P0 NANOSLEEP.SYNCS 0x989680 ;  /* 0x009896800000895d */ /* 0x004fea0003900000 */
[----:B------:R-:W2:Y:S02]  /*c4d0*/  @!P0 SYNCS.PHASECHK.TRANS64 P0, [R0+URZ], R3 ;  /* 0x00000003000085a7 */ /* 0x000ea400080010ff */
[----:B--2---:R-:W-:Y:S05]  /*c4e0*/  @!P0 BRA `(.L_x_171) ;  /* 0xfffffffc00f08947 */ /* 0x004fea000383ffff */
[----:B------:R-:W-:Y:S05]  /*c4f0*/  BRA `(.L_x_172) ;  /* 0xffffff64001c7947 */ /* 0x000fea000383ffff */
.L_x_47:
[----:B---3--:R-:W-:-:S07]  /*c500*/  MOV R0, UR4 ;  /* 0x0000000400007c02 */ /* 0x008fce0008000f00 */
.L_x_173:
[----:B-1----:R1:W2:Y:S02]  /*c510*/  SYNCS.PHASECHK.TRANS64.TRYWAIT P0, [R0+URZ], R3 ;  /* 0x00000003000075a7 */ /* 0x0022a400080011ff */
[----:B--2---:R-:W-:Y:S05]  /*c520*/  @!P0 NANOSLEEP.SYNCS 0x989680 ;  /* 0x009896800000895d */ /* 0x004fea0003900000 */
[----:B------:R-:W2:Y:S02]  /*c530*/  @!P0 SYNCS.PHASECHK.TRANS64 P0, [R0+URZ], R3 ;  /* 0x00000003000085a7 */ /* 0x000ea400080010ff */
[----:B--2---:R-:W-:Y:S05]  /*c540*/  @!P0 BRA `(.L_x_173) ;  /* 0xfffffffc00f08947 */ /* 0x004fea000383ffff */
[----:B------:R-:W-:Y:S05]  /*c550*/  BRA `(.L_x_174) ;  /* 0xffffff6400287947 */ /* 0x000fea000383ffff */
.L_x_48:
[----:B---3--:R-:W-:-:S07]  /*c560*/  MOV R0, UR4 ;  /* 0x0000000400007c02 */ /* 0x008fce0008000f00 */
.L_x_175:
[----:B-1----:R1:W2:Y:S02]  /*c570*/  SYNCS.PHASECHK.TRANS64.TRYWAIT P0, [R0+URZ], R3 ;  /* 0x00000003000075a7 */ /* 0x0022a400080011ff */
[----:B--2---:R-:W-:Y:S05]  /*c580*/  @!P0 NANOSLEEP.SYNCS 0x989680 ;  /* 0x009896800000895d */ /* 0x004fea0003900000 */
[----:B------:R-:W2:Y:S02]  /*c590*/  @!P0 SYNCS.PHASECHK.TRANS64 P0, [R0+URZ], R3 ;  /* 0x00000003000085a7 */ /* 0x000ea400080010ff */
[----:B--2---:R-:W-:Y:S05]  /*c5a0*/  @!P0 BRA `(.L_x_175) ;  /* 0xfffffffc00f08947 */ /* 0x004fea000383ffff */
[----:B------:R-:W-:Y:S05]  /*c5b0*/  BRA `(.L_x_176) ;  /* 0xffffff6400347947 */ /* 0x000fea000383ffff */
.L_x_49:
[----:B---3--:R-:W-:-:S07]  /*c5c0*/  MOV R0, UR4 ;  /* 0x0000000400007c02 */ /* 0x008fce0008000f00 */
.L_x_177:
[----:B-1----:R1:W2:Y:S02]  /*c5d0*/  SYNCS.PHASECHK.TRANS64.TRYWAIT P0, [R0+URZ], R3 ;  /* 0x00000003000075a7 */ /* 0x0022a400080011ff */
[----:B--2---:R-:W-:Y:S05]  /*c5e0*/  @!P0 NANOSLEEP.SYNCS 0x989680 ;  /* 0x009896800000895d */ /* 0x004fea0003900000 */
[----:B------:R-:W2:Y:S02]  /*c5f0*/  @!P0 SYNCS.PHASECHK.TRANS64 P0, [R0+URZ], R3 ;  /* 0x00000003000085a7 */ /* 0x000ea400080010ff */
[----:B--2---:R-:W-:Y:S05]  /*c600*/  @!P0 BRA `(.L_x_177) ;  /* 0xfffffffc00f08947 */ /* 0x004fea000383ffff */
[----:B------:R-:W-:Y:S05]  /*c610*/  BRA `(.L_x_178) ;  /* 0xffffff6400407947 */ /* 0x000fea000383ffff */
.L_x_50:
[----:B---3--:R-:W-:-:S07]  /*c620*/  MOV R0, UR4 ;  /* 0x0000000400007c02 */ /* 0x008fce0008000f00 */
.L_x_179:
[----:B-1----:R1:W2:Y:S02]  /*c630*/  SYNCS.PHASECHK.TRANS64.TRYWAIT P0, [R0+URZ], R3 ;  /* 0x00000003000075a7 */ /* 0x0022a400080011ff */
[----:B--2---:R-:W-:Y:S05]  /*c640*/  @!P0 NANOSLEEP.SYNCS 0x989680 ;  /* 0x009896800000895d */ /* 0x004fea0003900000 */
[----:B------:R-:W2:Y:S02]  /*c650*/  @!P0 SYNCS.PHASECHK.TRANS64 P0, [R0+URZ], R3 ;  /* 0x00000003000085a7 */ /* 0x000ea400080010ff */
[----:B--2---:R-:W-:Y:S05]  /*c660*/  @!P0 BRA `(.L_x_179) ;  /* 0xfffffffc00f08947 */ /* 0x004fea000383ffff */
[----:B------:R-:W-:Y:S05]  /*c670*/  BRA `(.L_x_180) ;  /* 0xffffff64004c7947 */ /* 0x000fea000383ffff */
.L_x_51:
[----:B---3--:R-:W-:-:S07]  /*c680*/  MOV R0, UR4 ;  /* 0x0000000400007c02 */ /* 0x008fce0008000f00 */
.L_x_181:
[----:B-1----:R1:W2:Y:S02]  /*c690*/  SYNCS.PHASECHK.TRANS64.TRYWAIT P0, [R0+URZ], R3 ;  /* 0x00000003000075a7 */ /* 0x0022a400080011ff */
[----:B--2---:R-:W-:Y:S05]  /*c6a0*/  @!P0 NANOSLEEP.SYNCS 0x989680 ;  /* 0x009896800000895d */ /* 0x004fea0003900000 */
[----:B------:R-:W2:Y:S02]  /*c6b0*/  @!P0 SYNCS.PHASECHK.TRANS64 P0, [R0+URZ], R3 ;  /* 0x00000003000085a7 */ /* 0x000ea400080010ff */
[----:B--2---:R-:W-:Y:S05]  /*c6c0*/  @!P0 BRA `(.L_x_181) ;  /* 0xfffffffc00f08947 */ /* 0x004fea000383ffff */
[----:B------:R-:W-:Y:S05]  /*c6d0*/  BRA `(.L_x_182) ;  /* 0xffffff6400587947 */ /* 0x000fea000383ffff */
.L_x_52:
[----:B---3--:R-:W-:-:S07]  /*c6e0*/  MOV R0, UR4 ;  /* 0x0000000400007c02 */ /* 0x008fce0008000f00 */
.L_x_183:
[----:B-1----:R1:W2:Y:S02]  /*c6f0*/  SYNCS.PHASECHK.TRANS64.TRYWAIT P0, [R0+URZ], R3 ;  /* 0x00000003000075a7 */ /* 0x0022a400080011ff */
[----:B--2---:R-:W-:Y:S05]  /*c700*/  @!P0 NANOSLEEP.SYNCS 0x989680 ;  /* 0x009896800000895d */ /* 0x004fea0003900000 */
[----:B------:R-:W2:Y:S02]  /*c710*/  @!P0 SYNCS.PHASECHK.TRANS64 P0, [R0+URZ], R3 ;  /* 0x00000003000085a7 */ /* 0x000ea400080010ff */
[----:B--2---:R-:W-:Y:S05]  /*c720*/  @!P0 BRA `(.L_x_183) ;  /* 0xfffffffc00f08947 */ /* 0x004fea000383ffff */
[----:B------:R-:W-:Y:S05]  /*c730*/  BRA `(.L_x_184) ;  /* 0xffffff6400647947 */ /* 0x000fea000383ffff */
.L_x_53:
[----:B---3--:R-:W-:-:S07]  /*c740*/  MOV R0, UR4 ;  /* 0x0000000400007c02 */ /* 0x008fce0008000f00 */
.L_x_185:
[----:B-1----:R1:W2:Y:S02]  /*c750*/  SYNCS.PHASECHK.TRANS64.TRYWAIT P0, [R0+URZ], R3 ;  /* 0x00000003000075a7 */ /* 0x0022a400080011ff */
[----:B--2---:R-:W-:Y:S05]  /*c760*/  @!P0 NANOSLEEP.SYNCS 0x989680 ;  /* 0x009896800000895d */ /* 0x004fea0003900000 */
[----:B------:R-:W2:Y:S02]  /*c770*/  @!P0 SYNCS.PHASECHK.TRANS64 P0, [R0+URZ], R3 ;  /* 0x00000003000085a7 */ /* 0x000ea400080010ff */
[----:B--2---:R-:W-:Y:S05]  /*c780*/  @!P0 BRA `(.L_x_185) ;  /* 0xfffffffc00f08947 */ /* 0x004fea000383ffff */
[----:B------:R-:W-:Y:S05]  /*c790*/  BRA `(.L_x_186) ;  /* 0xffffff6400707947 */ /* 0x000fea000383ffff */
.L_x_54:
[----:B---3--:R-:W-:-:S07]  /*c7a0*/  MOV R0, UR4 ;  /* 0x0000000400007c02 */ /* 0x008fce0008000f00 */
.L_x_187:
[----:B-1----:R1:W2:Y:S02]  /*c7b0*/  SYNCS.PHASECHK.TRANS64.TRYWAIT P0, [R0+URZ], R3 ;  /* 0x00000003000075a7 */ /* 0x0022a400080011ff */
[----:B--2---:R-:W-:Y:S05]  /*c7c0*/  @!P0 NANOSLEEP.SYNCS 0x989680 ;  /* 0x009896800000895d */ /* 0x004fea0003900000 */
[----:B------:R-:W2:Y:S02]  /*c7d0*/  @!P0 SYNCS.PHASECHK.TRANS64 P0, [R0+URZ], R3 ;  /* 0x00000003000085a7 */ /* 0x000ea400080010ff */
[----:B--2---:R-:W-:Y:S05]  /*c7e0*/  @!P0 BRA `(.L_x_187) ;  /* 0xfffffffc00f08947 */ /* 0x004fea000383ffff */
[----:B------:R-:W-:Y:S05]  /*c7f0*/  BRA `(.L_x_188) ;  /* 0xffffff64007c7947 */ /* 0x000fea000383ffff */
.L_x_55:
[----:B---3--:R-:W-:-:S07]  /*c800*/  MOV R0, UR4 ;  /* 0x0000000400007c02 */ /* 0x008fce0008000f00 */
.L_x_189:
[----:B-1----:R1:W2:Y:S02]  /*c810*/  SYNCS.PHASECHK.TRANS64.TRYWAIT P0, [R0+URZ], R3 ;  /* 0x00000003000075a7 */ /* 0x0022a400080011ff */
[----:B--2---:R-:W-:Y:S05]  /*c820*/  @!P0 NANOSLEEP.SYNCS 0x989680 ;  /* 0x009896800000895d */ /* 0x004fea0003900000 */
[----:B------:R-:W2:Y:S02]  /*c830*/  @!P0 SYNCS.PHASECHK.TRANS64 P0, [R0+URZ], R3 ;  /* 0x00000003000085a7 */ /* 0x000ea400080010ff */
[----:B--2---:R-:W-:Y:S05]  /*c840*/  @!P0 BRA `(.L_x_189) ;  /* 0xfffffffc00f08947 */ /* 0x004fea000383ffff */
[----:B------:R-:W-:Y:S05]  /*c850*/  BRA `(.L_x_190) ;  /* 0xffffff6400887947 */ /* 0x000fea000383ffff */
.L_x_56:
[----:B---3--:R-:W-:-:S07]  /*c860*/  MOV R0, UR4 ;  /* 0x0000000400007c02 */ /* 0x008fce0008000f00 */
.L_x_191:
[----:B-1----:R1:W2:Y:S02]  /*c870*/  SYNCS.PHASECHK.TRANS64.TRYWAIT P0, [R0+URZ], R3 ;  /* 0x00000003000075a7 */ /* 0x0022a400080011ff */
[----:B--2---:R-:W-:Y:S05]  /*c880*/  @!P0 NANOSLEEP.SYNCS 0x989680 ;  /* 0x009896800000895d */ /* 0x004fea0003900000 */
[----:B------:R-:W2:Y:S02]  /*c890*/  @!P0 SYNCS.PHASECHK.TRANS64 P0, [R0+URZ], R3 ;  /* 0x00000003000085a7 */ /* 0x000ea400080010ff */
[----:B--2---:R-:W-:Y:S05]  /*c8a0*/  @!P0 BRA `(.L_x_191) ;  /* 0xfffffffc00f08947 */ /* 0x004fea000383ffff */
[----:B------:R-:W-:Y:S05]  /*c8b0*/  BRA `(.L_x_192) ;  /* 0xffffff6400947947 */ /* 0x000fea000383ffff */
.L_x_57:
[----:B---3--:R-:W-:-:S07]  /*c8c0*/  MOV R0, UR4 ;  /* 0x0000000400007c02 */ /* 0x008fce0008000f00 */
.L_x_193:
[----:B-1----:R1:W2:Y:S02]  /*c8d0*/  SYNCS.PHASECHK.TRANS64.TRYWAIT P0, [R0+URZ], R3 ;  /* 0x00000003000075a7 */ /* 0x0022a400080011ff */
[----:B--2---:R-:W-:Y:S05]  /*c8e0*/  @!P0 NANOSLEEP.SYNCS 0x989680 ;  /* 0x009896800000895d */ /* 0x004fea0003900000 */
[----:B------:R-:W2:Y:S02]  /*c8f0*/  @!P0 SYNCS.PHASECHK.TRANS64 P0, [R0+URZ], R3 ;  /* 0x00000003000085a7 */ /* 0x000ea400080010ff */
[----:B--2---:R-:W-:Y:S05]  /*c900*/  @!P0 BRA `(.L_x_193) ;  /* 0xfffffffc00f08947 */ /* 0x004fea000383ffff */
[----:B------:R-:W-:Y:S05]  /*c910*/  BRA `(.L_x_194) ;  /* 0xffffff6400a07947 */ /* 0x000fea000383ffff */
.L_x_58:
[----:B---3--:R-:W-:-:S07]  /*c920*/  MOV R0, UR4 ;  /* 0x0000000400007c02 */ /* 0x008fce0008000f00 */
.L_x_195:
[----:B-1----:R1:W2:Y:S02]  /*c930*/  SYNCS.PHASECHK.TRANS64.TRYWAIT P0, [R0+URZ], R3 ;  /* 0x00000003000075a7 */ /* 0x0022a400080011ff */
[----:B--2---:R-:W-:Y:S05]  /*c940*/  @!P0 NANOSLEEP.SYNCS 0x989680 ;  /* 0x009896800000895d */ /* 0x004fea0003900000 */
[----:B------:R-:W2:Y:S02]  /*c950*/  @!P0 SYNCS.PHASECHK.TRANS64 P0, [R0+URZ], R3 ;  /* 0x00000003000085a7 */ /* 0x000ea400080010ff */
[----:B--2---:R-:W-:Y:S05]  /*c960*/  @!P0 BRA `(.L_x_195) ;  /* 0xfffffffc00f08947 */ /* 0x004fea000383ffff */
[----:B------:R-:W-:Y:S05]  /*c970*/  BRA `(.L_x_196) ;  /* 0xffffff6400ac7947 */ /* 0x000fea000383ffff */
.L_x_59:
[----:B---3--:R-:W-:-:S07]  /*c980*/  MOV R0, UR4 ;  /* 0x0000000400007c02 */ /* 0x008fce0008000f00 */
.L_x_197:
[----:B-1----:R1:W2:Y:S02]  /*c990*/  SYNCS.PHASECHK.TRANS64.TRYWAIT P0, [R0+URZ], R3 ;  /* 0x00000003000075a7 */ /* 0x0022a400080011ff */
[----:B--2---:R-:W-:Y:S05]  /*c9a0*/  @!P0 NANOSLEEP.SYNCS 0x989680 ;  /* 0x009896800000895d */ /* 0x004fea0003900000 */
[----:B------:R-:W2:Y:S02]  /*c9b0*/  @!P0 SYNCS.PHASECHK.TRANS64 P0, [R0+URZ], R3 ;  /* 0x00000003000085a7 */ /* 0x000ea400080010ff */
[----:B--2---:R-:W-:Y:S05]  /*c9c0*/  @!P0 BRA `(.L_x_197) ;  /* 0xfffffffc00f08947 */ /* 0x004fea000383ffff */
[----:B------:R-:W-:Y:S05]  /*c9d0*/  BRA `(.L_x_198) ;  /* 0xffffff6400b87947 */ /* 0x000fea000383ffff */
.L_x_60:
[----:B---3--:R-:W-:-:S07]  /*c9e0*/  MOV R0, UR4 ;  /* 0x0000000400007c02 */ /* 0x008fce0008000f00 */
.L_x_199:
[----:B-1----:R1:W2:Y:S02]  /*c9f0*/  SYNCS.PHASECHK.TRANS64.TRYWAIT P0, [R0+URZ], R3 ;  /* 0x00000003000075a7 */ /* 0x0022a400080011ff */
[----:B--2---:R-:W-:Y:S05]  /*ca00*/  @!P0 NANOSLEEP.SYNCS 0x989680 ;  /* 0x009896800000895d */ /* 0x004fea0003900000 */
[----:B------:R-:W2:Y:S02]  /*ca10*/  @!P0 SYNCS.PHASECHK.TRANS64 P0, [R0+URZ], R3 ;  /* 0x00000003000085a7 */ /* 0x000ea400080010ff */
[----:B--2---:R-:W-:Y:S05]  /*ca20*/  @!P0 BRA `(.L_x_199) ;  /* 0xfffffffc00f08947 */ /* 0x004fea000383ffff */
[----:B------:R-:W-:Y:S05]  /*ca30*/  BRA `(.L_x_200) ;  /* 0xffffff6400c47947 */ /* 0x000fea000383ffff */
.L_x_61:
[----:B---3--:R-:W-:-:S07]  /*ca40*/  MOV R0, UR4 ;  /* 0x0000000400007c02 */ /* 0x008fce0008000f00 */
.L_x_201:
[----:B-1----:R1:W2:Y:S02]  /*ca50*/  SYNCS.PHASECHK.TRANS64.TRYWAIT P0, [R0+URZ], R3 ;  /* 0x00000003000075a7 */ /* 0x0022a400080011ff */
[----:B--2---:R-:W-:Y:S05]  /*ca60*/  @!P0 NANOSLEEP.SYNCS 0x989680 ;  /* 0x009896800000895d */ /* 0x004fea0003900000 */
[----:B------:R-:W2:Y:S02]  /*ca70*/  @!P0 SYNCS.PHASECHK.TRANS64 P0, [R0+URZ], R3 ;  /* 0x00000003000085a7 */ /* 0x000ea400080010ff */
[----:B--2---:R-:W-:Y:S05]  /*ca80*/  @!P0 BRA `(.L_x_201) ;  /* 0xfffffffc00f08947 */ /* 0x004fea000383ffff */
[----:B------:R-:W-:Y:S05]  /*ca90*/  BRA `(.L_x_202) ;  /* 0xffffff6400d07947 */ /* 0x000fea000383ffff */
.L_x_62:
[----:B---3--:R-:W-:-:S07]  /*caa0*/  MOV R0, UR4 ;  /* 0x0000000400007c02 */ /* 0x008fce0008000f00 */
.L_x_203:
[----:B-1----:R1:W2:Y:S02]  /*cab0*/  SYNCS.PHASECHK.TRANS64.TRYWAIT P0, [R0+URZ], R3 ;  /* 0x00000003000075a7 */ /* 0x0022a400080011ff */
[----:B--2---:R-:W-:Y:S05]  /*cac0*/  @!P0 NANOSLEEP.SYNCS 0x989680 ;  /* 0x009896800000895d */ /* 0x004fea0003900000 */
[----:B------:R-:W2:Y:S02]  /*cad0*/  @!P0 SYNCS.PHASECHK.TRANS64 P0, [R0+URZ], R3 ;  /* 0x00000003000085a7 */ /* 0x000ea400080010ff */
[----:B--2---:R-:W-:Y:S05]  /*cae0*/  @!P0 BRA `(.L_x_203) ;  /* 0xfffffffc00f08947 */ /* 0x004fea000383ffff */
[----:B------:R-:W-:Y:S05]  /*caf0*/  BRA `(.L_x_204) ;  /* 0xffffff6400dc7947 */ /* 0x000fea000383ffff */
.L_x_63:
[----:B---3--:R-:W-:-:S07]  /*cb00*/  MOV R0, UR4 ;  /* 0x0000000400007c02 */ /* 0x008fce0008000f00 */
.L_x_205:
[----:B-1----:R1:W2:Y:S02]  /*cb10*/  SYNCS.PHASECHK.TRANS64.TRYWAIT P0, [R0+URZ], R3 ;  /* 0x00000003000075a7 */ /* 0x0022a400080011ff */
[----:B--2---:R-:W-:Y:S05]  /*cb20*/  @!P0 NANOSLEEP.SYNCS 0x989680 ;  /* 0x009896800000895d */ /* 0x004fea0003900000 */
[----:B------:R-:W2:Y:S02]  /*cb30*/  @!P0 SYNCS.PHASECHK.TRANS64 P0, [R0+URZ], R3 ;  /* 0x00000003000085a7 */ /* 0x000ea400080010ff */
[----:B--2---:R-:W-:Y:S05]  /*cb40*/  @!P0 BRA `(.L_x_205) ;  /* 0xfffffffc00f08947 */ /* 0x004fea000383ffff */
[----:B------:R-:W-:Y:S05]  /*cb50*/  BRA `(.L_x_206) ;  /* 0xffffff6400e87947 */ /* 0x000fea000383ffff */
.L_x_64:
[----:B---3--:R-:W-:-:S07]  /*cb60*/  MOV R0, UR4 ;  /* 0x0000000400007c02 */ /* 0x008fce0008000f00 */
.L_x_207:
[----:B-1----:R1:W2:Y:S02]  /*cb70*/  SYNCS.PHASECHK.TRANS64.TRYWAIT P0, [R0+URZ], R3 ;  /* 0x00000003000075a7 */ /* 0x0022a400080011ff */
[----:B--2---:R-:W-:Y:S05]  /*cb80*/  @!P0 NANOSLEEP.SYNCS 0x989680 ;  /* 0x009896800000895d */ /* 0x004fea0003900000 */
[----:B------:R-:W2:Y:S02]  /*cb90*/  @!P0 SYNCS.PHASECHK.TRANS64 P0, [R0+URZ], R3 ;  /* 0x00000003000085a7 */ /* 0x000ea400080010ff */
[----:B--2---:R-:W-:Y:S05]  /*cba0*/  @!P0 BRA `(.L_x_207) ;  /* 0xfffffffc00f08947 */ /* 0x004fea000383ffff */
[----:B------:R-:W-:Y:S05]  /*cbb0*/  BRA `(.L_x_208) ;  /* 0xffffff6400f47947 */ /* 0x000fea000383ffff */
.L_x_67:
[----:B-1----:R1:W2:Y:S02]  /*cbc0*/  SYNCS.PHASECHK.TRANS64.TRYWAIT P0, [R0+URZ+0x1f0], R5 ;  /* 0x0001f005000075a7 */ /* 0x0022a400080011ff */
[----:B--2---:R-:W-:Y:S05]  /*cbd0*/  @!P0 NANOSLEEP.SYNCS 0x989680 ;  /* 0x009896800000895d */ /* 0x004fea0003900000 */
[----:B------:R-:W2:Y:S02]  /*cbe0*/  @!P0 SYNCS.PHASECHK.TRANS64 P0, [R0+URZ+0x1f0], R5 ;  /* 0x0001f005000085a7 */ /* 0x000ea400080010ff */
[----:B--2---:R-:W-:Y:S05]  /*cbf0*/  @!P0 BRA `(.L_x_67) ;  /* 0xfffffffc00f08947 */ /* 0x004fea000383ffff */
[----:B------:R-:W-:Y:S05]  /*cc00*/  BRA `(.L_x_209) ;  /* 0xffffff6800547947 */ /* 0x000fea000383ffff */
.L_x_68:
[----:B------:R-:W-:-:S07]  /*cc10*/  MOV R0, UR5 ;  /* 0x0000000500007c02 */ /* 0x000fce0008000f00 */
.L_x_210:
[----:B-1----:R1:W2:Y:S02]  /*cc20*/  SYNCS.PHASECHK.TRANS64.TRYWAIT P0, [R0+URZ+0x1c0], R7 ;  /* 0x0001c007000075a7 */ /* 0x0022a400080011ff */
[----:B--2---:R-:W-:Y:S05]  /*cc30*/  @!P0 NANOSLEEP.SYNCS 0x989680 ;  /* 0x009896800000895d */ /* 0x004fea0003900000 */
[----:B------:R-:W2:Y:S02]  /*cc40*/  @!P0 SYNCS.PHASECHK.TRANS64 P0, [R0+URZ+0x1c0], R7 ;  /* 0x0001c007000085a7 */ /* 0x000ea400080010ff */
[----:B--2---:R-:W-:Y:S05]  /*cc50*/  @!P0 BRA `(.L_x_210) ;  /* 0xfffffffc00f08947 */ /* 0x004fea000383ffff */
[----:B------:R-:W-:Y:S05]  /*cc60*/  BRA `(.L_x_211) ;  /* 0xffffff6800647947 */ /* 0x000fea000383ffff */
.L_x_69:
[----:B-1----:R1:W2:Y:S02]  /*cc70*/  SYNCS.PHASECHK.TRANS64.TRYWAIT P1, [R0+URZ+0x1b0], R5 ;  /* 0x0001b005000075a7 */ /* 0x0022a400080211ff */
[----:B--2---:R-:W-:Y:S05]  /*cc80*/  @!P1 NANOSLEEP.SYNCS 0x989680 ;  /* 0x009896800000995d */ /* 0x004fea0003900000 */
[----:B------:R-:W2:Y:S02]  /*cc90*/  @!P1 SYNCS.PHASECHK.TRANS64 P1, [R0+URZ+0x1b0], R5 ;  /* 0x0001b005000095a7 */ /* 0x000ea400080210ff */
[----:B--2---:R-:W-:Y:S05]  /*cca0*/  @!P1 BRA `(.L_x_69) ;  /* 0xfffffffc00f09947 */ /* 0x004fea000383ffff */
[----:B------:R-:W-:Y:S05]  /*ccb0*/  BRA `(.L_x_212) ;  /* 0xffffff6800947947 */ /* 0x000fea000383ffff */
.L_x_72:
[----:B------:R-:W-:-:S07]  /*ccc0*/  MOV R0, UR5 ;  /* 0x0000000500007c02 */ /* 0x000fce0008000f00 */
.L_x_213:
[----:B-1----:R1:W2:Y:S02]  /*ccd0*/  SYNCS.PHASECHK.TRANS64.TRYWAIT P0, [R0+URZ+0x1c0], R3 ;  /* 0x0001c003000075a7 */ /* 0x0022a400080011ff */
[----:B--2---:R-:W-:Y:S05]  /*cce0*/  @!P0 NANOSLEEP.SYNCS 0x989680 ;  /* 0x009896800000895d */ /* 0x004fea0003900000 */
[----:B------:R-:W2:Y:S02]  /*ccf0*/  @!P0 SYNCS.PHASECHK.TRANS64 P0, [R0+URZ+0x1c0], R3 ;  /* 0x0001c003000085a7 */ /* 0x000ea400080010ff */
[----:B--2---:R-:W-:Y:S05]  /*cd00*/  @!P0 BRA `(.L_x_213) ;  /* 0xfffffffc00f08947 */ /* 0x004fea000383ffff */
[----:B------:R-:W-:Y:S05]  /*cd10*/  BRA `(.L_x_71) ;  /* 0xffffff6800e87947 */ /* 0x000fea000383ffff */
.L_x_81:
[----:B-1----:R-:W-:-:S04]  /*cd20*/  MOV R4, UR6 ;  /* 0x0000000600047c02 */ /* 0x002fc80008000f00 */
[----:B------:R1:W2:Y:S03]  /*cd30*/  SYNCS.PHASECHK.TRANS64.TRYWAIT P0, [R4+URZ+0x8], R5 ;  /* 0x00000805040075a7 */ /* 0x0002a600080011ff */
[----:B--2---:R-:W-:Y:S05]  /*cd40*/  @!P0 NANOSLEEP.SYNCS 0x989680 ;  /* 0x009896800000895d */ /* 0x004fea0003900000 */
[----:B------:R-:W2:Y:S02]  /*cd50*/  @!P0 SYNCS.PHASECHK.TRANS64 P0, [R4+URZ+0x8], R5 ;  /* 0x00000805040085a7 */ /* 0x000ea400080010ff */
[----:B--2---:R-:W-:Y:S05]  /*cd60*/  @!P0 BRA `(.L_x_81) ;  /* 0xfffffffc00ec8947 */ /* 0x004fea000383ffff */
[----:B------:R-:W-:Y:S05]  /*cd70*/  BRA `(.L_x_80) ;  /* 0xffffff6c009c7947 */ /* 0x000fea000383ffff */
.L_x_83:
[----:B------:R-:W-:Y:S01]  /*cd80*/  BSSY B0, `(.L_x_214) ;  /* 0x0000006000007945 */ /* 0x000fe20003800000 */
[----:B------:R-:W-:-:S07]  /*cd90*/  MOV R15, 0xffffffff ;  /* 0xffffffff000f7802 */ /* 0x000fce0000000f00 */
[----:B-1---5:R-:W-:Y:S05]  /*cda0*/  WARPSYNC.COLLECTIVE R15, `(.L_x_215) ;  /* 0x000000000f0c7348 */ /* 0x022fea0003c00000 */
[----:B------:R-:W-:Y:S02]  /*cdb0*/  ELECT P6, UR79, PT ;  /* 0x00000000004f782f */ /* 0x000fe400038c0000 */
[----:B------:R-:W-:Y:S01]  /*cdc0*/  MOV R14, UR79 ;  /* 0x0000004f000e7c02 */ /* 0x000fe20008000f00 */
[----:B-1---5:R-:W-:Y:S10]  /*cdd0*/  ENDCOLLECTIVE ;  /* 0x000000000000791b */ /* 0x022ff40003800000 */
.L_x_215:
[----:B------:R-:W-:Y:S05]  /*cde0*/  BSYNC B0 ;  /* 0x0000000000007941 */ /* 0x000fea0003800000 */
.L_x_214:
[----:B------:R-:W-:Y:S05]  /*cdf0*/  BRA `(.L_x_216) ;  /* 0xffffff6c00cc7947 */ /* 0x000fea000383ffff */
.L_x_85:
[----:B-1----:R-:W-:-:S04]  /*ce00*/  MOV R2, UR6 ;  /* 0x0000000600027c02 */ /* 0x002fc80008000f00 */
[----:B------:R1:W2:Y:S03]  /*ce10*/  SYNCS.PHASECHK.TRANS64.TRYWAIT P0, [R2+URZ+0x8], R3 ;  /* 0x00000803020075a7 */ /* 0x0002a600080011ff */
[----:B--2---:R-:W-:Y:S05]  /*ce20*/  @!P0 NANOSLEEP.SYNCS 0x989680 ;  /* 0x009896800000895d */ /* 0x004fea0003900000 */
[----:B------:R-:W2:Y:S02]  /*ce30*/  @!P0 SYNCS.PHASECHK.TRANS64 P0, [R2+URZ+0x8], R3 ;  /* 0x00000803020085a7 */ /* 0x000ea400080010ff */
[----:B--2---:R-:W-:Y:S05]  /*ce40*/  @!P0 BRA `(.L_x_85) ;  /* 0xfffffffc00ec8947 */ /* 0x004fea000383ffff */
[----:B------:R-:W-:Y:S05]  /*ce50*/  BRA `(.L_x_84) ;  /* 0xffffff6c00d07947 */ /* 0x000fea000383ffff */
.L_x_86:
[----:B-1----:R1:W2:Y:S02]  /*ce60*/  SYNCS.PHASECHK.TRANS64.TRYWAIT P0, [R0+URZ+0x1b0], R5 ;  /* 0x0001b005000075a7 */ /* 0x0022a400080011ff */
[----:B--2---:R-:W-:Y:S05]  /*ce70*/  @!P0 NANOSLEEP.SYNCS 0x989680 ;  /* 0x009896800000895d */ /* 0x004fea0003900000 */
[----:B------:R-:W2:Y:S02]  /*ce80*/  @!P0 SYNCS.PHASECHK.TRANS64 P0, [R0+URZ+0x1b0], R5 ;  /* 0x0001b005000085a7 */ /* 0x000ea400080010ff */
[----:B--2---:R-:W-:Y:S05]  /*ce90*/  @!P0 BRA `(.L_x_86) ;  /* 0xfffffffc00f08947 */ /* 0x004fea000383ffff */
[----:B------:R-:W-:Y:S05]  /*cea0*/  BRA `(.L_x_217) ;  /* 0xffffff7000a47947 */ /* 0x000fea000383ffff */
.L_x_88:
[----:B------:R-:W-:-:S07]  /*ceb0*/  MOV R0, UR11 ;  /* 0x0000000b00007c02 */ /* 0x000fce0008000f00 */
.L_x_218:
[----:B-1----:R1:W2:Y:S02]  /*cec0*/  SYNCS.PHASECHK.TRANS64.TRYWAIT P0, [R0+URZ+0x1e0], R5 ;  /* 0x0001e005000075a7 */ /* 0x0022a400080011ff */
[----:B--2---:R-:W-:Y:S05]  /*ced0*/  @!P0 NANOSLEEP.SYNCS 0x989680 ;  /* 0x009896800000895d */ /* 0x004fea0003900000 */
[----:B------:R-:W2:Y:S02]  /*cee0*/  @!P0 SYNCS.PHASECHK.TRANS64 P0, [R0+URZ+0x1e0], R5 ;  /* 0x0001e005000085a7 */ /* 0x000ea400080010ff */
[----:B--2---:R-:W-:Y:S05]  /*cef0*/  @!P0 BRA `(.L_x_218) ;  /* 0xfffffffc00f08947 */ /* 0x004fea000383ffff */
[----:B------:R-:W-:Y:S05]  /*cf00*/  BRA `(.L_x_219) ;  /* 0xffffff7000ec7947 */ /* 0x000fea000383ffff */
.L_x_91:
[----:B------:R-:W-:Y:S07]  /*cf10*/  MOV R0, UR9 ;  /* 0x0000000900007c02 */ /* 0x000fee0008000f00 */
.L_x_220:
[----:B-1----:R1:W2:Y:S02]  /*cf20*/  SYNCS.PHASECHK.TRANS64.TRYWAIT P0, [R0+URZ], R5 ;  /* 0x00000005000075a7 */ /* 0x0022a400080011ff */
[----:B--2---:R-:W-:Y:S05]  /*cf30*/  @!P0 NANOSLEEP.SYNCS 0x989680 ;  /* 0x009896800000895d */ /* 0x004fea0003900000 */
[----:B------:R-:W2:Y:S02]  /*cf40*/  @!P0 SYNCS.PHASECHK.TRANS64 P0, [R0+URZ], R5 ;  /* 0x00000005000085a7 */ /* 0x000ea400080010ff */
[----:B--2---:R-:W-:Y:S05]  /*cf50*/  @!P0 BRA `(.L_x_220) ;  /* 0xfffffffc00f08947 */ /* 0x004fea000383ffff */
[----:B------:R-:W-:Y:S05]  /*cf60*/  BRA `(.L_x_90) ;  /* 0xffffff7400047947 */ /* 0x000fea000383ffff */
.L_x_95:
[----:B-1----:R-:W-:-:S07]  /*cf70*/  MOV R0, UR5 ;  /* 0x0000000500007c02 */ /* 0x002fce0008000f00 */
.L_x_221:
[----:B-1----:R1:W2:Y:S02]  /*cf80*/  SYNCS.PHASECHK.TRANS64.TRYWAIT P0, [R0+URZ], R3 ;  /* 0x00000003000075a7 */ /* 0x0022a400080011ff */
[----:B--2---:R-:W-:Y:S05]  /*cf90*/  @!P0 NANOSLEEP.SYNCS 0x989680 ;  /* 0x009896800000895d */ /* 0x004fea0003900000 */
[----:B------:R-:W2:Y:S02]  /*cfa0*/  @!P0 SYNCS.PHASECHK.TRANS64 P0, [R0+URZ], R3 ;  /* 0x00000003000085a7 */ /* 0x000ea400080010ff */
[----:B--2---:R-:W-:Y:S05]  /*cfb0*/  @!P0 BRA `(.L_x_221) ;  /* 0xfffffffc00f08947 */ /* 0x004fea000383ffff */
[----:B------:R-:W-:Y:S05]  /*cfc0*/  BRA `(.L_x_222) ;  /* 0xffffff7400bc7947 */ /* 0x000fea000383ffff */
.L_x_98:
[----:B------:R-:W-:-:S07]  /*cfd0*/  MOV R0, UR8 ;  /* 0x0000000800007c02 */ /* 0x000fce0008000f00 */
.L_x_223:
[----:B-1----:R1:W2:Y:S02]  /*cfe0*/  SYNCS.PHASECHK.TRANS64.TRYWAIT P1, [R0+URZ+0x210], R3 ;  /* 0x00021003000075a7 */ /* 0x0022a400080211ff */
[----:B--2---:R-:W-:Y:S05]  /*cff0*/  @!P1 NANOSLEEP.SYNCS 0x989680 ;  /* 0x009896800000995d */ /* 0x004fea0003900000 */
[----:B------:R-:W2:Y:S02]  /*d000*/  @!P1 SYNCS.PHASECHK.TRANS64 P1, [R0+URZ+0x210], R3 ;  /* 0x00021003000095a7 */ /* 0x000ea400080210ff */
[----:B--2---:R-:W-:Y:S05]  /*d010*/  @!P1 BRA `(.L_x_223) ;  /* 0xfffffffc00f09947 */ /* 0x004fea000383ffff */
[----:B------:R-:W-:Y:S05]  /*d020*/  BRA `(.L_x_224) ;  /* 0xffffff7800087947 */ /* 0x000fea000383ffff */
.L_x_103:
[----:B--2---:R2:W4:Y:S02]  /*d030*/  SYNCS.PHASECHK.TRANS64.TRYWAIT P0, [R0+URZ+0x1b0], R3 ;  /* 0x0001b003000075a7 */ /* 0x00452400080011ff */
[----:B----4-:R-:W-:Y:S05]  /*d040*/  @!P0 NANOSLEEP.SYNCS 0x989680 ;  /* 0x009896800000895d */ /* 0x010fea0003900000 */
[----:B------:R-:W4:Y:S02]  /*d050*/  @!P0 SYNCS.PHASECHK.TRANS64 P0, [R0+URZ+0x1b0], R3 ;  /* 0x0001b003000085a7 */ /* 0x000f2400080010ff */
[----:B----4-:R-:W-:Y:S05]  /*d060*/  @!P0 BRA `(.L_x_103) ;  /* 0xfffffffc00f08947 */ /* 0x010fea000383ffff */
[----:B------:R-:W-:Y:S05]  /*d070*/  BRA `(.L_x_225) ;  /* 0xffffff7c001c7947 */ /* 0x000fea000383ffff */
.L_x_106:
[----:B------:R-:W-:Y:S07]  /*d080*/  MOV R0, UR7 ;  /* 0x0000000700007c02 */ /* 0x000fee0008000f00 */
.L_x_226:
[----:B--2---:R2:W4:Y:S02]  /*d090*/  SYNCS.PHASECHK.TRANS64.TRYWAIT P0, [R0+URZ+0x1a8], R3 ;  /* 0x0001a803000075a7 */ /* 0x00452400080011ff */
[----:B----4-:R-:W-:Y:S05]  /*d0a0*/  @!P0 NANOSLEEP.SYNCS 0x989680 ;  /* 0x009896800000895d */ /* 0x010fea0003900000 */
[----:B------:R-:W4:Y:S02]  /*d0b0*/  @!P0 SYNCS.PHASECHK.TRANS64 P0, [R0+URZ+0x1a8], R3 ;  /* 0x0001a803000085a7 */ /* 0x000f2400080010ff */
[----:B----4-:R-:W-:Y:S05]  /*d0c0*/  @!P0 BRA `(.L_x_226) ;  /* 0xfffffffc00f08947 */ /* 0x010fea000383ffff */
[----:B------:R-:W-:Y:S05]  /*d0d0*/  BRA `(.L_x_105) ;  /* 0xffffff7c00fc7947 */ /* 0x000fea000383ffff */
.L_x_109:
[----:B------:R-:W-:Y:S07]  /*d0e0*/  MOV R3, UR7 ;  /* 0x0000000700037c02 */ /* 0x000fee0008000f00 */
.L_x_227:
[----:B-1----:R1:W2:Y:S02]  /*d0f0*/  SYNCS.PHASECHK.TRANS64.TRYWAIT P0, [R3+URZ+0x180], R12 ;  /* 0x0001800c030075a7 */ /* 0x0022a400080011ff */
[----:B--2---:R-:W-:Y:S05]  /*d100*/  @!P0 NANOSLEEP.SYNCS 0x989680 ;  /* 0x009896800000895d */ /* 0x004fea0003900000 */
[----:B------:R-:W2:Y:S02]  /*d110*/  @!P0 SYNCS.PHASECHK.TRANS64 P0, [R3+URZ+0x180], R12 ;  /* 0x0001800c030085a7 */ /* 0x000ea400080010ff */
[----:B--2---:R-:W-:Y:S05]  /*d120*/  @!P0 BRA `(.L_x_227) ;  /* 0xfffffffc00f08947 */ /* 0x004fea000383ffff */
[----:B------:R-:W-:Y:S05]  /*d130*/  BRA `(.L_x_228) ;  /* 0xffffff8000747947 */ /* 0x000fea000383ffff */
.L_x_110:
[----:B-1----:R-:W-:Y:S07]  /*d140*/  MOV R3, UR7 ;  /* 0x0000000700037c02 */ /* 0x002fee0008000f00 */
.L_x_229:
[----:B-1----:R1:W2:Y:S02]  /*d150*/  SYNCS.PHASECHK.TRANS64.TRYWAIT P0, [R3+URZ+0x188], R12 ;  /* 0x0001880c030075a7 */ /* 0x0022a400080011ff */
[----:B--2---:R-:W-:Y:S05]  /*d160*/  @!P0 NANOSLEEP.SYNCS 0x989680 ;  /* 0x009896800000895d */ /* 0x004fea0003900000 */
[----:B------:R-:W2:Y:S02]  /*d170*/  @!P0 SYNCS.PHASECHK.TRANS64 P0, [R3+URZ+0x188], R12 ;  /* 0x0001880c030085a7 */ /* 0x000ea400080010ff */
[----:B--2---:R-:W-:Y:S05]  /*d180*/  @!P0 BRA `(.L_x_229) ;  /* 0xfffffffc00f08947 */ /* 0x004fea000383ffff */
[----:B------:R-:W-:Y:S05]  /*d190*/  BRA `(.L_x_230) ;  /* 0xffffff8000b07947 */ /* 0x000fea000383ffff */
.L_x_111:
[----:B-1----:R-:W-:Y:S07]  /*d1a0*/  MOV R3, UR7 ;  /* 0x0000000700037c02 */ /* 0x002fee0008000f00 */
.L_x_231:
[----:B-1----:R1:W2:Y:S02]  /*d1b0*/  SYNCS.PHASECHK.TRANS64.TRYWAIT P0, [R3+URZ+0x190], R12 ;  /* 0x0001900c030075a7 */ /* 0x0022a400080011ff */
[----:B--2---:R-:W-:Y:S05]  /*d1c0*/  @!P0 NANOSLEEP.SYNCS 0x989680 ;  /* 0x009896800000895d */ /* 0x004fea0003900000 */
[----:B------:R-:W2:Y:S02]  /*d1d0*/  @!P0 SYNCS.PHASECHK.TRANS64 P0, [R3+URZ+0x190], R12 ;  /* 0x0001900c030085a7 */ /* 0x000ea400080010ff */
[----:B--2---:R-:W-:Y:S05]  /*d1e0*/  @!P0 BRA `(.L_x_231) ;  /* 0xfffffffc00f08947 */ /* 0x004fea000383ffff */
[----:B------:R-:W-:Y:S05]  /*d1f0*/  BRA `(.L_x_232) ;  /* 0xffffff8000f87947 */ /* 0x000fea000383ffff */
.L_x_112:
[----:B------:R-:W-:Y:S07]  /*d200*/  MOV R3, UR7 ;  /* 0x0000000700037c02 */ /* 0x000fee0008000f00 */
.L_x_233:
[----:B-1----:R1:W2:Y:S02]  /*d210*/  SYNCS.PHASECHK.TRANS64.TRYWAIT P0, [R3+URZ+0x198], R12 ;  /* 0x0001980c030075a7 */ /* 0x0022a400080011ff */
[----:B--2---:R-:W-:Y:S05]  /*d220*/  @!P0 NANOSLEEP.SYNCS 0x989680 ;  /* 0x009896800000895d */ /* 0x004fea0003900000 */
[----:B------:R-:W2:Y:S02]  /*d230*/  @!P0 SYNCS.PHASECHK.TRANS64 P0, [R3+URZ+0x198], R12 ;  /* 0x0001980c030085a7 */ /* 0x000ea400080010ff */
[----:B--2---:R-:W-:Y:S05]  /*d240*/  @!P0 BRA `(.L_x_233) ;  /* 0xfffffffc00f08947 */ /* 0x004fea000383ffff */
[----:B------:R-:W-:Y:S05]  /*d250*/  BRA `(.L_x_234) ;  /* 0xffffff8400807947 */ /* 0x000fea000383ffff */
.L_x_114:
[----:B------:R-:W-:-:S07]  /*d260*/  MOV R0, UR7 ;  /* 0x0000000700007c02 */ /* 0x000fce0008000f00 */
.L_x_235:
[----:B-1----:R1:W4:Y:S02]  /*d270*/  SYNCS.PHASECHK.TRANS64.TRYWAIT P0, [R0+URZ+0x180], R3 ;  /* 0x00018003000075a7 */ /* 0x00232400080011ff */
[----:B----4-:R-:W-:Y:S05]  /*d280*/  @!P0 NANOSLEEP.SYNCS 0x989680 ;  /* 0x009896800000895d */ /* 0x010fea0003900000 */
[----:B------:R-:W4:Y:S02]  /*d290*/  @!P0 SYNCS.PHASECHK.TRANS64 P0, [R0+URZ+0x180], R3 ;  /* 0x00018003000085a7 */ /* 0x000f2400080010ff */
[----:B----4-:R-:W-:Y:S05]  /*d2a0*/  @!P0 BRA `(.L_x_235) ;  /* 0xfffffffc00f08947 */ /* 0x010fea000383ffff */
[----:B------:R-:W-:Y:S05]  /*d2b0*/  BRA `(.L_x_236) ;  /* 0xffffff8400f07947 */ /* 0x000fea000383ffff */
.L_x_115:
[----:B-1----:R-:W-:-:S07]  /*d2c0*/  MOV R0, UR7 ;  /* 0x0000000700007c02 */ /* 0x002fce0008000f00 */
.L_x_237:
[----:B-1----:R1:W4:Y:S02]  /*d2d0*/  SYNCS.PHASECHK.TRANS64.TRYWAIT P0, [R0+URZ+0x188], R3 ;  /* 0x00018803000075a7 */ /* 0x00232400080011ff */
[----:B----4-:R-:W-:Y:S05]  /*d2e0*/  @!P0 NANOSLEEP.SYNCS 0x989680 ;  /* 0x009896800000895d */ /* 0x010fea0003900000 */
[----:B------:R-:W4:Y:S02]  /*d2f0*/  @!P0 SYNCS.PHASECHK.TRANS64 P0, [R0+URZ+0x188], R3 ;  /* 0x00018803000085a7 */ /* 0x000f2400080010ff */
[----:B----4-:R-:W-:Y:S05]  /*d300*/  @!P0 BRA `(.L_x_237) ;  /* 0xfffffffc00f08947 */ /* 0x010fea000383ffff */
[----:B------:R-:W-:Y:S05]  /*d310*/  BRA `(.L_x_238) ;  /* 0xffffff8400e07947 */ /* 0x000fea000383ffff */
.L_x_116:
[----:B-1----:R-:W-:-:S07]  /*d320*/  MOV R0, UR7 ;  /* 0x0000000700007c02 */ /* 0x002fce0008000f00 */
.L_x_239:
[----:B-1----:R1:W4:Y:S02]  /*d330*/  SYNCS.PHASECHK.TRANS64.TRYWAIT P0, [R0+URZ+0x190], R3 ;  /* 0x00019003000075a7 */ /* 0x00232400080011ff */
[----:B----4-:R-:W-:Y:S05]  /*d340*/  @!P0 NANOSLEEP.SYNCS 0x989680 ;  /* 0x009896800000895d */ /* 0x010fea0003900000 */
[----:B------:R-:W4:Y:S02]  /*d350*/  @!P0 SYNCS.PHASECHK.TRANS64 P0, [R0+URZ+0x190], R3 ;  /* 0x00019003000085a7 */ /* 0x000f2400080010ff */
[----:B----4-:R-:W-:Y:S05]  /*d360*/  @!P0 BRA `(.L_x_239) ;  /* 0xfffffffc00f08947 */ /* 0x010fea000383ffff */
[----:B------:R-:W-:Y:S05]  /*d370*/  BRA `(.L_x_240) ;  /* 0xffffff8400d07947 */ /* 0x000fea000383ffff */
.L_x_118:
[----:B--2---:R2:W3:Y:S02]  /*d380*/  SYNCS.PHASECHK.TRANS64.TRYWAIT P0, [R0+URZ+0x1b0], R3 ;  /* 0x0001b003000075a7 */ /* 0x0044e400080011ff */
[----:B---3--:R-:W-:Y:S05]  /*d390*/  @!P0 NANOSLEEP.SYNCS 0x989680 ;  /* 0x009896800000895d */ /* 0x008fea0003900000 */
[----:B------:R-:W3:Y:S02]  /*d3a0*/  @!P0 SYNCS.PHASECHK.TRANS64 P0, [R0+URZ+0x1b0], R3 ;  /* 0x0001b003000085a7 */ /* 0x000ee400080010ff */
[----:B---3--:R-:W-:Y:S05]  /*d3b0*/  @!P0 BRA `(.L_x_118) ;  /* 0xfffffffc00f08947 */ /* 0x008fea000383ffff */
[----:B------:R-:W-:Y:S05]  /*d3c0*/  BRA `(.L_x_241) ;  /* 0xffffff8800987947 */ /* 0x000fea000383ffff */
.L_x_129:
[----:B-1----:R1:W3:Y:S02]  /*d3d0*/  SYNCS.PHASECHK.TRANS64.TRYWAIT P1, [R3+URZ+0x160], R0 ;  /* 0x00016000030075a7 */ /* 0x0022e400080211ff */
[----:B---3--:R-:W-:Y:S05]  /*d3e0*/  @!P1 NANOSLEEP.SYNCS 0x989680 ;  /* 0x009896800000995d */ /* 0x008fea0003900000 */
[----:B------:R-:W3:Y:S02]  /*d3f0*/  @!P1 SYNCS.PHASECHK.TRANS64 P1, [R3+URZ+0x160], R0 ;  /* 0x00016000030095a7 */ /* 0x000ee400080210ff */
[----:B---3--:R-:W-:Y:S05]  /*d400*/  @!P1 BRA `(.L_x_129) ;  /* 0xfffffffc00f09947 */ /* 0x008fea000383ffff */
[----:B------:R-:W-:Y:S05]  /*d410*/  BRA `(.L_x_128) ;  /* 0xffffff9400bc7947 */ /* 0x000fea000383ffff */
.L_x_131:
[----:B-1----:R1:W4:Y:S02]  /*d420*/  SYNCS.PHASECHK.TRANS64.TRYWAIT P0, [R191+URZ+0x1d0], R2 ;  /* 0x0001d002bf0075a7 */ /* 0x00232400080011ff */
[----:B----4-:R-:W-:Y:S05]  /*d430*/  @!P0 NANOSLEEP.SYNCS 0x989680 ;  /* 0x009896800000895d */ /* 0x010fea0003900000 */
[----:B------:R-:W4:Y:S02]  /*d440*/  @!P0 SYNCS.PHASECHK.TRANS64 P0, [R191+URZ+0x1d0], R2 ;  /* 0x0001d002bf0085a7 */ /* 0x000f2400080010ff */
[----:B----4-:R-:W-:Y:S05]  /*d450*/  @!P0 BRA `(.L_x_131) ;  /* 0xfffffffc00f08947 */ /* 0x010fea000383ffff */
[----:B------:R-:W-:Y:S05]  /*d460*/  BRA `(.L_x_130) ;  /* 0xffffff9800187947 */ /* 0x000fea000383ffff */
.L_x_140:
[----:B--2---:R2:W3:Y:S02]  /*d470*/  SYNCS.PHASECHK.TRANS64.TRYWAIT P0, [R206+URZ+0x160], R3 ;  /* 0x00016003ce0075a7 */ /* 0x0044e400080011ff */
[----:B---3--:R-:W-:Y:S05]  /*d480*/  @!P0 NANOSLEEP.SYNCS 0x989680 ;  /* 0x009896800000895d */ /* 0x008fea0003900000 */
[----:B------:R-:W3:Y:S02]  /*d490*/  @!P0 SYNCS.PHASECHK.TRANS64 P0, [R206+URZ+0x160], R3 ;  /* 0x00016003ce0085a7 */ /* 0x000ee400080010ff */
[----:B---3--:R-:W-:Y:S05]  /*d4a0*/  @!P0 BRA `(.L_x_140) ;  /* 0xfffffffc00f08947 */ /* 0x008fea000383ffff */
[----:B------:R-:W-:Y:S05]  /*d4b0*/  BRA `(.L_x_139) ;  /* 0xffffffac00247947 */ /* 0x000fea000383ffff */
.L_x_149:
[----:B--2---:R2:W3:Y:S02]  /*d4c0*/  SYNCS.PHASECHK.TRANS64.TRYWAIT P0, [R0+URZ+0x160], R7 ;  /* 0x00016007000075a7 */ /* 0x0044e400080011ff */
[----:B---3--:R-:W-:Y:S05]  /*d4d0*/  @!P0 NANOSLEEP.SYNCS 0x989680 ;  /* 0x009896800000895d */ /* 0x008fea0003900000 */
[----:B------:R-:W3:Y:S02]  /*d4e0*/  @!P0 SYNCS.PHASECHK.TRANS64 P0, [R0+URZ+0x160], R7 ;  /* 0x00016007000085a7 */ /* 0x000ee400080010ff */
[----:B---3--:R-:W-:Y:S05]  /*d4f0*/  @!P0 BRA `(.L_x_149) ;  /* 0xfffffffc00f08947 */ /* 0x008fea000383ffff */
[----:B------:R-:W-:Y:S05]  /*d500*/  BRA `(.L_x_148) ;  /* 0xffffffc0007c7947 */ /* 0x000fea000383ffff */
.L_x_158:
[----:B--2---:R2:W3:Y:S02]  /*d510*/  SYNCS.PHASECHK.TRANS64.TRYWAIT P0, [R0+URZ+0x160], R3 ;  /* 0x00016003000075a7 */ /* 0x0044e400080011ff */
[----:B---3--:R-:W-:Y:S05]  /*d520*/  @!P0 NANOSLEEP.SYNCS 0x989680 ;  /* 0x009896800000895d */ /* 0x008fea0003900000 */
[----:B------:R-:W3:Y:S02]  /*d530*/  @!P0 SYNCS.PHASECHK.TRANS64 P0, [R0+URZ+0x160], R3 ;  /* 0x00016003000085a7 */ /* 0x000ee400080010ff */
[----:B---3--:R-:W-:Y:S05]  /*d540*/  @!P0 BRA `(.L_x_158) ;  /* 0xfffffffc00f08947 */ /* 0x008fea000383ffff */
[----:B------:R-:W-:Y:S05]  /*d550*/  BRA `(.L_x_157) ;  /* 0xffffffd400e07947 */ /* 0x000fea000383ffff */
        .weak           $__internal_0_$__cuda_sm10x_tcgen05_guardrail_trap_col_being_dealloced_not_returned_by_alloc
        .type           $__internal_0_$__cuda_sm10x_tcgen05_guardrail_trap_col_being_dealloced_not_returned_by_alloc,@function
        .size           $__internal_0_$__cuda_sm10x_tcgen05_guardrail_trap_col_being_dealloced_not_returned_by_alloc,($__internal_1_$__cuda_sm10x_tcgen05_guardrail_trap_phase_invalid_during_alloc - $__internal_0_$__cuda_sm10x_tcgen05_guardrail_trap_col_being_dealloced_not_returned_by_alloc)
$__internal_0_$__cuda_sm10x_tcgen05_guardrail_trap_col_being_dealloced_not_returned_by_alloc:
[----:B------:R-:W-:Y:S05]  /*d560*/  BPT.TRAP 0x1 ;  /* 0x000000040000795c */ /* 0x000fea0000300000 */
[----:B------:R-:W-:-:S04]  /*d570*/  HFMA2 R3, -RZ, RZ, 0, 0 ;  /* 0x00000000ff037431 */ /* 0x000fc800000001ff */
[----:B------:R-:W-:Y:S05]  /*d580*/  RET.REL.NODEC R2 `(_ZN7cutlass13device_kernelINS_4gemm6kernel13GemmUniversalIN4cute5tupleIJiiiiEEENS1_10collective13CollectiveMmaINS1_35MainloopSm100TmaUmmaWarpSpecializedILi22ELi2ELi2ENS5_IJNS4_1CILi2EEENSA_ILi1EEESC_EEEEENS5_IJNSA_ILi256EEESF_NSA_ILi32EEEEEENS_12float_e5m2_tENS5_IJlSC_lEEESI_SJ_NS4_8TiledMMAINS4_8MMA_AtomIJNS4_10MMA_TraitsINS4_25SM100_MMA_F8F6F4_2x1SM_SSEJSI_SI_fSF_SF_NS4_17integral_constantINS4_4UMMA5MajorELSQ_0EEESR_NSO_INSP_7ScaleInELSS_0EEEST_EEEEEENS4_6LayoutINS5_IJSC_SC_SC_EEENS5_IJNSA_ILi0EEESY_SY_EEEEENS5_IJNS4_10UnderscoreES11_S11_EEEEENS4_18SM100_TMA_2SM_LOADENS4_14ComposedLayoutINS4_7SwizzleILi1ELi4ELi3EEENS4_18smem_ptr_flag_bitsILi8EEENSW_INS5_IJNSA_ILi8EEESG_EEENS5_IJSG_SC_EEEEEEEvNS4_8identityES14_S1E_vS1F_EENS_8epilogue10collective18CollectiveEpilogueINS1H_23Sm100TmaWarpSpecializedILi4ELi2ELi64ELb0ELb0EEEJNS5_IJNSA_ILi128EEESF_SG_EEENS5_IJNSW_IS1M_SC_EENSW_INSA_ILi64EEESC_EEEEESI_SJ_SI_SJ_NS1H_6fusion15FusionCallbacksIS1L_NS1S_17LinearCombinationISI_fSI_fLNS_15FloatRoundStyleE2EEES1N_S1R_JEEENS4_5SM1004TMEM4LOAD26SM100_TMEM_LOAD_32dp32b64xENS4_13SM90_TMA_LOADENS15_INS16_ILi2ELi4ELi3EEES19_NSW_INS5_IJS1A_S1P_EEENS5_IJS1P_SC_EEEEEEENS4_39AutoVectorizingCopyWithAssumedAlignmentILi128EEENS4_14SM90_TMA_STOREES27_S29_S29_EEEvvEEEEvNT_6ParamsE) ;  /* 0xffffff28029c7950 */ /* 0x000fea0003c3ffff */
        .weak           $__internal_1_$__cuda_sm10x_tcgen05_guardrail_trap_phase_invalid_during_alloc
        .type           $__internal_1_$__cuda_sm10x_tcgen05_guardrail_trap_phase_invalid_during_alloc,@function
        .size           $__internal_1_$__cuda_sm10x_tcgen05_guardrail_trap_phase_invalid_during_alloc,($__internal_2_$__cuda_sm10x_tcgen05_guardrail_trap_unallocated_columns_being_dealloced - $__internal_1_$__cuda_sm10x_tcgen05_guardrail_trap_phase_invalid_during_alloc)
$__internal_1_$__cuda_sm10x_tcgen05_guardrail_trap_phase_invalid_during_alloc:
[----:B------:R-:W-:Y:S05]  /*d590*/  BPT.TRAP 0x1 ;  /* 0x000000040000795c */ /* 0x000fea0000300000 */
[----:B------:R-:W-:-:S04]  /*d5a0*/  MOV R3, 0x0 ;  /* 0x0000000000037802 */ /* 0x000fc80000000f00 */
[----:B------:R-:W-:Y:S05]  /*d5b0*/  RET.REL.NODEC R2 `(_ZN7cutlass13device_kernelINS_4gemm6kernel13GemmUniversalIN4cute5tupleIJiiiiEEENS1_10collective13CollectiveMmaINS1_35MainloopSm100TmaUmmaWarpSpecializedILi22ELi2ELi2ENS5_IJNS4_1CILi2EEENSA_ILi1EEESC_EEEEENS5_IJNSA_ILi256EEESF_NSA_ILi32EEEEEENS_12float_e5m2_tENS5_IJlSC_lEEESI_SJ_NS4_8TiledMMAINS4_8MMA_AtomIJNS4_10MMA_TraitsINS4_25SM100_MMA_F8F6F4_2x1SM_SSEJSI_SI_fSF_SF_NS4_17integral_constantINS4_4UMMA5MajorELSQ_0EEESR_NSO_INSP_7ScaleInELSS_0EEEST_EEEEEENS4_6LayoutINS5_IJSC_SC_SC_EEENS5_IJNSA_ILi0EEESY_SY_EEEEENS5_IJNS4_10UnderscoreES11_S11_EEEEENS4_18SM100_TMA_2SM_LOADENS4_14ComposedLayoutINS4_7SwizzleILi1ELi4ELi3EEENS4_18smem_ptr_flag_bitsILi8EEENSW_INS5_IJNSA_ILi8EEESG_EEENS5_IJSG_SC_EEEEEEEvNS4_8identityES14_S1E_vS1F_EENS_8epilogue10collective18CollectiveEpilogueINS1H_23Sm100TmaWarpSpecializedILi4ELi2ELi64ELb0ELb0EEEJNS5_IJNSA_ILi128EEESF_SG_EEENS5_IJNSW_IS1M_SC_EENSW_INSA_ILi64EEESC_EEEEESI_SJ_SI_SJ_NS1H_6fusion15FusionCallbacksIS1L_NS1S_17LinearCombinationISI_fSI_fLNS_15FloatRoundStyleE2EEES1N_S1R_JEEENS4_5SM1004TMEM4LOAD26SM100_TMEM_LOAD_32dp32b64xENS4_13SM90_TMA_LOADENS15_INS16_ILi2ELi4ELi3EEES19_NSW_INS5_IJS1A_S1P_EEENS5_IJS1P_SC_EEEEEEENS4_39AutoVectorizingCopyWithAssumedAlignmentILi128EEENS4_14SM90_TMA_STOREES27_S29_S29_EEEvvEEEEvNT_6ParamsE) ;  /* 0xffffff2802907950 */ /* 0x000fea0003c3ffff */
        .weak           $__internal_2_$__cuda_sm10x_tcgen05_guardrail_trap_unallocated_columns_being_dealloced
        .type           $__internal_2_$__cuda_sm10x_tcgen05_guardrail_trap_unallocated_columns_being_dealloced,@function
        .size           $__internal_2_$__cuda_sm10x_tcgen05_guardrail_trap_unallocated_columns_being_dealloced,(.L_x_243 - $__internal_2_$__cuda_sm10x_tcgen05_guardrail_trap_unallocated_columns_being_dealloced)
$__internal_2_$__cuda_sm10x_tcgen05_guardrail_trap_unallocated_columns_being_dealloced:
[----:B------:R-:W-:Y:S05]  /*d5c0*/  BPT.TRAP 0x1 ;  /* 0x000000040000795c */ /* 0x000fea0000300000 */
[----:B------:R-:W-:-:S04]  /*d5d0*/  HFMA2 R3, -RZ, RZ, 0, 0 ;  /* 0x00000000ff037431 */ /* 0x000fc800000001ff */
[----:B------:R-:W-:Y:S05]  /*d5e0*/  RET.REL.NODEC R2 `(_ZN7cutlass13device_kernelINS_4gemm6kernel13GemmUniversalIN4cute5tupleIJiiiiEEENS1_10collective13CollectiveMmaINS1_35MainloopSm100TmaUmmaWarpSpecializedILi22ELi2ELi2ENS5_IJNS4_1CILi2EEENSA_ILi1EEESC_EEEEENS5_IJNSA_ILi256EEESF_NSA_ILi32EEEEEENS_12float_e5m2_tENS5_IJlSC_lEEESI_SJ_NS4_8TiledMMAINS4_8MMA_AtomIJNS4_10MMA_TraitsINS4_25SM100_MMA_F8F6F4_2x1SM_SSEJSI_SI_fSF_SF_NS4_17integral_constantINS4_4UMMA5MajorELSQ_0EEESR_NSO_INSP_7ScaleInELSS_0EEEST_EEEEEENS4_6LayoutINS5_IJSC_SC_SC_EEENS5_IJNSA_ILi0EEESY_SY_EEEEENS5_IJNS4_10UnderscoreES11_S11_EEEEENS4_18SM100_TMA_2SM_LOADENS4_14ComposedLayoutINS4_7SwizzleILi1ELi4ELi3EEENS4_18smem_ptr_flag_bitsILi8EEENSW_INS5_IJNSA_ILi8EEESG_EEENS5_IJSG_SC_EEEEEEEvNS4_8identityES14_S1E_vS1F_EENS_8epilogue10collective18CollectiveEpilogueINS1H_23Sm100TmaWarpSpecializedILi4ELi2ELi64ELb0ELb0EEEJNS5_IJNSA_ILi128EEESF_SG_EEENS5_IJNSW_IS1M_SC_EENSW_INSA_ILi64EEESC_EEEEESI_SJ_SI_SJ_NS1H_6fusion15FusionCallbacksIS1L_NS1S_17LinearCombinationISI_fSI_fLNS_15FloatRoundStyleE2EEES1N_S1R_JEEENS4_5SM1004TMEM4LOAD26SM100_TMEM_LOAD_32dp32b64xENS4_13SM90_TMA_LOADENS15_INS16_ILi2ELi4ELi3EEES19_NSW_INS5_IJS1A_S1P_EEENS5_IJS1P_SC_EEEEEEENS4_39AutoVectorizingCopyWithAssumedAlignmentILi128EEENS4_14SM90_TMA_STOREES27_S29_S29_EEEvvEEEEvNT_6ParamsE) ;  /* 0xffffff2802847950 */ /* 0x000fea0003c3ffff */
.L_x_242:
[----:B------:R-:W-:-:S00]  /*d5f0*/  BRA `(.L_x_242) ;  /* 0xfffffffc00fc7947 */ /* 0x000fc0000383ffff */
[----:B------:R-:W-:-:S00]  /*d600*/  NOP ;  /* 0x0000000000007918 */ /* 0x000fc00000000000 */
[----:B------:R-:W-:-:S00]  /*d610*/  NOP ;  /* 0x0000000000007918 */ /* 0x000fc00000000000 */
[----:B------:R-:W-:-:S00]  /*d620*/  NOP ;  /* 0x0000000000007918 */ /* 0x000fc00000000000 */
[----:B------:R-:W-:-:S00]  /*d630*/  NOP ;  /* 0x0000000000007918 */ /* 0x000fc00000000000 */
[----:B------:R-:W-:-:S00]  /*d640*/  NOP ;  /* 0x0000000000007918 */ /* 0x000fc00000000000 */
[----:B------:R-:W-:-:S00]  /*d650*/  NOP ;  /* 0x0000000000007918 */ /* 0x000fc00000000000 */
[----:B------:R-:W-:-:S00]  /*d660*/  NOP ;  /* 0x0000000000007918 */ /* 0x000fc00000000000 */
[----:B------:R-:W-:-:S00]  /*d670*/  NOP ;  /* 0x0000000000007918 */ /* 0x000fc00000000000 */
.L_x_243:


//--------------------- .nv.global.init           --------------------------
	.section	.nv.global.init,"aw",@progbits
.nv.global.init:
	.type		$str$27,@object
	.size		$str$27,($str$28 - $str$27)
$str$27:
        /*0000*/ 	.byte	0x28, 0x61, 0x64, 0x64, 0x72, 0x65, 0x73, 0x73, 0x20, 0x26, 0x20, 0x6d, 0x61, 0x73, 0x6b, 0x29
        /*0010*/ 	.byte	0x20, 0x3d, 0x3d, 0x20, 0x30, 0x00
	.type		$str$28,@object
	.size		$str$28,($str$26 - $str$28)
$str$28:
        /*0016*/ 	.byte	0x2f, 0x74, 0x6d, 0x70, 0x2f, 0x63, 0x75, 0x74, 0x6c, 0x61, 0x73, 0x73, 0x5f, 0x73, 0x77, 0x65
        /*0026*/ 	.byte	0x65, 0x70, 0x5f, 0x73, 0x72, 0x63, 0x2f, 0x69, 0x6e, 0x63, 0x6c, 0x75, 0x64, 0x65, 0x2f, 0x63
        /*0036*/ 	.byte	0x75, 0x74, 0x65, 0x2f, 0x70, 0x6f, 0x69, 0x6e, 0x74, 0x65, 0x72, 0x5f, 0x66, 0x6c, 0x61, 0x67
        /*0046*/ 	.byte	0x67, 0x65, 0x64, 0x2e, 0x68, 0x70, 0x70, 0x00
	.type		$str$26,@object
	.size		$str$26,($str$25 - $str$26)
$str$26:
        /*004e*/ 	.byte	0x2f, 0x74, 0x6d, 0x70, 0x2f, 0x63, 0x75, 0x74, 0x6c, 0x61, 0x73, 0x73, 0x5f, 0x73, 0x77, 0x65
        /*005e*/ 	.byte	0x65, 0x70, 0x5f, 0x73, 0x72, 0x63, 0x2f, 0x69, 0x6e, 0x63, 0x6c, 0x75, 0x64, 0x65, 0x2f, 0x63
        /*006e*/ 	.byte	0x75, 0x74, 0x65, 0x2f, 0x61, 0x74, 0x6f, 0x6d, 0x2f, 0x63, 0x6f, 0x70, 0x79, 0x5f, 0x74, 0x72
        /*007e*/ 	.byte	0x61, 0x69, 0x74, 0x73, 0x5f, 0x73, 0x6d, 0x31, 0x30, 0x30, 0x2e, 0x68, 0x70, 0x70, 0x00
	.type		$str$25,@object
	.size		$str$25,(__unnamed_1 - $str$25)
$str$25:
        /*008d*/ 	.byte	0x28, 0x28, 0x75, 0x69, 0x6e, 0x74, 0x33, 0x32, 0x5f, 0x74, 0x28, 0x74, 0x68, 0x72, 0x65, 0x61
        /*009d*/ 	.byte	0x64, 0x49, 0x64, 0x78, 0x2e, 0x78, 0x29, 0x20, 0x2f, 0x20, 0x33, 0x32, 0x29, 0x20, 0x25, 0x20
        /*00ad*/ 	.byte	0x34, 0x29, 0x20, 0x3d, 0x3d, 0x20, 0x28, 0x28, 0x28, 0x74, 0x6d, 0x65, 0x6d, 0x5f, 0x61, 0x64
        /*00bd*/ 	.byte	0x64, 0x72, 0x20, 0x3e, 0x3e, 0x20, 0x31, 0x36, 0x29, 0x20, 0x2f, 0x20, 0x33, 0x32, 0x29, 0x20
        /*00cd*/ 	.byte	0x25, 0x20, 0x34, 0x29, 0x00
	.type		__unnamed_1,@object
	.size		__unnamed_1,(__unnamed_2 - __unnamed_1)
__unnamed_1:
        /*00d2*/ 	.byte	0x61, 0x75, 0x74, 0x6f, 0x20, 0x63, 0x75, 0x74, 0x65, 0x3a, 0x3a, 0x61, 0x73, 0x5f, 0x70, 0x6f
        /* <DEDUP_REMOVED lines=24> */
        /*0262*/ 	.byte	0x43, 0x3c, 0x38, 0x31, 0x39, 0x32, 0x3e, 0x3e, 0x3e, 0x3e, 0x5d, 0x00
	.type		__unnamed_2,@object
	.size		__unnamed_2,(__unnamed_3 - __unnamed_2)
__unnamed_2:
        /* <DEDUP_REMOVED lines=26> */
	.type		__unnamed_3,@object
	.size		__unnamed_3,(.L_3 - __unnamed_3)
__unnamed_3:
        /* <DEDUP_REMOVED lines=42> */
        /*06aa*/ 	.byte	0x3e, 0x3e, 0x3e, 0x3e, 0x5d, 0x00
.L_3:


//--------------------- .nv.shared._ZN7cutlass13device_kernelINS_4gemm6kernel13GemmUniversalIN4cute5tupleIJiiiiEEENS1_10collective13CollectiveMmaINS1_35MainloopSm100TmaUmmaWarpSpecializedILi22ELi2ELi2ENS5_IJNS4_1CILi2EEENSA_ILi1EEESC_EEEEENS5_IJNSA_ILi256EEESF_NSA_ILi32EEEEEENS_12float_e5m2_tENS5_IJlSC_lEEESI_SJ_NS4_8TiledMMAINS4_8MMA_AtomIJNS4_10MMA_TraitsINS4_25SM100_MMA_F8F6F4_2x1SM_SSEJSI_SI_fSF_SF_NS4_17integral_constantINS4_4UMMA5MajorELSQ_0EEESR_NSO_INSP_7ScaleInELSS_0EEEST_EEEEEENS4_6LayoutINS5_IJSC_SC_SC_EEENS5_IJNSA_ILi0EEESY_SY_EEEEENS5_IJNS4_10UnderscoreES11_S11_EEEEENS4_18SM100_TMA_2SM_LOADENS4_14ComposedLayoutINS4_7SwizzleILi1ELi4ELi3EEENS4_18smem_ptr_flag_bitsILi8EEENSW_INS5_IJNSA_ILi8EEESG_EEENS5_IJSG_SC_EEEEEEEvNS4_8identityES14_S1E_vS1F_EENS_8epilogue10collective18CollectiveEpilogueINS1H_23Sm100TmaWarpSpecializedILi4ELi2ELi64ELb0ELb0EEEJNS5_IJNSA_ILi128EEESF_SG_EEENS5_IJNSW_IS1M_SC_EENSW_INSA_ILi64EEESC_EEEEESI_SJ_SI_SJ_NS1H_6fusion15FusionCallbacksIS1L_NS1S_17LinearCombinationISI_fSI_fLNS_15FloatRoundStyleE2EEES1N_S1R_JEEENS4_5SM1004TMEM4LOAD26SM100_TMEM_LOAD_32dp32b64xENS4_13SM90_TMA_LOADENS15_INS16_ILi2ELi4ELi3EEES19_NSW_INS5_IJS1A_S1P_EEENS5_IJS1P_SC_EEEEEEENS4_39AutoVectorizingCopyWithAssumedAlignmentILi128EEENS4_14SM90_TMA_STOREES27_S29_S29_EEEvvEEEEvNT_6ParamsE --------------------------
	.section	.nv.shared._ZN7cutlass13device_kernelINS_4gemm6kernel13GemmUniversalIN4cute5tupleIJiiiiEEENS1_10collective13CollectiveMmaINS1_35MainloopSm100TmaUmmaWarpSpecializedILi22ELi2ELi2ENS5_IJNS4_1CILi2EEENSA_ILi1EEESC_EEEEENS5_IJNSA_ILi256EEESF_NSA_ILi32EEEEEENS_12float_e5m2_tENS5_IJlSC_lEEESI_SJ_NS4_8TiledMMAINS4_8MMA_AtomIJNS4_10MMA_TraitsINS4_25SM100_MMA_F8F6F4_2x1SM_SSEJSI_SI_fSF_SF_NS4_17integral_constantINS4_4UMMA5MajorELSQ_0EEESR_NSO_INSP_7ScaleInELSS_0EEEST_EEEEEENS4_6LayoutINS5_IJSC_SC_SC_EEENS5_IJNSA_ILi0EEESY_SY_EEEEENS5_IJNS4_10UnderscoreES11_S11_EEEEENS4_18SM100_TMA_2SM_LOADENS4_14ComposedLayoutINS4_7SwizzleILi1ELi4ELi3EEENS4_18smem_ptr_flag_bitsILi8EEENSW_INS5_IJNSA_ILi8EEESG_EEENS5_IJSG_SC_EEEEEEEvNS4_8identityES14_S1E_vS1F_EENS_8epilogue10collective18CollectiveEpilogueINS1H_23Sm100TmaWarpSpecializedILi4ELi2ELi64ELb0ELb0EEEJNS5_IJNSA_ILi128EEESF_SG_EEENS5_IJNSW_IS1M_SC_EENSW_INSA_ILi64EEESC_EEEEESI_SJ_SI_SJ_NS1H_6fusion15FusionCallbacksIS1L_NS1S_17LinearCombinationISI_fSI_fLNS_15FloatRoundStyleE2EEES1N_S1R_JEEENS4_5SM1004TMEM4LOAD26SM100_TMEM_LOAD_32dp32b64xENS4_13SM90_TMA_LOADENS15_INS16_ILi2ELi4ELi3EEES19_NSW_INS5_IJS1A_S1P_EEENS5_IJS1P_SC_EEEEEEENS4_39AutoVectorizingCopyWithAssumedAlignmentILi128EEENS4_14SM90_TMA_STOREES27_S29_S29_EEEvvEEEEvNT_6ParamsE,"aw",@nobits
	.sectionflags	@""
	.align	16
	.zero		1024


//--------------------- .nv.shared.reserved.0     --------------------------
	.section	.nv.shared.reserved.0,"aw",@nobits
	.weak		__nv_reservedSMEM_offset_0_alias
	.size		__nv_reservedSMEM_offset_0_alias, 0, 64
	.other		__nv_reservedSMEM_offset_0_alias,@"STO_CUDA_RESERVED_SHARED STV_DEFAULT"
__nv_reservedSMEM_offset_0_alias:
	.zero		0
.nv.shared.reserved.0:
	.zero		64
	.weak		__nv_reservedSMEM_tcgen05_partition
	.type		__nv_reservedSMEM_tcgen05_partition,@object
	.size		__nv_reservedSMEM_tcgen05_partition,(.L_0 - __nv_reservedSMEM_tcgen05_partition)
__nv_reservedSMEM_tcgen05_partition:
	.zero		32
.L_0:


//--------------------- .nv.global                --------------------------
	.section	.nv.global,"aw",@nobits
.nv.global:
	.type		_ZN39_INTERNAL_509dc34c_4_k_cu_220281fc_91134cute1_E,@object
	.size		_ZN39_INTERNAL_509dc34c_4_k_cu_220281fc_91134cute1_E,(_ZN39_INTERNAL_509dc34c_4_k_cu_220281fc_91134cuda3std3__45__cpo6cbeginE - _ZN39_INTERNAL_509dc34c_4_k_cu_220281fc_91134cute1_E)
_ZN39_INTERNAL_509dc34c_4_k_cu_220281fc_91134cute1_E:
	.zero		1
	.type		_ZN39_INTERNAL_509dc34c_4_k_cu_220281fc_91134cuda3std3__45__cpo6cbeginE,@object
	.size		_ZN39_INTERNAL_509dc34c_4_k_cu_220281fc_91134cuda3std3__45__cpo6cbeginE,(_ZN39_INTERNAL_509dc34c_4_k_cu_220281fc_91134cuda3std3__48in_placeE - _ZN39_INTERNAL_509dc34c_4_k_cu_220281fc_91134cuda3std3__45__cpo6cbeginE)
_ZN39_INTERNAL_509dc34c_4_k_cu_220281fc_91134cuda3std3__45__cpo6cbeginE:
	.zero		1
	.type		_ZN39_INTERNAL_509dc34c_4_k_cu_220281fc_91134cuda3std3__48in_placeE,@object
	.size		_ZN39_INTERNAL_509dc34c_4_k_cu_220281fc_91134cuda3std3__48in_placeE,(_ZN39_INTERNAL_509dc34c_4_k_cu_220281fc_91134cuda3std6ranges3__45__cpo9iter_moveE - _ZN39_INTERNAL_509dc34c_4_k_cu_220281fc_91134cuda3std3__48in_placeE)
_ZN39_INTERNAL_509dc34c_4_k_cu_220281fc_91134cuda3std3__48in_placeE:
	.zero		1
	.type		_ZN39_INTERNAL_509dc34c_4_k_cu_220281fc_91134cuda3std6ranges3__45__cpo9iter_moveE,@object
	.size		_ZN39_INTERNAL_509dc34c_4_k_cu_220281fc_91134cuda3std6ranges3__45__cpo9iter_moveE,(_ZN39_INTERNAL_509dc34c_4_k_cu_220281fc_91134cuda3std3__45__cpo5beginE - _ZN39_INTERNAL_509dc34c_4_k_cu_220281fc_91134cuda3std6ranges3__45__cpo9iter_moveE)
_ZN39_INTERNAL_509dc34c_4_k_cu_220281fc_91134cuda3std6ranges3__45__cpo9iter_moveE:
	.zero		1
	.type		_ZN39_INTERNAL_509dc34c_4_k_cu_220281fc_91134cuda3std3__45__cpo5beginE,@object
	.size		_ZN39_INTERNAL_509dc34c_4_k_cu_220281fc_91134cuda3std3__45__cpo5beginE,(_ZN39_INTERNAL_509dc34c_4_k_cu_220281fc_91134cuda3std3__441_GLOBAL__N__509dc34c_4_k_cu_220281fc_91136ignoreE - _ZN39_INTERNAL_509dc34c_4_k_cu_220281fc_91134cuda3std3__45__cpo5beginE)
_ZN39_INTERNAL_509dc34c_4_k_cu_220281fc_91134cuda3std3__45__cpo5beginE:
	.zero		1
	.type		_ZN39_INTERNAL_509dc34c_4_k_cu_220281fc_91134cuda3std3__441_GLOBAL__N__509dc34c_4_k_cu_220281fc_91136ignoreE,@object
	.size		_ZN39_INTERNAL_509dc34c_4_k_cu_220281fc_91134cuda3std3__441_GLOBAL__N__509dc34c_4_k_cu_220281fc_91136ignoreE,(_ZN39_INTERNAL_509dc34c_4_k_cu_220281fc_91134cute7productE - _ZN39_INTERNAL_509dc34c_4_k_cu_220281fc_91134cuda3std3__441_GLOBAL__N__509dc34c_4_k_cu_220281fc_91136ignoreE)
_ZN39_INTERNAL_509dc34c_4_k_cu_220281fc_91134cuda3std3__441_GLOBAL__N__509dc34c_4_k_cu_220281fc_91136ignoreE:
	.zero		1
	.type		_ZN39_INTERNAL_509dc34c_4_k_cu_220281fc_91134cute7productE,@object
	.size		_ZN39_INTERNAL_509dc34c_4_k_cu_220281fc_91134cute7productE,(_ZN39_INTERNAL_509dc34c_4_k_cu_220281fc_91134cuda3std3__45__cpo3endE - _ZN39_INTERNAL_509dc34c_4_k_cu_220281fc_91134cute7productE)
_ZN39_INTERNAL_509dc34c_4_k_cu_220281fc_91134cute7productE:
	.zero		1
	.type		_ZN39_INTERNAL_509dc34c_4_k_cu_220281fc_91134cuda3std3__45__cpo3endE,@object
	.size		_ZN39_INTERNAL_509dc34c_4_k_cu_220281fc_91134cuda3std3__45__cpo3endE,(_ZN39_INTERNAL_509dc34c_4_k_cu_220281fc_91134cuda3std3__419piecewise_constructE - _ZN39_INTERNAL_509dc34c_4_k_cu_220281fc_91134cuda3std3__45__cpo3endE)
_ZN39_INTERNAL_509dc34c_4_k_cu_220281fc_91134cuda3std3__45__cpo3endE:
	.zero		1
	.type		_ZN39_INTERNAL_509dc34c_4_k_cu_220281fc_91134cuda3std3__419piecewise_constructE,@object
	.size		_ZN39_INTERNAL_509dc34c_4_k_cu_220281fc_91134cuda3std3__419piecewise_constructE,(_ZN39_INTERNAL_509dc34c_4_k_cu_220281fc_91134cuda3std3__45__cpo4cendE - _ZN39_INTERNAL_509dc34c_4_k_cu_220281fc_91134cuda3std3__419piecewise_constructE)
_ZN39_INTERNAL_509dc34c_4_k_cu_220281fc_91134cuda3std3__419piecewise_constructE:
	.zero		1
	.type		_ZN39_INTERNAL_509dc34c_4_k_cu_220281fc_91134cuda3std3__45__cpo4cendE,@object
	.size		_ZN39_INTERNAL_509dc34c_4_k_cu_220281fc_91134cuda3std3__45__cpo4cendE,(_ZN39_INTERNAL_509dc34c_4_k_cu_220281fc_91134cuda3std6ranges3__45__cpo4swapE - _ZN39_INTERNAL_509dc34c_4_k_cu_220281fc_91134cuda3std3__45__cpo4cendE)
_ZN39_INTERNAL_509dc34c_4_k_cu_220281fc_91134cuda3std3__45__cpo4cendE:
	.zero		1
	.type		_ZN39_INTERNAL_509dc34c_4_k_cu_220281fc_91134cuda3std6ranges3__45__cpo4swapE,@object
	.size		_ZN39_INTERNAL_509dc34c_4_k_cu_220281fc_91134cuda3std6ranges3__45__cpo4swapE,(.L_11 - _ZN39_INTERNAL_509dc34c_4_k_cu_220281fc_91134cuda3std6ranges3__45__cpo4swapE)
_ZN39_INTERNAL_509dc34c_4_k_cu_220281fc_91134cuda3std6ranges3__45__cpo4swapE:
	.zero		1
.L_11:


//--------------------- .nv.constant0._ZN7cutlass13device_kernelINS_4gemm6kernel13GemmUniversalIN4cute5tupleIJiiiiEEENS1_10collective13CollectiveMmaINS1_35MainloopSm100TmaUmmaWarpSpecializedILi22ELi2ELi2ENS5_IJNS4_1CILi2EEENSA_ILi1EEESC_EEEEENS5_IJNSA_ILi256EEESF_NSA_ILi32EEEEEENS_12float_e5m2_tENS5_IJlSC_lEEESI_SJ_NS4_8TiledMMAINS4_8MMA_AtomIJNS4_10MMA_TraitsINS4_25SM100_MMA_F8F6F4_2x1SM_SSEJSI_SI_fSF_SF_NS4_17integral_constantINS4_4UMMA5MajorELSQ_0EEESR_NSO_INSP_7ScaleInELSS_0EEEST_EEEEEENS4_6LayoutINS5_IJSC_SC_SC_EEENS5_IJNSA_ILi0EEESY_SY_EEEEENS5_IJNS4_10UnderscoreES11_S11_EEEEENS4_18SM100_TMA_2SM_LOADENS4_14ComposedLayoutINS4_7SwizzleILi1ELi4ELi3EEENS4_18smem_ptr_flag_bitsILi8EEENSW_INS5_IJNSA_ILi8EEESG_EEENS5_IJSG_SC_EEEEEEEvNS4_8identityES14_S1E_vS1F_EENS_8epilogue10collective18CollectiveEpilogueINS1H_23Sm100TmaWarpSpecializedILi4ELi2ELi64ELb0ELb0EEEJNS5_IJNSA_ILi128EEESF_SG_EEENS5_IJNSW_IS1M_SC_EENSW_INSA_ILi64EEESC_EEEEESI_SJ_SI_SJ_NS1H_6fusion15FusionCallbacksIS1L_NS1S_17LinearCombinationISI_fSI_fLNS_15FloatRoundStyleE2EEES1N_S1R_JEEENS4_5SM1004TMEM4LOAD26SM100_TMEM_LOAD_32dp32b64xENS4_13SM90_TMA_LOADENS15_INS16_ILi2ELi4ELi3EEES19_NSW_INS5_IJS1A_S1P_EEENS5_IJS1P_SC_EEEEEEENS4_39AutoVectorizingCopyWithAssumedAlignmentILi128EEENS4_14SM90_TMA_STOREES27_S29_S29_EEEvvEEEEvNT_6ParamsE --------------------------
	.section	.nv.constant0._ZN7cutlass13device_kernelINS_4gemm6kernel13GemmUniversalIN4cute5tupleIJiiiiEEENS1_10collective13CollectiveMmaINS1_35MainloopSm100TmaUmmaWarpSpecializedILi22ELi2ELi2ENS5_IJNS4_1CILi2EEENSA_ILi1EEESC_EEEEENS5_IJNSA_ILi256EEESF_NSA_ILi32EEEEEENS_12float_e5m2_tENS5_IJlSC_lEEESI_SJ_NS4_8TiledMMAINS4_8MMA_AtomIJNS4_10MMA_TraitsINS4_25SM100_MMA_F8F6F4_2x1SM_SSEJSI_SI_fSF_SF_NS4_17integral_constantINS4_4UMMA5MajorELSQ_0EEESR_NSO_INSP_7ScaleInELSS_0EEEST_EEEEEENS4_6LayoutINS5_IJSC_SC_SC_EEENS5_IJNSA_ILi0EEESY_SY_EEEEENS5_IJNS4_10UnderscoreES11_S11_EEEEENS4_18SM100_TMA_2SM_LOADENS4_14ComposedLayoutINS4_7SwizzleILi1ELi4ELi3EEENS4_18smem_ptr_flag_bitsILi8EEENSW_INS5_IJNSA_ILi8EEESG_EEENS5_IJSG_SC_EEEEEEEvNS4_8identityES14_S1E_vS1F_EENS_8epilogue10collective18CollectiveEpilogueINS1H_23Sm100TmaWarpSpecializedILi4ELi2ELi64ELb0ELb0EEEJNS5_IJNSA_ILi128EEESF_SG_EEENS5_IJNSW_IS1M_SC_EENSW_INSA_ILi64EEESC_EEEEESI_SJ_SI_SJ_NS1H_6fusion15FusionCallbacksIS1L_NS1S_17LinearCombinationISI_fSI_fLNS_15FloatRoundStyleE2EEES1N_S1R_JEEENS4_5SM1004TMEM4LOAD26SM100_TMEM_LOAD_32dp32b64xENS4_13SM90_TMA_LOADENS15_INS16_ILi2ELi4ELi3EEES19_NSW_INS5_IJS1A_S1P_EEENS5_IJS1P_SC_EEEEEEENS4_39AutoVectorizingCopyWithAssumedAlignmentILi128EEENS4_14SM90_TMA_STOREES27_S29_S29_EEEvvEEEEvNT_6ParamsE,"a",@progbits
	.sectionflags	@""
	.align	4
.nv.constant0._ZN7cutlass13device_kernelINS_4gemm6kernel13GemmUniversalIN4cute5tupleIJiiiiEEENS1_10collective13CollectiveMmaINS1_35MainloopSm100TmaUmmaWarpSpecializedILi22ELi2ELi2ENS5_IJNS4_1CILi2EEENSA_ILi1EEESC_EEEEENS5_IJNSA_ILi256EEESF_NSA_ILi32EEEEEENS_12float_e5m2_tENS5_IJlSC_lEEESI_SJ_NS4_8TiledMMAINS4_8MMA_AtomIJNS4_10MMA_TraitsINS4_25SM100_MMA_F8F6F4_2x1SM_SSEJSI_SI_fSF_SF_NS4_17integral_constantINS4_4UMMA5MajorELSQ_0EEESR_NSO_INSP_7ScaleInELSS_0EEEST_EEEEEENS4_6LayoutINS5_IJSC_SC_SC_EEENS5_IJNSA_ILi0EEESY_SY_EEEEENS5_IJNS4_10UnderscoreES11_S11_EEEEENS4_18SM100_TMA_2SM_LOADENS4_14ComposedLayoutINS4_7SwizzleILi1ELi4ELi3EEENS4_18smem_ptr_flag_bitsILi8EEENSW_INS5_IJNSA_ILi8EEESG_EEENS5_IJSG_SC_EEEEEEEvNS4_8identityES14_S1E_vS1F_EENS_8epilogue10collective18CollectiveEpilogueINS1H_23Sm100TmaWarpSpecializedILi4ELi2ELi64ELb0ELb0EEEJNS5_IJNSA_ILi128EEESF_SG_EEENS5_IJNSW_IS1M_SC_EENSW_INSA_ILi64EEESC_EEEEESI_SJ_SI_SJ_NS1H_6fusion15FusionCallbacksIS1L_NS1S_17LinearCombinationISI_fSI_fLNS_15FloatRoundStyleE2EEES1N_S1R_JEEENS4_5SM1004TMEM4LOAD26SM100_TMEM_LOAD_32dp32b64xENS4_13SM90_TMA_LOADENS15_INS16_ILi2ELi4ELi3EEES19_NSW_INS5_IJS1A_S1P_EEENS5_IJS1P_SC_EEEEEEENS4_39AutoVectorizingCopyWithAssumedAlignmentILi128EEENS4_14SM90_TMA_STOREES27_S29_S29_EEEvvEEEEvNT_6ParamsE:
	.zero		2944


//--------------------- SYMBOLS --------------------------

	.type		.nv.reservedSmem.offset0,@object
	.size		.nv.reservedSmem.offset0,0x4
	.type		.nv.reservedSmem.cap,@object
	.size		.nv.reservedSmem.cap,0x4
	.type		__assertfail,@function
